// auto-generated by cutlass_sweep.fmha — config: {"arch": "sm_100", "dtype": "bf16", "head_dim": 128, "mask": "none", "schedule": "persistent", "tile_kv": 128, "tile_q": 256}
#include "cutlass/cutlass.h"
#include "cute/tensor.hpp"
#include "cutlass/device_kernel.h"
#include "cutlass/kernel_hardware_info.h"
#include "77_blackwell_fmha/collective/fmha_fusion.hpp"
#include "77_blackwell_fmha/collective/sm100_fmha_load_tma_warpspecialized.hpp"
#include "77_blackwell_fmha/collective/sm100_fmha_fwd_mainloop_tma_warpspecialized.hpp"
#include "77_blackwell_fmha/collective/sm100_fmha_fwd_epilogue_tma_warpspecialized.hpp"
#include "77_blackwell_fmha/kernel/fmha_tile_scheduler.hpp"
#include "77_blackwell_fmha/kernel/sm100_fmha_fwd_kernel_tma_warpspecialized.hpp"

using namespace cute;
using Element    = cutlass::bfloat16_t;
using ElementOut = cutlass::half_t;
using TileShape  = Shape<_256, _128, _128>;

using ProblemShape = cute::tuple<int, int, int, cute::tuple<cute::tuple<int, int>, int>>;
using StrideQ   = cute::tuple<int, _1, cute::tuple<cute::tuple<int, int>, int>>;
using StrideK   = cute::tuple<int, _1, cute::tuple<cute::tuple<_0, int>, int>>;
using StrideV   = StrideK;
using StrideO   = StrideQ;
using StrideLSE = cute::tuple<_1, cute::tuple<cute::tuple<int, int>, int>>;

using TileScheduler = std::conditional_t<
    cute::true_type::value,
    cutlass::fmha::kernel::PersistentTileScheduler,
    cutlass::fmha::kernel::IndividualTileScheduler>;

using Mainloop = cutlass::fmha::collective::Sm100FmhaFwdMainloopTmaWarpspecialized<
    Element, float, float, TileShape, StrideQ, StrideK, StrideV,
    cutlass::fmha::collective::NoMask>;

using Kernel = cutlass::fmha::kernel::Sm100FmhaFwdKernelTmaWarpspecialized<
    ProblemShape, Mainloop,
    cutlass::fmha::collective::Sm100FmhaFwdEpilogueTmaWarpspecialized<
        ElementOut, float, typename Mainloop::TileShapePV, StrideO, StrideLSE>,
    TileScheduler>;

auto* _anchor = &cutlass::device_kernel<Kernel>;


// ===== COMPILED SASS (sm_100a) =====

	.target	sm_100a

	.elftype	@"ET_EXEC"


//--------------------- .note.nv.tkinfo           --------------------------
	.section	.note.nv.tkinfo,"",@"SHT_NOTE"
	.sectionflags	@"SHF_NOTE_NV_TKINFO"
	.tkinfo
        /*0018*/ 	.word	0x00000002
        /*0030*/ 	.string	""
        /*0030*/ 	.string	"ptxas"
        /*0030*/ 	.string	"Cuda compilation tools, release 13.0, V13.0.88"
        /*0030*/ 	.string	"Build cuda_13.0.r13.0/compiler.36424714_0"
        /*0030*/ 	.string	"-arch sm_100a -m 64 "



//--------------------- .note.nv.cuinfo           --------------------------
	.section	.note.nv.cuinfo,"",@"SHT_NOTE"
	.sectionflags	@"SHF_NOTE_NV_CUINFO"
        /*0018*/ 	.short	0x0002
        /*001a*/ 	.short	0x0064
        /*001c*/ 	.short	0x0082
	.zero		2


//--------------------- .nv.info                  --------------------------
	.section	.nv.info,"",@"SHT_CUDA_INFO"
	.align	4


	//----- nvinfo : EIATTR_REGCOUNT
	.align		4
        /*0000*/ 	.byte	0x04, 0x2f
        /*0002*/ 	.short	(.L_34 - .L_33)
	.align		4
.L_33:
        /*0004*/ 	.word	index@(_ZN7cutlass13device_kernelINS_4fmha6kernel36Sm100FmhaFwdKernelTmaWarpspecializedIN4cute5tupleIJiiiNS5_IJNS5_IJiiEEEiEEEEEENS1_10collective38Sm100FmhaFwdMainloopTmaWarpspecializedINS_10bfloat16_tEffNS5_IJNS4_1CILi256EEENSC_ILi128EEESE_EEENS5_IJiNSC_ILi1EEES7_EEENS5_IJiSG_NS5_IJNS5_IJNSC_ILi0EEEiEEEiEEEEEESL_NS9_6NoMaskENS5_IJNSC_ILi2EEESG_SG_EEENSC_ILb0EEEEENS9_38Sm100FmhaFwdEpilogueTmaWarpspecializedINS_6half_tEfNS5_IJSE_SE_SE_EEESH_NS5_IJSG_S7_EEESP_EENS2_23PersistentTileSchedulerENS2_41Sm100FmhaCtxKernelWarpspecializedScheduleEEEEEvNT_6ParamsE)
        /*0008*/ 	.word	0x00000080


	//----- nvinfo : EIATTR_FRAME_SIZE
	.align		4
.L_34:
        /*000c*/ 	.byte	0x04, 0x11
        /*000e*/ 	.short	(.L_36 - .L_35)
	.align		4
.L_35:
        /*0010*/ 	.word	index@($__internal_3_$__cuda_sm3x_div_rn_noftz_f32_slowpath)
        /*0014*/ 	.word	0x000000c0


	//----- nvinfo : EIATTR_FRAME_SIZE
	.align		4
.L_36:
        /*0018*/ 	.byte	0x04, 0x11
        /*001a*/ 	.short	(.L_38 - .L_37)
	.align		4
.L_37:
        /*001c*/ 	.word	index@($__internal_2_$__cuda_sm10x_tcgen05_guardrail_trap_unallocated_columns_being_dealloced)
        /*0020*/ 	.word	0x000000c0


	//----- nvinfo : EIATTR_FRAME_SIZE
	.align		4
.L_38:
        /*0024*/ 	.byte	0x04, 0x11
        /*0026*/ 	.short	(.L_40 - .L_39)
	.align		4
.L_39:
        /*0028*/ 	.word	index@($__internal_1_$__cuda_sm10x_tcgen05_guardrail_trap_phase_invalid_during_alloc)
        /*002c*/ 	.word	0x000000c0


	//----- nvinfo : EIATTR_FRAME_SIZE
	.align		4
.L_40:
        /*0030*/ 	.byte	0x04, 0x11
        /*0032*/ 	.short	(.L_42 - .L_41)
	.align		4
.L_41:
        /*0034*/ 	.word	index@($__internal_0_$__cuda_sm10x_tcgen05_guardrail_trap_col_being_dealloced_not_returned_by_alloc)
        /*0038*/ 	.word	0x000000c0


	//----- nvinfo : EIATTR_FRAME_SIZE
	.align		4
.L_42:
        /*003c*/ 	.byte	0x04, 0x11
        /*003e*/ 	.short	(.L_44 - .L_43)
	.align		4
.L_43:
        /*0040*/ 	.word	index@(_ZN7cutlass13device_kernelINS_4fmha6kernel36Sm100FmhaFwdKernelTmaWarpspecializedIN4cute5tupleIJiiiNS5_IJNS5_IJiiEEEiEEEEEENS1_10collective38Sm100FmhaFwdMainloopTmaWarpspecializedINS_10bfloat16_tEffNS5_IJNS4_1CILi256EEENSC_ILi128EEESE_EEENS5_IJiNSC_ILi1EEES7_EEENS5_IJiSG_NS5_IJNS5_IJNSC_ILi0EEEiEEEiEEEEEESL_NS9_6NoMaskENS5_IJNSC_ILi2EEESG_SG_EEENSC_ILb0EEEEENS9_38Sm100FmhaFwdEpilogueTmaWarpspecializedINS_6half_tEfNS5_IJSE_SE_SE_EEESH_NS5_IJSG_S7_EEESP_EENS2_23PersistentTileSchedulerENS2_41Sm100FmhaCtxKernelWarpspecializedScheduleEEEEEvNT_6ParamsE)
        /*0044*/ 	.word	0x000000c0


	//----- nvinfo : EIATTR_MIN_STACK_SIZE
	.align		4
.L_44:
        /*0048*/ 	.byte	0x04, 0x12
        /*004a*/ 	.short	(.L_46 - .L_45)
	.align		4
.L_45:
        /*004c*/ 	.word	index@(_ZN7cutlass13device_kernelINS_4fmha6kernel36Sm100FmhaFwdKernelTmaWarpspecializedIN4cute5tupleIJiiiNS5_IJNS5_IJiiEEEiEEEEEENS1_10collective38Sm100FmhaFwdMainloopTmaWarpspecializedINS_10bfloat16_tEffNS5_IJNS4_1CILi256EEENSC_ILi128EEESE_EEENS5_IJiNSC_ILi1EEES7_EEENS5_IJiSG_NS5_IJNS5_IJNSC_ILi0EEEiEEEiEEEEEESL_NS9_6NoMaskENS5_IJNSC_ILi2EEESG_SG_EEENSC_ILb0EEEEENS9_38Sm100FmhaFwdEpilogueTmaWarpspecializedINS_6half_tEfNS5_IJSE_SE_SE_EEESH_NS5_IJSG_S7_EEESP_EENS2_23PersistentTileSchedulerENS2_41Sm100FmhaCtxKernelWarpspecializedScheduleEEEEEvNT_6ParamsE)
        /*0050*/ 	.word	0x000000c0
.L_46:


//--------------------- .nv.compat                --------------------------
	.section	.nv.compat,"",@"SHT_CUDA_COMPAT_INFO"
	.align	4
        /*0000*/ 	.byte	0x02, 0x09, 0x01, 0x00, 0x02, 0x02, 0x02, 0x00, 0x02, 0x05, 0x05, 0x00, 0x03, 0x07, 0x01, 0x01
        /*0010*/ 	.byte	0x02, 0x03, 0x01, 0x00, 0x02, 0x06, 0x01, 0x00, 0x04, 0x0b, 0x08, 0x00, 0x01, 0x00, 0x00, 0x00
        /*0020*/ 	.byte	0x00, 0x00, 0x00, 0x00


//--------------------- .nv.info._ZN7cutlass13device_kernelINS_4fmha6kernel36Sm100FmhaFwdKernelTmaWarpspecializedIN4cute5tupleIJiiiNS5_IJNS5_IJiiEEEiEEEEEENS1_10collective38Sm100FmhaFwdMainloopTmaWarpspecializedINS_10bfloat16_tEffNS5_IJNS4_1CILi256EEENSC_ILi128EEESE_EEENS5_IJiNSC_ILi1EEES7_EEENS5_IJiSG_NS5_IJNS5_IJNSC_ILi0EEEiEEEiEEEEEESL_NS9_6NoMaskENS5_IJNSC_ILi2EEESG_SG_EEENSC_ILb0EEEEENS9_38Sm100FmhaFwdEpilogueTmaWarpspecializedINS_6half_tEfNS5_IJSE_SE_SE_EEESH_NS5_IJSG_S7_EEESP_EENS2_23PersistentTileSchedulerENS2_41Sm100FmhaCtxKernelWarpspecializedScheduleEEEEEvNT_6ParamsE --------------------------
	.section	.nv.info._ZN7cutlass13device_kernelINS_4fmha6kernel36Sm100FmhaFwdKernelTmaWarpspecializedIN4cute5tupleIJiiiNS5_IJNS5_IJiiEEEiEEEEEENS1_10collective38Sm100FmhaFwdMainloopTmaWarpspecializedINS_10bfloat16_tEffNS5_IJNS4_1CILi256EEENSC_ILi128EEESE_EEENS5_IJiNSC_ILi1EEES7_EEENS5_IJiSG_NS5_IJNS5_IJNSC_ILi0EEEiEEEiEEEEEESL_NS9_6NoMaskENS5_IJNSC_ILi2EEESG_SG_EEENSC_ILb0EEEEENS9_38Sm100FmhaFwdEpilogueTmaWarpspecializedINS_6half_tEfNS5_IJSE_SE_SE_EEESH_NS5_IJSG_S7_EEESP_EENS2_23PersistentTileSchedulerENS2_41Sm100FmhaCtxKernelWarpspecializedScheduleEEEEEvNT_6ParamsE,"",@"SHT_CUDA_INFO"
	.sectionflags	@""
	.align	4


	//----- nvinfo : EIATTR_CUDA_API_VERSION
	.align		4
        /*0000*/ 	.byte	0x04, 0x37
        /*0002*/ 	.short	(.L_48 - .L_47)
.L_47:
        /*0004*/ 	.word	0x00000082


	//----- nvinfo : EIATTR_KPARAM_INFO
	.align		4
.L_48:
        /*0008*/ 	.byte	0x04, 0x17
        /*000a*/ 	.short	(.L_50 - .L_49)
.L_49:
        /*000c*/ 	.word	0x00000000
        /*0010*/ 	.short	0x0000
        /*0012*/ 	.short	0x0000
        /*0014*/ 	.byte	0x00, 0xf0, 0x01, 0x18


	//----- nvinfo : EIATTR_AT_ENTRY_FRAGMENTS
	.align		4
.L_50:
        /*0018*/ 	.byte	0x04, 0x4f
        /*001a*/ 	.short	(.L_52 - .L_51)


	//   ....[0]....
.L_51:
        /*001c*/ 	.word	0x00000006


	//----- nvinfo : EIATTR_RESERVED_SMEM_USED
	.align		4
.L_52:
        /*0020*/ 	.byte	0x01, 0x41
	.zero		2


	//----- nvinfo : EIATTR_SPARSE_MMA_MASK
	.align		4
        /*0024*/ 	.byte	0x03, 0x50
        /*0026*/ 	.short	0x0000


	//----- nvinfo : EIATTR_TCGEN05_1CTA_USED
	.align		4
        /*0028*/ 	.byte	0x01, 0x51
	.zero		2


	//----- nvinfo : EIATTR_MAXREG_COUNT
	.align		4
        /*002c*/ 	.byte	0x03, 0x1b
        /*002e*/ 	.short	0x0080


	//----- nvinfo : EIATTR_NUM_BARRIERS
	.align		4
        /*0030*/ 	.byte	0x02, 0x4c
        /*0032*/ 	.byte	0x01
	.zero		1


	//----- nvinfo : EIATTR_EXTERNS
	.align		4
        /*0034*/ 	.byte	0x04, 0x0f
        /*0036*/ 	.short	(.L_54 - .L_53)


	//   ....[0]....
	.align		4
.L_53:
        /*0038*/ 	.word	index@(vprintf)


	//   ....[1]....
	.align		4
        /*003c*/ 	.word	index@(__assertfail)


	//----- nvinfo : EIATTR_ANNOTATIONS
	.align		4
.L_54:
        /*0040*/ 	.byte	0x04, 0x55
        /*0042*/ 	.short	(.L_56 - .L_55)


	//   ....[0]....
.L_55:
        /*0044*/ 	.word	0x00000001
        /*0048*/ 	.byte	0x00, 0x91, 0x00, 0x00, 0x01, 0x00, 0x00, 0x00, 0x50, 0x91, 0x00, 0x00, 0x01, 0x00, 0x00, 0x00
        /* <DEDUP_REMOVED lines=50> */
        /*0378*/ 	.byte	0x50, 0xab, 0x01, 0x00, 0x01, 0x00, 0x00, 0x00, 0x60, 0xab, 0x01, 0x00


	//----- nvinfo : EIATTR_MERCURY_ISA_VERSION
	.align		4
.L_56:
        /*0384*/ 	.byte	0x03, 0x5f
        /*0386*/ 	.short	0x0101


	//----- nvinfo : EIATTR_INT_WARP_WIDE_INSTR_OFFSETS
	.align		4
        /*0388*/ 	.byte	0x04, 0x31
        /*038a*/ 	.short	(.L_58 - .L_57)


	//   ....[0]....
.L_57:
        /*038c*/ 	.word	0x0001c1f0


	//   ....[1]....
        /*0390*/ 	.word	0x0001c210


	//   ....[2]....
        /*0394*/ 	.word	0x0001c240


	//----- nvinfo : EIATTR_COOP_GROUP_MASK_REGIDS
	.align		4
.L_58:
        /*0398*/ 	.byte	0x04, 0x29
        /*039a*/ 	.short	(.L_60 - .L_59)


	//   ....[0]....
.L_59:
        /*039c*/ 	.word	0xffffffff


	//   ....[1]....
        /*03a0*/ 	.word	0xffffffff


	//   ....[2]....
        /*03a4*/ 	.word	0xffffffff


	//   ....[3]....
        /*03a8*/ 	.word	0xffffffff


	//   ....[4]....
        /*03ac*/ 	.word	0xffffffff


	//   ....[5]....
        /*03b0*/ 	.word	0xffffffff


	//   ....[6]....
        /*03b4*/ 	.word	0xffffffff


	//   ....[7]....
        /*03b8*/ 	.word	0xffffffff


	//   ....[8]....
        /*03bc*/ 	.word	0xffffffff


	//   ....[9]....
        /*03c0*/ 	.word	0xffffffff


	//   ....[10]....
        /*03c4*/ 	.word	0xffffffff


	//   ....[11]....
        /*03c8*/ 	.word	0xffffffff


	//   ....[12]....
        /*03cc*/ 	.word	0xffffffff


	//   ....[13]....
        /*03d0*/ 	.word	0xffffffff


	//   ....[14]....
        /*03d4*/ 	.word	0xffffffff


	//   ....[15]....
        /*03d8*/ 	.word	0xffffffff


	//   ....[16]....
        /*03dc*/ 	.word	0xffffffff


	//   ....[17]....
        /*03e0*/ 	.word	0xffffffff


	//----- nvinfo : EIATTR_COOP_GROUP_INSTR_OFFSETS
	.align		4
.L_60:
        /*03e4*/ 	.byte	0x04, 0x28
        /*03e6*/ 	.short	(.L_62 - .L_61)


	//   ....[0]....
.L_61:
        /*03e8*/ 	.word	0x00000120


	//   ....[1]....
        /*03ec*/ 	.word	0x000008e0


	//   ....[2]....
        /*03f0*/ 	.word	0x00000b10


	//   ....[3]....
        /*03f4*/ 	.word	0x00000c40


	//   ....[4]....
        /*03f8*/ 	.word	0x00000d80


	//   ....[5]....
        /*03fc*/ 	.word	0x00001040


	//   ....[6]....
        /*0400*/ 	.word	0x00001230


	//   ....[7]....
        /*0404*/ 	.word	0x00001320


	//   ....[8]....
        /*0408*/ 	.word	0x00001480


	//   ....[9]....
        /*040c*/ 	.word	0x000015e0


	//   ....[10]....
        /*0410*/ 	.word	0x00001a20


	//   ....[11]....
        /*0414*/ 	.word	0x00001c30


	//   ....[12]....
        /*0418*/ 	.word	0x00001c40


	//   ....[13]....
        /*041c*/ 	.word	0x0000b220


	//   ....[14]....
        /*0420*/ 	.word	0x0000c560


	//   ....[15]....
        /*0424*/ 	.word	0x00012080


	//   ....[16]....
        /*0428*/ 	.word	0x0001c0f0


	//   ....[17]....
        /*042c*/ 	.word	0x0001c310


	//----- nvinfo : EIATTR_REG_RECONFIG
	.align		4
.L_62:
        /*0430*/ 	.byte	0x01, 0x54
	.zero		2


	//----- nvinfo : EIATTR_VRC_CTA_INIT_COUNT
	.align		4
        /*0434*/ 	.byte	0x02, 0x4a
        /*0436*/ 	.byte	0x80
	.zero		1


	//----- nvinfo : EIATTR_SYSCALL_OFFSETS
	.align		4
        /*0438*/ 	.byte	0x04, 0x46
        /*043a*/ 	.short	(.L_64 - .L_63)


	//   ....[0]....
.L_63:
        /*043c*/ 	.word	0x00005600


	//   ....[1]....
        /*0440*/ 	.word	0x000056c0


	//   ....[2]....
        /*0444*/ 	.word	0x00005730


	//   ....[3]....
        /*0448*/ 	.word	0x000057a0


	//   ....[4]....
        /*044c*/ 	.word	0x00005810


	//   ....[5]....
        /*0450*/ 	.word	0x000058b0


	//   ....[6]....
        /*0454*/ 	.word	0x00005990


	//   ....[7]....
        /*0458*/ 	.word	0x00005a30


	//   ....[8]....
        /*045c*/ 	.word	0x00005ad0


	//   ....[9]....
        /*0460*/ 	.word	0x00005b70


	//   ....[10]....
        /*0464*/ 	.word	0x00005be0


	//   ....[11]....
        /*0468*/ 	.word	0x00005c80


	//   ....[12]....
        /*046c*/ 	.word	0x00005d20


	//   ....[13]....
        /*0470*/ 	.word	0x00005d90


	//   ....[14]....
        /*0474*/ 	.word	0x00005e30


	//   ....[15]....
        /*0478*/ 	.word	0x00005ed0


	//   ....[16]....
        /*047c*/ 	.word	0x00005f70


	//   ....[17]....
        /*0480*/ 	.word	0x00006010


	//   ....[18]....
        /*0484*/ 	.word	0x00006080


	//   ....[19]....
        /*0488*/ 	.word	0x00006120


	//   ....[20]....
        /*048c*/ 	.word	0x000061c0


	//   ....[21]....
        /*0490*/ 	.word	0x00006230


	//   ....[22]....
        /*0494*/ 	.word	0x000062d0


	//   ....[23]....
        /*0498*/ 	.word	0x00006370


	//   ....[24]....
        /*049c*/ 	.word	0x00006410


	//   ....[25]....
        /*04a0*/ 	.word	0x000064b0


	//   ....[26]....
        /*04a4*/ 	.word	0x00006520


	//   ....[27]....
        /*04a8*/ 	.word	0x000065c0


	//   ....[28]....
        /*04ac*/ 	.word	0x00006660


	//   ....[29]....
        /*04b0*/ 	.word	0x000066d0


	//   ....[30]....
        /*04b4*/ 	.word	0x00006770


	//   ....[31]....
        /*04b8*/ 	.word	0x00006810


	//   ....[32]....
        /*04bc*/ 	.word	0x000068b0


	//   ....[33]....
        /*04c0*/ 	.word	0x00006950


	//   ....[34]....
        /*04c4*/ 	.word	0x000069f0


	//   ....[35]....
        /*04c8*/ 	.word	0x00006a90


	//   ....[36]....
        /*04cc*/ 	.word	0x00006b00


	//   ....[37]....
        /*04d0*/ 	.word	0x00006ba0


	//   ....[38]....
        /*04d4*/ 	.word	0x00006c40


	//   ....[39]....
        /*04d8*/ 	.word	0x00006cb0


	//   ....[40]....
        /*04dc*/ 	.word	0x00006d50


	//   ....[41]....
        /*04e0*/ 	.word	0x00006df0


	//   ....[42]....
        /*04e4*/ 	.word	0x00006e90


	//   ....[43]....
        /*04e8*/ 	.word	0x00006f30


	//   ....[44]....
        /*04ec*/ 	.word	0x00006fa0


	//   ....[45]....
        /*04f0*/ 	.word	0x00007040


	//   ....[46]....
        /*04f4*/ 	.word	0x000070e0


	//   ....[47]....
        /*04f8*/ 	.word	0x00007150


	//   ....[48]....
        /*04fc*/ 	.word	0x000071f0


	//   ....[49]....
        /*0500*/ 	.word	0x00007290


	//   ....[50]....
        /*0504*/ 	.word	0x00007330


	//   ....[51]....
        /*0508*/ 	.word	0x000073d0


	//   ....[52]....
        /*050c*/ 	.word	0x00007440


	//   ....[53]....
        /*0510*/ 	.word	0x000074d0


	//   ....[54]....
        /*0514*/ 	.word	0x00007570


	//   ....[55]....
        /*0518*/ 	.word	0x000075e0


	//   ....[56]....
        /*051c*/ 	.word	0x00007680


	//   ....[57]....
        /*0520*/ 	.word	0x00007720


	//   ....[58]....
        /*0524*/ 	.word	0x000077c0


	//   ....[59]....
        /*0528*/ 	.word	0x00007860


	//   ....[60]....
        /*052c*/ 	.word	0x0000b3c0


	//   ....[61]....
        /*0530*/ 	.word	0x0000b5f0


	//   ....[62]....
        /*0534*/ 	.word	0x0000b820


	//   ....[63]....
        /*0538*/ 	.word	0x0000ba50


	//   ....[64]....
        /*053c*/ 	.word	0x0000bc80


	//   ....[65]....
        /*0540*/ 	.word	0x0000beb0


	//   ....[66]....
        /*0544*/ 	.word	0x0000c0e0


	//   ....[67]....
        /*0548*/ 	.word	0x0000c700


	//   ....[68]....
        /*054c*/ 	.word	0x0000c930


	//   ....[69]....
        /*0550*/ 	.word	0x0000cb60


	//   ....[70]....
        /*0554*/ 	.word	0x0000cd90


	//   ....[71]....
        /*0558*/ 	.word	0x0000cfc0


	//   ....[72]....
        /*055c*/ 	.word	0x0000d1f0


	//   ....[73]....
        /*0560*/ 	.word	0x0000d420


	//   ....[74]....
        /*0564*/ 	.word	0x0000ddb0


	//   ....[75]....
        /*0568*/ 	.word	0x0000e0f0


	//   ....[76]....
        /*056c*/ 	.word	0x0000e430


	//   ....[77]....
        /*0570*/ 	.word	0x0000e770


	//   ....[78]....
        /*0574*/ 	.word	0x0000eab0


	//   ....[79]....
        /*0578*/ 	.word	0x0000edf0


	//   ....[80]....
        /*057c*/ 	.word	0x0000f130


	//   ....[81]....
        /*0580*/ 	.word	0x0000ff90


	//   ....[82]....
        /*0584*/ 	.word	0x000102d0


	//   ....[83]....
        /*0588*/ 	.word	0x00010610


	//   ....[84]....
        /*058c*/ 	.word	0x00010950


	//   ....[85]....
        /*0590*/ 	.word	0x00010c90


	//   ....[86]....
        /*0594*/ 	.word	0x00010fd0


	//   ....[87]....
        /*0598*/ 	.word	0x00011310


	//   ....[88]....
        /*059c*/ 	.word	0x000122c0


	//   ....[89]....
        /*05a0*/ 	.word	0x00012430


	//   ....[90]....
        /*05a4*/ 	.word	0x000125a0


	//   ....[91]....
        /*05a8*/ 	.word	0x00012710


	//   ....[92]....
        /*05ac*/ 	.word	0x00012ca0


	//   ....[93]....
        /*05b0*/ 	.word	0x000157a0


	//   ....[94]....
        /*05b4*/ 	.word	0x00015aa0


	//   ....[95]....
        /*05b8*/ 	.word	0x000164a0


	//----- nvinfo : EIATTR_MBARRIER_INSTR_OFFSETS
	.align		4
.L_64:
        /*05bc*/ 	.byte	0x04, 0x39
        /*05be*/ 	.short	(.L_66 - .L_65)


	//   ....[0]....
.L_65:
        /*05c0*/ 	.word	0x000009c0
        /*05c4*/ 	.word	0x000000ff
        /*05c8*/ 	.word	0x00038000
        /*05cc*/ 	.short	0x0100
        /*05ce*/ 	.byte	0x04
	.zero		1


	//   ....[1]....
        /*05d0*/ 	.word	0x000009d0
        /*05d4*/ 	.word	0x000000ff
        /*05d8*/ 	.word	0x00038010
        /*05dc*/ 	.short	0x0100
        /*05de*/ 	.byte	0x04
	.zero		1


	//   ....[2]....
        /*05e0*/ 	.word	0x000009e0
        /*05e4*/ 	.word	0x000000ff
        /*05e8*/ 	.word	0x00038008
        /*05ec*/ 	.short	0x0100
        /*05ee*/ 	.byte	0x04
	.zero		1


	//   ....[3]....
        /*05f0*/ 	.word	0x000009f0
        /*05f4*/ 	.word	0x000000ff
        /*05f8*/ 	.word	0x00038018
        /*05fc*/ 	.short	0x0100
        /*05fe*/ 	.byte	0x04
	.zero		1


	//   ....[4]....
        /*0600*/ 	.word	0x00000bd0
        /*0604*/ 	.word	0x000000ff
        /*0608*/ 	.word	0x00038020
        /*060c*/ 	.short	0x0100
        /*060e*/ 	.byte	0x04
	.zero		1


	//   ....[5]....
        /*0610*/ 	.word	0x00000be0
        /*0614*/ 	.word	0x000000ff
        /*0618*/ 	.word	0x00038038
        /*061c*/ 	.short	0x0100
        /*061e*/ 	.byte	0x04
	.zero		1


	//   ....[6]....
        /*0620*/ 	.word	0x00000bf0
        /*0624*/ 	.word	0x000000ff
        /*0628*/ 	.word	0x00038028
        /*062c*/ 	.short	0x0100
        /*062e*/ 	.byte	0x04
	.zero		1


	//   ....[7]....
        /*0630*/ 	.word	0x00000c00
        /*0634*/ 	.word	0x000000ff
        /*0638*/ 	.word	0x00038040
        /*063c*/ 	.short	0x0100
        /*063e*/ 	.byte	0x04
	.zero		1


	//   ....[8]....
        /*0640*/ 	.word	0x00000c10
        /*0644*/ 	.word	0x000000ff
        /*0648*/ 	.word	0x00038030
        /*064c*/ 	.short	0x0100
        /*064e*/ 	.byte	0x04
	.zero		1


	//   ....[9]....
        /*0650*/ 	.word	0x00000c20
        /*0654*/ 	.word	0x000000ff
        /*0658*/ 	.word	0x00038048
        /*065c*/ 	.short	0x0100
        /*065e*/ 	.byte	0x04
	.zero		1


	//   ....[10]....
        /*0660*/ 	.word	0x00000d50
        /*0664*/ 	.word	0x000000ff
        /*0668*/ 	.word	0x00038050
        /*066c*/ 	.short	0x0100
        /*066e*/ 	.byte	0x04
	.zero		1


	//   ....[11]....
        /*0670*/ 	.word	0x00000d60
        /*0674*/ 	.word	0x000000ff
        /*0678*/ 	.word	0x00038058
        /*067c*/ 	.short	0x0100
        /*067e*/ 	.byte	0x04
	.zero		1


	//   ....[12]....
        /*0680*/ 	.word	0x00000f10
        /*0684*/ 	.word	0x000000ff
        /*0688*/ 	.word	0x00038060
        /*068c*/ 	.short	0x0100
        /*068e*/ 	.byte	0x04
	.zero		1


	//   ....[13]....
        /*0690*/ 	.word	0x00000f20
        /*0694*/ 	.word	0x000000ff
        /*0698*/ 	.word	0x00038068
        /*069c*/ 	.short	0x0100
        /*069e*/ 	.byte	0x04
	.zero		1


	//   ....[14]....
        /*06a0*/ 	.word	0x00001100
        /*06a4*/ 	.word	0x000000ff
        /*06a8*/ 	.word	0x00038070
        /*06ac*/ 	.short	0x0100
        /*06ae*/ 	.byte	0x04
	.zero		1


	//   ....[15]....
        /*06b0*/ 	.word	0x00001110
        /*06b4*/ 	.word	0x000000ff
        /*06b8*/ 	.word	0x00038078
        /*06bc*/ 	.short	0x0100
        /*06be*/ 	.byte	0x04
	.zero		1


	//   ....[16]....
        /*06c0*/ 	.word	0x000012f0
        /*06c4*/ 	.word	0x000000ff
        /*06c8*/ 	.word	0x00038080
        /*06cc*/ 	.short	0x0100
        /*06ce*/ 	.byte	0x04
	.zero		1


	//   ....[17]....
        /*06d0*/ 	.word	0x00001300
        /*06d4*/ 	.word	0x000000ff
        /*06d8*/ 	.word	0x00038088
        /*06dc*/ 	.short	0x0100
        /*06de*/ 	.byte	0x04
	.zero		1


	//   ....[18]....
        /*06e0*/ 	.word	0x00001430
        /*06e4*/ 	.word	0x000000ff
        /*06e8*/ 	.word	0x00038090
        /*06ec*/ 	.short	0x0100
        /*06ee*/ 	.byte	0x04
	.zero		1


	//   ....[19]....
        /*06f0*/ 	.word	0x00001440
        /*06f4*/ 	.word	0x000000ff
        /*06f8*/ 	.word	0x000380a0
        /*06fc*/ 	.short	0x0100
        /*06fe*/ 	.byte	0x04
	.zero		1


	//   ....[20]....
        /*0700*/ 	.word	0x00001450
        /*0704*/ 	.word	0x000000ff
        /*0708*/ 	.word	0x00038098
        /*070c*/ 	.short	0x0100
        /*070e*/ 	.byte	0x04
	.zero		1


	//   ....[21]....
        /*0710*/ 	.word	0x00001460
        /*0714*/ 	.word	0x000000ff
        /*0718*/ 	.word	0x000380a8
        /*071c*/ 	.short	0x0100
        /*071e*/ 	.byte	0x04
	.zero		1


	//   ....[22]....
        /*0720*/ 	.word	0x00001590
        /*0724*/ 	.word	0x000000ff
        /*0728*/ 	.word	0x000380b0
        /*072c*/ 	.short	0x0100
        /*072e*/ 	.byte	0x04
	.zero		1


	//   ....[23]....
        /*0730*/ 	.word	0x000015a0
        /*0734*/ 	.word	0x000000ff
        /*0738*/ 	.word	0x000380c0
        /*073c*/ 	.short	0x0100
        /*073e*/ 	.byte	0x04
	.zero		1


	//   ....[24]....
        /*0740*/ 	.word	0x000015b0
        /*0744*/ 	.word	0x000000ff
        /*0748*/ 	.word	0x000380b8
        /*074c*/ 	.short	0x0100
        /*074e*/ 	.byte	0x04
	.zero		1


	//   ....[25]....
        /*0750*/ 	.word	0x000015c0
        /*0754*/ 	.word	0x000000ff
        /*0758*/ 	.word	0x000380c8
        /*075c*/ 	.short	0x0100
        /*075e*/ 	.byte	0x04
	.zero		1


	//   ....[26]....
        /*0760*/ 	.word	0x000016c0
        /*0764*/ 	.word	0x000000ff
        /*0768*/ 	.word	0x000380d0
        /*076c*/ 	.short	0x0100
        /*076e*/ 	.byte	0x04
	.zero		1


	//   ....[27]....
        /*0770*/ 	.word	0x000016d0
        /*0774*/ 	.word	0x000000ff
        /*0778*/ 	.word	0x000380d8
        /*077c*/ 	.short	0x0100
        /*077e*/ 	.byte	0x04
	.zero		1


	//   ....[28]....
        /*0780*/ 	.word	0x00001d10
        /*0784*/ 	.word	0x000000ff
        /*0788*/ 	.word	0x00038000
        /*078c*/ 	.short	0x010a
        /*078e*/ 	.byte	0x16
	.zero		1


	//   ....[29]....
        /*0790*/ 	.word	0x00001d90
        /*0794*/ 	.word	0x000000ff
        /*0798*/ 	.word	0x00038020
        /*079c*/ 	.short	0x010a
        /*079e*/ 	.byte	0x17
	.zero		1


	//   ....[30]....
        /*07a0*/ 	.word	0x00001e90
        /*07a4*/ 	.word	0x000000ff
        /*07a8*/ 	.word	0x00038058
        /*07ac*/ 	.short	0x010a
        /*07ae*/ 	.byte	0x16
	.zero		1


	//   ....[31]....
        /*07b0*/ 	.word	0x00002350
        /*07b4*/ 	.word	0x000000ff
        /*07b8*/ 	.word	0x00038008
        /*07bc*/ 	.short	0x010a
        /*07be*/ 	.byte	0x16
	.zero		1


	//   ....[32]....
        /*07c0*/ 	.word	0x000023f0
        /*07c4*/ 	.word	0x000000ff
        /*07c8*/ 	.word	0x00038068
        /*07cc*/ 	.short	0x010a
        /*07ce*/ 	.byte	0x16
	.zero		1


	//   ....[33]....
        /*07d0*/ 	.word	0x000028e0
        /*07d4*/ 	.word	0x000000ff
        /*07d8*/ 	.word	0x00038020
        /*07dc*/ 	.short	0x010a
        /*07de*/ 	.byte	0x04
	.zero		1


	//   ....[34]....
        /*07e0*/ 	.word	0x00002990
        /*07e4*/ 	.word	0x000000ff
        /*07e8*/ 	.word	0x000380a0
        /*07ec*/ 	.short	0x010a
        /*07ee*/ 	.byte	0x16
	.zero		1


	//   ....[35]....
        /*07f0*/ 	.word	0x00002a30
        /*07f4*/ 	.word	0x000000ff
        /*07f8*/ 	.word	0x00038058
        /*07fc*/ 	.short	0x010a
        /*07fe*/ 	.byte	0x16
	.zero		1


	//   ....[36]....
        /*0800*/ 	.word	0x000030b0
        /*0804*/ 	.word	0x000000ff
        /*0808*/ 	.word	0x00038020
        /*080c*/ 	.short	0x010a
        /*080e*/ 	.byte	0x04
	.zero		1


	//   ....[37]....
        /*0810*/ 	.word	0x00003760
        /*0814*/ 	.word	0x000000ff
        /*0818*/ 	.word	0x000380a8
        /*081c*/ 	.short	0x010a
        /*081e*/ 	.byte	0x16
	.zero		1


	//   ....[38]....
        /*0820*/ 	.word	0x000037f0
        /*0824*/ 	.word	0x000000ff
        /*0828*/ 	.word	0x00038068
        /*082c*/ 	.short	0x010a
        /*082e*/ 	.byte	0x16
	.zero		1


	//   ....[39]....
        /*0830*/ 	.word	0x00004370
        /*0834*/ 	.word	0x000000ff
        /*0838*/ 	.word	0x00038020
        /*083c*/ 	.short	0x010a
        /*083e*/ 	.byte	0x04
	.zero		1


	//   ....[40]....
        /*0840*/ 	.word	0x00004420
        /*0844*/ 	.word	0x000000ff
        /*0848*/ 	.word	0x000380a0
        /*084c*/ 	.short	0x010a
        /*084e*/ 	.byte	0x16
	.zero		1


	//   ....[41]....
        /*0850*/ 	.word	0x000044d0
        /*0854*/ 	.word	0x000000ff
        /*0858*/ 	.word	0x00038058
        /*085c*/ 	.short	0x010a
        /*085e*/ 	.byte	0x16
	.zero		1


	//   ....[42]....
        /*0860*/ 	.word	0x00004a70
        /*0864*/ 	.word	0x000000ff
        /*0868*/ 	.word	0x000380a8
        /*086c*/ 	.short	0x010a
        /*086e*/ 	.byte	0x16
	.zero		1


	//   ....[43]....
        /*0870*/ 	.word	0x00004af0
        /*0874*/ 	.word	0x000000ff
        /*0878*/ 	.word	0x00038068
        /*087c*/ 	.short	0x010a
        /*087e*/ 	.byte	0x16
	.zero		1


	//   ....[44]....
        /*0880*/ 	.word	0x00005500
        /*0884*/ 	.word	0x00000010
        /*0888*/ 	.word	0x000380c0
        /*088c*/ 	.short	0x010a
        /*088e*/ 	.byte	0xff
	.zero		1


	//   ....[45]....
        /*0890*/ 	.word	0x000092a0
        /*0894*/ 	.word	0x000000ff
        /*0898*/ 	.word	0x000380b0
        /*089c*/ 	.short	0x0101
        /*089e*/ 	.byte	0x04
	.zero		1


	//   ....[46]....
        /*08a0*/ 	.word	0x0000a960
        /*08a4*/ 	.word	0x00000000
        /*08a8*/ 	.word	0x000380c8
        /*08ac*/ 	.short	0x010a
        /*08ae*/ 	.byte	0xff
	.zero		1


	//   ....[47]....
        /*08b0*/ 	.word	0x0000ad70
        /*08b4*/ 	.word	0x00000000
        /*08b8*/ 	.word	0x000380b8
        /*08bc*/ 	.short	0x0101
        /*08be*/ 	.byte	0xff
	.zero		1


	//   ....[48]....
        /*08c0*/ 	.word	0x0000ae20
        /*08c4*/ 	.word	0x0000003b
        /*08c8*/ 	.word	0x00038070
        /*08cc*/ 	.short	0x010a
        /*08ce*/ 	.byte	0xff
	.zero		1


	//   ....[49]....
        /*08d0*/ 	.word	0x0000aeb0
        /*08d4*/ 	.word	0x00000000
        /*08d8*/ 	.word	0x00000000
        /*08dc*/ 	.short	0x0101
        /*08de*/ 	.byte	0xff
	.zero		1


	//   ....[50]....
        /*08e0*/ 	.word	0x0000af10
        /*08e4*/ 	.word	0x0000003b
        /*08e8*/ 	.word	0x00038080
        /*08ec*/ 	.short	0x010a
        /*08ee*/ 	.byte	0xff
	.zero		1


	//   ....[51]....
        /*08f0*/ 	.word	0x0000b070
        /*08f4*/ 	.word	0x0000003b
        /*08f8*/ 	.word	0x00038070
        /*08fc*/ 	.short	0x010a
        /*08fe*/ 	.byte	0xff
	.zero		1


	//   ....[52]....
        /*0900*/ 	.word	0x0000b200
        /*0904*/ 	.word	0x0000003b
        /*0908*/ 	.word	0x00038090
        /*090c*/ 	.short	0x010a
        /*090e*/ 	.byte	0xff
	.zero		1


	//   ....[53]....
        /*0910*/ 	.word	0x0000c300
        /*0914*/ 	.word	0x00000000
        /*0918*/ 	.word	0x00000000
        /*091c*/ 	.short	0x0101
        /*091e*/ 	.byte	0xff
	.zero		1


	//   ....[54]....
        /*0920*/ 	.word	0x0000c380
        /*0924*/ 	.word	0x00000000
        /*0928*/ 	.word	0x00000000
        /*092c*/ 	.short	0x0101
        /*092e*/ 	.byte	0xff
	.zero		1


	//   ....[55]....
        /*0930*/ 	.word	0x0000c3e0
        /*0934*/ 	.word	0x0000003b
        /*0938*/ 	.word	0x00038080
        /*093c*/ 	.short	0x010a
        /*093e*/ 	.byte	0xff
	.zero		1


	//   ....[56]....
        /*0940*/ 	.word	0x0000c540
        /*0944*/ 	.word	0x0000003b
        /*0948*/ 	.word	0x00038098
        /*094c*/ 	.short	0x010a
        /*094e*/ 	.byte	0xff
	.zero		1


	//   ....[57]....
        /*0950*/ 	.word	0x0000d620
        /*0954*/ 	.word	0x00000000
        /*0958*/ 	.word	0x00000000
        /*095c*/ 	.short	0x0101
        /*095e*/ 	.byte	0xff
	.zero		1


	//   ....[58]....
        /*0960*/ 	.word	0x0000d6b0
        /*0964*/ 	.word	0x00000003
        /*0968*/ 	.word	0x00000000
        /*096c*/ 	.short	0x0101
        /*096e*/ 	.byte	0xff
	.zero		1


	//   ....[59]....
        /*0970*/ 	.word	0x0000d740
        /*0974*/ 	.word	0x00000004
        /*0978*/ 	.word	0x00000000
        /*097c*/ 	.short	0x0101
        /*097e*/ 	.byte	0xff
	.zero		1


	//   ....[60]....
        /*0980*/ 	.word	0x0000d790
        /*0984*/ 	.word	0x0000003b
        /*0988*/ 	.word	0x00038070
        /*098c*/ 	.short	0x010a
        /*098e*/ 	.byte	0xff
	.zero		1


	//   ....[61]....
        /*0990*/ 	.word	0x0000d830
        /*0994*/ 	.word	0x00000000
        /*0998*/ 	.word	0x00000000
        /*099c*/ 	.short	0x0101
        /*099e*/ 	.byte	0xff
	.zero		1


	//   ....[62]....
        /*09a0*/ 	.word	0x0000d890
        /*09a4*/ 	.word	0x0000003b
        /*09a8*/ 	.word	0x00038090
        /*09ac*/ 	.short	0x010a
        /*09ae*/ 	.byte	0xff
	.zero		1


	//   ....[63]....
        /*09b0*/ 	.word	0x0000d910
        /*09b4*/ 	.word	0x0000003b
        /*09b8*/ 	.word	0x000380c0
        /*09bc*/ 	.short	0x010a
        /*09be*/ 	.byte	0xff
	.zero		1


	//   ....[64]....
        /*09c0*/ 	.word	0x0000f960
        /*09c4*/ 	.word	0x00000000
        /*09c8*/ 	.word	0x00000000
        /*09cc*/ 	.short	0x0101
        /*09ce*/ 	.byte	0xff
	.zero		1


	//   ....[65]....
        /*09d0*/ 	.word	0x0000f990
        /*09d4*/ 	.word	0x0000003b
        /*09d8*/ 	.word	0x000380b0
        /*09dc*/ 	.short	0x0101
        /*09de*/ 	.byte	0xff
	.zero		1


	//   ....[66]....
        /*09e0*/ 	.word	0x0000fa10
        /*09e4*/ 	.word	0x0000003b
        /*09e8*/ 	.word	0x00038080
        /*09ec*/ 	.short	0x010a
        /*09ee*/ 	.byte	0xff
	.zero		1


	//   ....[67]....
        /*09f0*/ 	.word	0x0000faa0
        /*09f4*/ 	.word	0x0000001f
        /*09f8*/ 	.word	0x00000000
        /*09fc*/ 	.short	0x0101
        /*09fe*/ 	.byte	0xff
	.zero		1


	//   ....[68]....
        /*0a00*/ 	.word	0x0000faf0
        /*0a04*/ 	.word	0x0000003b
        /*0a08*/ 	.word	0x00038098
        /*0a0c*/ 	.short	0x010a
        /*0a0e*/ 	.byte	0xff
	.zero		1


	//   ....[69]....
        /*0a10*/ 	.word	0x0000fb70
        /*0a14*/ 	.word	0x0000003b
        /*0a18*/ 	.word	0x000380c8
        /*0a1c*/ 	.short	0x010a
        /*0a1e*/ 	.byte	0xff
	.zero		1


	//   ....[70]....
        /*0a20*/ 	.word	0x00011b50
        /*0a24*/ 	.word	0x00000003
        /*0a28*/ 	.word	0x00000000
        /*0a2c*/ 	.short	0x0101
        /*0a2e*/ 	.byte	0xff
	.zero		1


	//   ....[71]....
        /*0a30*/ 	.word	0x00011b80
        /*0a34*/ 	.word	0x0000003b
        /*0a38*/ 	.word	0x000380b8
        /*0a3c*/ 	.short	0x0101
        /*0a3e*/ 	.byte	0xff
	.zero		1


	//   ....[72]....
        /*0a40*/ 	.word	0x00011f40
        /*0a44*/ 	.word	0x000000ff
        /*0a48*/ 	.word	0x00000000
        /*0a4c*/ 	.short	0x010a
        /*0a4e*/ 	.byte	0x04
	.zero		1


	//   ....[73]....
        /*0a50*/ 	.word	0x000121a0
        /*0a54*/ 	.word	0x000000ff
        /*0a58*/ 	.word	0x00000000
        /*0a5c*/ 	.short	0x010a
        /*0a5e*/ 	.byte	0x04
	.zero		1


	//   ....[74]....
        /*0a60*/ 	.word	0x00012db0
        /*0a64*/ 	.word	0x000000ff
        /*0a68*/ 	.word	0x00000000
        /*0a6c*/ 	.short	0x0101
        /*0a6e*/ 	.byte	0x04
	.zero		1


	//   ....[75]....
        /*0a70*/ 	.word	0x00012e30
        /*0a74*/ 	.word	0x000000ff
        /*0a78*/ 	.word	0x00000000
        /*0a7c*/ 	.short	0x010a
        /*0a7e*/ 	.byte	0x30
	.zero		1


	//   ....[76]....
        /*0a80*/ 	.word	0x000131a0
        /*0a84*/ 	.word	0x000000ff
        /*0a88*/ 	.word	0x00000000
        /*0a8c*/ 	.short	0x0101
        /*0a8e*/ 	.byte	0x31
	.zero		1


	//   ....[77]....
        /*0a90*/ 	.word	0x00015ba0
        /*0a94*/ 	.word	0x000000ff
        /*0a98*/ 	.word	0x00000000
        /*0a9c*/ 	.short	0x0101
        /*0a9e*/ 	.byte	0x04
	.zero		1


	//   ....[78]....
        /*0aa0*/ 	.word	0x00015d20
        /*0aa4*/ 	.word	0x000000ff
        /*0aa8*/ 	.word	0x00000000
        /*0aac*/ 	.short	0x010a
        /*0aae*/ 	.byte	0x04
	.zero		1


	//   ....[79]....
        /*0ab0*/ 	.word	0x00016380
        /*0ab4*/ 	.word	0x000000ff
        /*0ab8*/ 	.word	0x00000000
        /*0abc*/ 	.short	0x010a
        /*0abe*/ 	.byte	0x04
	.zero		1


	//   ....[80]....
        /*0ac0*/ 	.word	0x000165f0
        /*0ac4*/ 	.word	0x000000ff
        /*0ac8*/ 	.word	0x00000000
        /*0acc*/ 	.short	0x0101
        /*0ace*/ 	.byte	0x05
	.zero		1


	//   ....[81]....
        /*0ad0*/ 	.word	0x00016680
        /*0ad4*/ 	.word	0x000000ff
        /*0ad8*/ 	.word	0x00000000
        /*0adc*/ 	.short	0x010a
        /*0ade*/ 	.byte	0x05
	.zero		1


	//   ....[82]....
        /*0ae0*/ 	.word	0x00016770
        /*0ae4*/ 	.word	0x000000ff
        /*0ae8*/ 	.word	0x00000000
        /*0aec*/ 	.short	0x0101
        /*0aee*/ 	.byte	0x05
	.zero		1


	//   ....[83]....
        /*0af0*/ 	.word	0x00016d80
        /*0af4*/ 	.word	0x000000ff
        /*0af8*/ 	.word	0x00038010
        /*0afc*/ 	.short	0x010a
        /*0afe*/ 	.byte	0x08
	.zero		1


	//   ....[84]....
        /*0b00*/ 	.word	0x00016fb0
        /*0b04*/ 	.word	0x000000ff
        /*0b08*/ 	.word	0x00038038
        /*0b0c*/ 	.short	0x010a
        /*0b0e*/ 	.byte	0x19
	.zero		1


	//   ....[85]....
        /*0b10*/ 	.word	0x00017200
        /*0b14*/ 	.word	0x000000ff
        /*0b18*/ 	.word	0x00038018
        /*0b1c*/ 	.short	0x010a
        /*0b1e*/ 	.byte	0x08
	.zero		1


	//   ....[86]....
        /*0b20*/ 	.word	0x00017460
        /*0b24*/ 	.word	0x000000ff
        /*0b28*/ 	.word	0x00038038
        /*0b2c*/ 	.short	0x010a
        /*0b2e*/ 	.byte	0x19
	.zero		1


	//   ....[87]....
        /*0b30*/ 	.word	0x00017810
        /*0b34*/ 	.word	0x000000ff
        /*0b38*/ 	.word	0x00038038
        /*0b3c*/ 	.short	0x010a
        /*0b3e*/ 	.byte	0x19
	.zero		1


	//   ....[88]....
        /*0b40*/ 	.word	0x00017ab0
        /*0b44*/ 	.word	0x000000ff
        /*0b48*/ 	.word	0x00038038
        /*0b4c*/ 	.short	0x010a
        /*0b4e*/ 	.byte	0x19
	.zero		1


	//   ....[89]....
        /*0b50*/ 	.word	0x00017d20
        /*0b54*/ 	.word	0x000000ff
        /*0b58*/ 	.word	0x00038038
        /*0b5c*/ 	.short	0x010a
        /*0b5e*/ 	.byte	0x19
	.zero		1


	//   ....[90]....
        /*0b60*/ 	.word	0x00017f90
        /*0b64*/ 	.word	0x000000ff
        /*0b68*/ 	.word	0x00038038
        /*0b6c*/ 	.short	0x010a
        /*0b6e*/ 	.byte	0x19
	.zero		1


	//   ....[91]....
        /*0b70*/ 	.word	0x00018200
        /*0b74*/ 	.word	0x000000ff
        /*0b78*/ 	.word	0x00038038
        /*0b7c*/ 	.short	0x010a
        /*0b7e*/ 	.byte	0x19
	.zero		1


	//   ....[92]....
        /*0b80*/ 	.word	0x00018470
        /*0b84*/ 	.word	0x000000ff
        /*0b88*/ 	.word	0x00038038
        /*0b8c*/ 	.short	0x010a
        /*0b8e*/ 	.byte	0x19
	.zero		1


	//   ....[93]....
        /*0b90*/ 	.word	0x000186f0
        /*0b94*/ 	.word	0x000000ff
        /*0b98*/ 	.word	0x00038038
        /*0b9c*/ 	.short	0x010a
        /*0b9e*/ 	.byte	0x19
	.zero		1


	//   ....[94]....
        /*0ba0*/ 	.word	0x00018960
        /*0ba4*/ 	.word	0x000000ff
        /*0ba8*/ 	.word	0x00038038
        /*0bac*/ 	.short	0x010a
        /*0bae*/ 	.byte	0x19
	.zero		1


	//   ....[95]....
        /*0bb0*/ 	.word	0x00018c20
        /*0bb4*/ 	.word	0x000000ff
        /*0bb8*/ 	.word	0x00038038
        /*0bbc*/ 	.short	0x010a
        /*0bbe*/ 	.byte	0x19
	.zero		1


	//   ....[96]....
        /*0bc0*/ 	.word	0x00018e90
        /*0bc4*/ 	.word	0x000000ff
        /*0bc8*/ 	.word	0x00038038
        /*0bcc*/ 	.short	0x010a
        /*0bce*/ 	.byte	0x19
	.zero		1


	//   ....[97]....
        /*0bd0*/ 	.word	0x00019120
        /*0bd4*/ 	.word	0x000000ff
        /*0bd8*/ 	.word	0x00038038
        /*0bdc*/ 	.short	0x010a
        /*0bde*/ 	.byte	0x19
	.zero		1


	//   ....[98]....
        /*0be0*/ 	.word	0x00019390
        /*0be4*/ 	.word	0x000000ff
        /*0be8*/ 	.word	0x00038038
        /*0bec*/ 	.short	0x010a
        /*0bee*/ 	.byte	0x19
	.zero		1


	//   ....[99]....
        /*0bf0*/ 	.word	0x00019630
        /*0bf4*/ 	.word	0x000000ff
        /*0bf8*/ 	.word	0x00038038
        /*0bfc*/ 	.short	0x010a
        /*0bfe*/ 	.byte	0x19
	.zero		1


	//   ....[100]....
        /*0c00*/ 	.word	0x000198a0
        /*0c04*/ 	.word	0x000000ff
        /*0c08*/ 	.word	0x00038038
        /*0c0c*/ 	.short	0x010a
        /*0c0e*/ 	.byte	0x11
	.zero		1


	//   ....[101]....
        /*0c10*/ 	.word	0x0001a010
        /*0c14*/ 	.word	0x000000ff
        /*0c18*/ 	.word	0x000380b0
        /*0c1c*/ 	.short	0x010a
        /*0c1e*/ 	.byte	0x05
	.zero		1


	//   ....[102]....
        /*0c20*/ 	.word	0x0001b280
        /*0c24*/ 	.word	0x000000ff
        /*0c28*/ 	.word	0x000380b8
        /*0c2c*/ 	.short	0x010a
        /*0c2e*/ 	.byte	0x05
	.zero		1


	//   ....[103]....
        /*0c30*/ 	.word	0x0001bf80
        /*0c34*/ 	.word	0x000000ff
        /*0c38*/ 	.word	0x00000000
        /*0c3c*/ 	.short	0x0101
        /*0c3e*/ 	.byte	0x04
	.zero		1


	//   ....[104]....
        /*0c40*/ 	.word	0x0001c000
        /*0c44*/ 	.word	0x000000ff
        /*0c48*/ 	.word	0x00000000
        /*0c4c*/ 	.short	0x0101
        /*0c4e*/ 	.byte	0x04
	.zero		1


	//   ....[105]....
        /*0c50*/ 	.word	0x0001c340
        /*0c54*/ 	.word	0x00000000
        /*0c58*/ 	.word	0x00038000
        /*0c5c*/ 	.short	0x010a
        /*0c5e*/ 	.byte	0xff
	.zero		1


	//   ....[106]....
        /*0c60*/ 	.word	0x0001c3a0
        /*0c64*/ 	.word	0x00000000
        /*0c68*/ 	.word	0x00038020
        /*0c6c*/ 	.short	0x010a
        /*0c6e*/ 	.byte	0xff
	.zero		1


	//   ....[107]....
        /*0c70*/ 	.word	0x0001c400
        /*0c74*/ 	.word	0x00000000
        /*0c78*/ 	.word	0x00038058
        /*0c7c*/ 	.short	0x010a
        /*0c7e*/ 	.byte	0xff
	.zero		1


	//   ....[108]....
        /*0c80*/ 	.word	0x0001c460
        /*0c84*/ 	.word	0x00000000
        /*0c88*/ 	.word	0x00038008
        /*0c8c*/ 	.short	0x010a
        /*0c8e*/ 	.byte	0xff
	.zero		1


	//   ....[109]....
        /*0c90*/ 	.word	0x0001c4c0
        /*0c94*/ 	.word	0x00000000
        /*0c98*/ 	.word	0x00038068
        /*0c9c*/ 	.short	0x010a
        /*0c9e*/ 	.byte	0xff
	.zero		1


	//   ....[110]....
        /*0ca0*/ 	.word	0x0001c520
        /*0ca4*/ 	.word	0x00000000
        /*0ca8*/ 	.word	0x00038020
        /*0cac*/ 	.short	0x010a
        /*0cae*/ 	.byte	0xff
	.zero		1


	//   ....[111]....
        /*0cb0*/ 	.word	0x0001c580
        /*0cb4*/ 	.word	0x00000000
        /*0cb8*/ 	.word	0x000380a0
        /*0cbc*/ 	.short	0x010a
        /*0cbe*/ 	.byte	0xff
	.zero		1


	//   ....[112]....
        /*0cc0*/ 	.word	0x0001c600
        /*0cc4*/ 	.word	0x00000005
        /*0cc8*/ 	.word	0x00038058
        /*0ccc*/ 	.short	0x010a
        /*0cce*/ 	.byte	0xff
	.zero		1


	//   ....[113]....
        /*0cd0*/ 	.word	0x0001c660
        /*0cd4*/ 	.word	0x00000000
        /*0cd8*/ 	.word	0x00038020
        /*0cdc*/ 	.short	0x010a
        /*0cde*/ 	.byte	0xff
	.zero		1


	//   ....[114]....
        /*0ce0*/ 	.word	0x0001c6c0
        /*0ce4*/ 	.word	0x00000000
        /*0ce8*/ 	.word	0x000380a8
        /*0cec*/ 	.short	0x010a
        /*0cee*/ 	.byte	0xff
	.zero		1


	//   ....[115]....
        /*0cf0*/ 	.word	0x0001c720
        /*0cf4*/ 	.word	0x00000003
        /*0cf8*/ 	.word	0x00038068
        /*0cfc*/ 	.short	0x010a
        /*0cfe*/ 	.byte	0xff
	.zero		1


	//   ....[116]....
        /*0d00*/ 	.word	0x0001c780
        /*0d04*/ 	.word	0x00000000
        /*0d08*/ 	.word	0x00038020
        /*0d0c*/ 	.short	0x010a
        /*0d0e*/ 	.byte	0xff
	.zero		1


	//   ....[117]....
        /*0d10*/ 	.word	0x0001c7e0
        /*0d14*/ 	.word	0x00000000
        /*0d18*/ 	.word	0x000380a0
        /*0d1c*/ 	.short	0x010a
        /*0d1e*/ 	.byte	0xff
	.zero		1


	//   ....[118]....
        /*0d20*/ 	.word	0x0001c860
        /*0d24*/ 	.word	0x00000006
        /*0d28*/ 	.word	0x00038058
        /*0d2c*/ 	.short	0x010a
        /*0d2e*/ 	.byte	0xff
	.zero		1


	//   ....[119]....
        /*0d30*/ 	.word	0x0001c8c0
        /*0d34*/ 	.word	0x00000000
        /*0d38*/ 	.word	0x000380a8
        /*0d3c*/ 	.short	0x010a
        /*0d3e*/ 	.byte	0xff
	.zero		1


	//   ....[120]....
        /*0d40*/ 	.word	0x0001c920
        /*0d44*/ 	.word	0x00000000
        /*0d48*/ 	.word	0x00038068
        /*0d4c*/ 	.short	0x010a
        /*0d4e*/ 	.byte	0xff
	.zero		1


	//   ....[121]....
        /*0d50*/ 	.word	0x0001c970
        /*0d54*/ 	.word	0x00000010
        /*0d58*/ 	.word	0x000380c0
        /*0d5c*/ 	.short	0x010a
        /*0d5e*/ 	.byte	0xff
	.zero		1


	//   ....[122]....
        /*0d60*/ 	.word	0x0001c9c0
        /*0d64*/ 	.word	0x00000000
        /*0d68*/ 	.word	0x000380c8
        /*0d6c*/ 	.short	0x010a
        /*0d6e*/ 	.byte	0xff
	.zero		1


	//   ....[123]....
        /*0d70*/ 	.word	0x0001ca10
        /*0d74*/ 	.word	0x0000003b
        /*0d78*/ 	.word	0x00038070
        /*0d7c*/ 	.short	0x010a
        /*0d7e*/ 	.byte	0xff
	.zero		1


	//   ....[124]....
        /*0d80*/ 	.word	0x0001ca60
        /*0d84*/ 	.word	0x0000003b
        /*0d88*/ 	.word	0x00038080
        /*0d8c*/ 	.short	0x010a
        /*0d8e*/ 	.byte	0xff
	.zero		1


	//   ....[125]....
        /*0d90*/ 	.word	0x0001cab0
        /*0d94*/ 	.word	0x0000003b
        /*0d98*/ 	.word	0x00038070
        /*0d9c*/ 	.short	0x010a
        /*0d9e*/ 	.byte	0xff
	.zero		1


	//   ....[126]....
        /*0da0*/ 	.word	0x0001cb00
        /*0da4*/ 	.word	0x0000003b
        /*0da8*/ 	.word	0x00038090
        /*0dac*/ 	.short	0x010a
        /*0dae*/ 	.byte	0xff
	.zero		1


	//   ....[127]....
        /*0db0*/ 	.word	0x0001cb50
        /*0db4*/ 	.word	0x0000003b
        /*0db8*/ 	.word	0x00038080
        /*0dbc*/ 	.short	0x010a
        /*0dbe*/ 	.byte	0xff
	.zero		1


	//   ....[128]....
        /*0dc0*/ 	.word	0x0001cba0
        /*0dc4*/ 	.word	0x0000003b
        /*0dc8*/ 	.word	0x00038098
        /*0dcc*/ 	.short	0x010a
        /*0dce*/ 	.byte	0xff
	.zero		1


	//   ....[129]....
        /*0dd0*/ 	.word	0x0001cbf0
        /*0dd4*/ 	.word	0x0000003b
        /*0dd8*/ 	.word	0x00038070
        /*0ddc*/ 	.short	0x010a
        /*0dde*/ 	.byte	0xff
	.zero		1


	//   ....[130]....
        /*0de0*/ 	.word	0x0001cc40
        /*0de4*/ 	.word	0x0000003b
        /*0de8*/ 	.word	0x00038090
        /*0dec*/ 	.short	0x010a
        /*0dee*/ 	.byte	0xff
	.zero		1


	//   ....[131]....
        /*0df0*/ 	.word	0x0001cc90
        /*0df4*/ 	.word	0x0000003b
        /*0df8*/ 	.word	0x000380c0
        /*0dfc*/ 	.short	0x010a
        /*0dfe*/ 	.byte	0xff
	.zero		1


	//   ....[132]....
        /*0e00*/ 	.word	0x0001cce0
        /*0e04*/ 	.word	0x0000003b
        /*0e08*/ 	.word	0x00038080
        /*0e0c*/ 	.short	0x010a
        /*0e0e*/ 	.byte	0xff
	.zero		1


	//   ....[133]....
        /*0e10*/ 	.word	0x0001cd30
        /*0e14*/ 	.word	0x0000003b
        /*0e18*/ 	.word	0x00038098
        /*0e1c*/ 	.short	0x010a
        /*0e1e*/ 	.byte	0xff
	.zero		1


	//   ....[134]....
        /*0e20*/ 	.word	0x0001cd80
        /*0e24*/ 	.word	0x0000003b
        /*0e28*/ 	.word	0x000380c8
        /*0e2c*/ 	.short	0x010a
        /*0e2e*/ 	.byte	0xff
	.zero		1


	//   ....[135]....
        /*0e30*/ 	.word	0x0001cde0
        /*0e34*/ 	.word	0x00000000
        /*0e38*/ 	.word	0x00000000
        /*0e3c*/ 	.short	0x010a
        /*0e3e*/ 	.byte	0xff
	.zero		1


	//   ....[136]....
        /*0e40*/ 	.word	0x0001ce40
        /*0e44*/ 	.word	0x00000000
        /*0e48*/ 	.word	0x00000000
        /*0e4c*/ 	.short	0x010a
        /*0e4e*/ 	.byte	0xff
	.zero		1


	//   ....[137]....
        /*0e50*/ 	.word	0x0001cea0
        /*0e54*/ 	.word	0x00000004
        /*0e58*/ 	.word	0x00000000
        /*0e5c*/ 	.short	0x010a
        /*0e5e*/ 	.byte	0xff
	.zero		1


	//   ....[138]....
        /*0e60*/ 	.word	0x0001cf00
        /*0e64*/ 	.word	0x00000005
        /*0e68*/ 	.word	0x00000000
        /*0e6c*/ 	.short	0x010a
        /*0e6e*/ 	.byte	0xff
	.zero		1


	//   ....[139]....
        /*0e70*/ 	.word	0x0001cf60
        /*0e74*/ 	.word	0x00000003
        /*0e78*/ 	.word	0x00000000
        /*0e7c*/ 	.short	0x010a
        /*0e7e*/ 	.byte	0xff
	.zero		1


	//   ....[140]....
        /*0e80*/ 	.word	0x0001cfc0
        /*0e84*/ 	.word	0x00000000
        /*0e88*/ 	.word	0x00000000
        /*0e8c*/ 	.short	0x010a
        /*0e8e*/ 	.byte	0xff
	.zero		1


	//   ....[141]....
        /*0e90*/ 	.word	0x0001d020
        /*0e94*/ 	.word	0x00000000
        /*0e98*/ 	.word	0x00038010
        /*0e9c*/ 	.short	0x010a
        /*0e9e*/ 	.byte	0xff
	.zero		1


	//   ....[142]....
        /*0ea0*/ 	.word	0x0001d080
        /*0ea4*/ 	.word	0x00000000
        /*0ea8*/ 	.word	0x00038038
        /*0eac*/ 	.short	0x010a
        /*0eae*/ 	.byte	0xff
	.zero		1


	//   ....[143]....
        /*0eb0*/ 	.word	0x0001d0e0
        /*0eb4*/ 	.word	0x00000000
        /*0eb8*/ 	.word	0x00038018
        /*0ebc*/ 	.short	0x010a
        /*0ebe*/ 	.byte	0xff
	.zero		1


	//   ....[144]....
        /*0ec0*/ 	.word	0x0001d140
        /*0ec4*/ 	.word	0x00000000
        /*0ec8*/ 	.word	0x00038038
        /*0ecc*/ 	.short	0x010a
        /*0ece*/ 	.byte	0xff
	.zero		1


	//   ....[145]....
        /*0ed0*/ 	.word	0x0001d1a0
        /*0ed4*/ 	.word	0x00000000
        /*0ed8*/ 	.word	0x00038038
        /*0edc*/ 	.short	0x010a
        /*0ede*/ 	.byte	0xff
	.zero		1


	//   ....[146]....
        /*0ee0*/ 	.word	0x0001d200
        /*0ee4*/ 	.word	0x00000000
        /*0ee8*/ 	.word	0x00038038
        /*0eec*/ 	.short	0x010a
        /*0eee*/ 	.byte	0xff
	.zero		1


	//   ....[147]....
        /*0ef0*/ 	.word	0x0001d260
        /*0ef4*/ 	.word	0x00000000
        /*0ef8*/ 	.word	0x00038038
        /*0efc*/ 	.short	0x010a
        /*0efe*/ 	.byte	0xff
	.zero		1


	//   ....[148]....
        /*0f00*/ 	.word	0x0001d2c0
        /*0f04*/ 	.word	0x00000000
        /*0f08*/ 	.word	0x00038038
        /*0f0c*/ 	.short	0x010a
        /*0f0e*/ 	.byte	0xff
	.zero		1


	//   ....[149]....
        /*0f10*/ 	.word	0x0001d320
        /*0f14*/ 	.word	0x00000000
        /*0f18*/ 	.word	0x00038038
        /*0f1c*/ 	.short	0x010a
        /*0f1e*/ 	.byte	0xff
	.zero		1


	//   ....[150]....
        /*0f20*/ 	.word	0x0001d380
        /*0f24*/ 	.word	0x00000000
        /*0f28*/ 	.word	0x00038038
        /*0f2c*/ 	.short	0x010a
        /*0f2e*/ 	.byte	0xff
	.zero		1


	//   ....[151]....
        /*0f30*/ 	.word	0x0001d3e0
        /*0f34*/ 	.word	0x00000000
        /*0f38*/ 	.word	0x00038038
        /*0f3c*/ 	.short	0x010a
        /*0f3e*/ 	.byte	0xff
	.zero		1


	//   ....[152]....
        /*0f40*/ 	.word	0x0001d440
        /*0f44*/ 	.word	0x00000000
        /*0f48*/ 	.word	0x00038038
        /*0f4c*/ 	.short	0x010a
        /*0f4e*/ 	.byte	0xff
	.zero		1


	//   ....[153]....
        /*0f50*/ 	.word	0x0001d4a0
        /*0f54*/ 	.word	0x00000000
        /*0f58*/ 	.word	0x00038038
        /*0f5c*/ 	.short	0x010a
        /*0f5e*/ 	.byte	0xff
	.zero		1


	//   ....[154]....
        /*0f60*/ 	.word	0x0001d500
        /*0f64*/ 	.word	0x00000000
        /*0f68*/ 	.word	0x00038038
        /*0f6c*/ 	.short	0x010a
        /*0f6e*/ 	.byte	0xff
	.zero		1


	//   ....[155]....
        /*0f70*/ 	.word	0x0001d560
        /*0f74*/ 	.word	0x00000000
        /*0f78*/ 	.word	0x00038038
        /*0f7c*/ 	.short	0x010a
        /*0f7e*/ 	.byte	0xff
	.zero		1


	//   ....[156]....
        /*0f80*/ 	.word	0x0001d5c0
        /*0f84*/ 	.word	0x00000000
        /*0f88*/ 	.word	0x00038038
        /*0f8c*/ 	.short	0x010a
        /*0f8e*/ 	.byte	0xff
	.zero		1


	//   ....[157]....
        /*0f90*/ 	.word	0x0001d620
        /*0f94*/ 	.word	0x00000000
        /*0f98*/ 	.word	0x00038038
        /*0f9c*/ 	.short	0x010a
        /*0f9e*/ 	.byte	0xff
	.zero		1


	//   ....[158]....
        /*0fa0*/ 	.word	0x0001d680
        /*0fa4*/ 	.word	0x00000000
        /*0fa8*/ 	.word	0x00038038
        /*0fac*/ 	.short	0x010a
        /*0fae*/ 	.byte	0xff
	.zero		1


	//   ....[159]....
        /*0fb0*/ 	.word	0x0001d6e0
        /*0fb4*/ 	.word	0x00000003
        /*0fb8*/ 	.word	0x000380b0
        /*0fbc*/ 	.short	0x010a
        /*0fbe*/ 	.byte	0xff
	.zero		1


	//   ....[160]....
        /*0fc0*/ 	.word	0x0001d740
        /*0fc4*/ 	.word	0x00000003
        /*0fc8*/ 	.word	0x000380b8
        /*0fcc*/ 	.short	0x010a
        /*0fce*/ 	.byte	0xff
	.zero		1


	//----- nvinfo : EIATTR_NUM_MBARRIERS
	.align		4
.L_66:
        /*0fd0*/ 	.byte	0x03, 0x38
        /*0fd2*/ 	.short	0x001c


	//----- nvinfo : EIATTR_EXIT_INSTR_OFFSETS
	.align		4
        /*0fd4*/ 	.byte	0x04, 0x1c
        /*0fd6*/ 	.short	(.L_68 - .L_67)


	//   ....[0]....
.L_67:
        /*0fd8*/ 	.word	0x000017b0


	//   ....[1]....
        /*0fdc*/ 	.word	0x000050f0


	//   ....[2]....
        /*0fe0*/ 	.word	0x00005150


	//   ....[3]....
        /*0fe4*/ 	.word	0x00011c30


	//   ....[4]....
        /*0fe8*/ 	.word	0x00011ca0


	//   ....[5]....
        /*0fec*/ 	.word	0x000167d0


	//   ....[6]....
        /*0ff0*/ 	.word	0x00016860


	//   ....[7]....
        /*0ff4*/ 	.word	0x000168b0


	//   ....[8]....
        /*0ff8*/ 	.word	0x00019b00


	//   ....[9]....
        /*0ffc*/ 	.word	0x00019b50


	//   ....[10]....
        /*1000*/ 	.word	0x0001c060


	//   ....[11]....
        /*1004*/ 	.word	0x0001c320


	//----- nvinfo : EIATTR_INDIRECT_BRANCH_TARGETS
	.align		4
.L_68:
        /*1008*/ 	.byte	0x04, 0x34
        /*100a*/ 	.short	(.L_70 - .L_69)


	//   ....[0]....
.L_69:
        /*100c*/ 	.word	.L_x_511@srel
        /*1010*/ 	.short	0x0
        /*1012*/ 	.short	0x0
        /*1014*/ 	.word	0x3
        /*1018*/ 	.word	.L_x_512@srel
        /*101c*/ 	.word	.L_x_513@srel
        /*1020*/ 	.word	.L_x_514@srel


	//----- nvinfo : EIATTR_MAX_THREADS
	.align		4
.L_70:
        /*1024*/ 	.byte	0x04, 0x05
        /*1026*/ 	.short	(.L_72 - .L_71)
.L_71:
        /*1028*/ 	.word	0x00000200
        /*102c*/ 	.word	0x00000001
        /*1030*/ 	.word	0x00000001


	//----- nvinfo : EIATTR_CRS_STACK_SIZE
	.align		4
.L_72:
        /*1034*/ 	.byte	0x04, 0x1e
        /*1036*/ 	.short	(.L_74 - .L_73)
.L_73:
        /*1038*/ 	.word	0x00000000


	//----- nvinfo : EIATTR_CBANK_PARAM_SIZE
	.align		4
.L_74:
        /*103c*/ 	.byte	0x03, 0x19
        /*103e*/ 	.short	0x0600


	//----- nvinfo : EIATTR_PARAM_CBANK
	.align		4
        /*1040*/ 	.byte	0x04, 0x0a
        /*1042*/ 	.short	(.L_76 - .L_75)
	.align		4
.L_75:
        /*1044*/ 	.word	index@(.nv.constant0._ZN7cutlass13device_kernelINS_4fmha6kernel36Sm100FmhaFwdKernelTmaWarpspecializedIN4cute5tupleIJiiiNS5_IJNS5_IJiiEEEiEEEEEENS1_10collective38Sm100FmhaFwdMainloopTmaWarpspecializedINS_10bfloat16_tEffNS5_IJNS4_1CILi256EEENSC_ILi128EEESE_EEENS5_IJiNSC_ILi1EEES7_EEENS5_IJiSG_NS5_IJNS5_IJNSC_ILi0EEEiEEEiEEEEEESL_NS9_6NoMaskENS5_IJNSC_ILi2EEESG_SG_EEENSC_ILb0EEEEENS9_38Sm100FmhaFwdEpilogueTmaWarpspecializedINS_6half_tEfNS5_IJSE_SE_SE_EEESH_NS5_IJSG_S7_EEESP_EENS2_23PersistentTileSchedulerENS2_41Sm100FmhaCtxKernelWarpspecializedScheduleEEEEEvNT_6ParamsE)
        /*1048*/ 	.short	0x0380
        /*104a*/ 	.short	0x0600


	//----- nvinfo : EIATTR_SW_WAR
	.align		4
.L_76:
        /*104c*/ 	.byte	0x04, 0x36
        /*104e*/ 	.short	(.L_78 - .L_77)
.L_77:
        /*1050*/ 	.word	0x00000008
.L_78:


//--------------------- .nv.callgraph             --------------------------
	.section	.nv.callgraph,"",@"SHT_CUDA_CALLGRAPH"
	.align	4
	.sectionentsize	8
	.align		4
        /*0000*/ 	.word	0x00000000
	.align		4
        /*0004*/ 	.word	0xffffffff
	.align		4
        /*0008*/ 	.word	index@(_ZN7cutlass13device_kernelINS_4fmha6kernel36Sm100FmhaFwdKernelTmaWarpspecializedIN4cute5tupleIJiiiNS5_IJNS5_IJiiEEEiEEEEEENS1_10collective38Sm100FmhaFwdMainloopTmaWarpspecializedINS_10bfloat16_tEffNS5_IJNS4_1CILi256EEENSC_ILi128EEESE_EEENS5_IJiNSC_ILi1EEES7_EEENS5_IJiSG_NS5_IJNS5_IJNSC_ILi0EEEiEEEiEEEEEESL_NS9_6NoMaskENS5_IJNSC_ILi2EEESG_SG_EEENSC_ILb0EEEEENS9_38Sm100FmhaFwdEpilogueTmaWarpspecializedINS_6half_tEfNS5_IJSE_SE_SE_EEESH_NS5_IJSG_S7_EEESP_EENS2_23PersistentTileSchedulerENS2_41Sm100FmhaCtxKernelWarpspecializedScheduleEEEEEvNT_6ParamsE)
	.align		4
        /*000c*/ 	.word	index@(__assertfail)
	.align		4
        /*0010*/ 	.word	index@(_ZN7cutlass13device_kernelINS_4fmha6kernel36Sm100FmhaFwdKernelTmaWarpspecializedIN4cute5tupleIJiiiNS5_IJNS5_IJiiEEEiEEEEEENS1_10collective38Sm100FmhaFwdMainloopTmaWarpspecializedINS_10bfloat16_tEffNS5_IJNS4_1CILi256EEENSC_ILi128EEESE_EEENS5_IJiNSC_ILi1EEES7_EEENS5_IJiSG_NS5_IJNS5_IJNSC_ILi0EEEiEEEiEEEEEESL_NS9_6NoMaskENS5_IJNSC_ILi2EEESG_SG_EEENSC_ILb0EEEEENS9_38Sm100FmhaFwdEpilogueTmaWarpspecializedINS_6half_tEfNS5_IJSE_SE_SE_EEESH_NS5_IJSG_S7_EEESP_EENS2_23PersistentTileSchedulerENS2_41Sm100FmhaCtxKernelWarpspecializedScheduleEEEEEvNT_6ParamsE)
	.align		4
        /*0014*/ 	.word	index@(vprintf)
	.align		4
        /*0018*/ 	.word	0x00000000
	.align		4
        /*001c*/ 	.word	0xfffffffe
	.align		4
        /*0020*/ 	.word	0x00000000
	.align		4
        /*0024*/ 	.word	0xfffffffd
	.align		4
        /*0028*/ 	.word	0x00000000
	.align		4
        /*002c*/ 	.word	0xfffffffc


//--------------------- .nv.constant4             --------------------------
	.section	.nv.constant4,"a",@progbits
	.align	8
	.align		8
.nv.constant4:
        /*0000*/ 	.dword	vprintf
	.align		8
        /*0008*/ 	.dword	__assertfail
	.align		8
        /*0010*/ 	.dword	__unnamed_1
	.align		8
        /*0018*/ 	.dword	__unnamed_2
	.align		8
        /*0020*/ 	.dword	__unnamed_3
	.align		8
        /*0028*/ 	.dword	__unnamed_4
	.align		8
        /*0030*/ 	.dword	__unnamed_5
	.align		8
        /*0038*/ 	.dword	__unnamed_6
	.align		8
        /*0040*/ 	.dword	__unnamed_7
	.align		8
        /*0048*/ 	.dword	_ZN39_INTERNAL_939cfa25_4_k_cu_fc051ce5_31634cuda3std3__45__cpo5beginE
	.align		8
        /*0050*/ 	.dword	_ZN39_INTERNAL_939cfa25_4_k_cu_fc051ce5_31634cuda3std3__45__cpo3endE
	.align		8
        /*0058*/ 	.dword	_ZN39_INTERNAL_939cfa25_4_k_cu_fc051ce5_31634cuda3std3__45__cpo6cbeginE
	.align		8
        /*0060*/ 	.dword	_ZN39_INTERNAL_939cfa25_4_k_cu_fc051ce5_31634cuda3std3__45__cpo4cendE
	.align		8
        /*0068*/ 	.dword	_ZN39_INTERNAL_939cfa25_4_k_cu_fc051ce5_31634cuda3std3__441_GLOBAL__N__939cfa25_4_k_cu_fc051ce5_31636ignoreE
	.align		8
        /*0070*/ 	.dword	_ZN39_INTERNAL_939cfa25_4_k_cu_fc051ce5_31634cuda3std3__419piecewise_constructE
	.align		8
        /*0078*/ 	.dword	_ZN39_INTERNAL_939cfa25_4_k_cu_fc051ce5_31634cuda3std3__48in_placeE
	.align		8
        /*0080*/ 	.dword	_ZN39_INTERNAL_939cfa25_4_k_cu_fc051ce5_31634cuda3std6ranges3__45__cpo4swapE
	.align		8
        /*0088*/ 	.dword	_ZN39_INTERNAL_939cfa25_4_k_cu_fc051ce5_31634cuda3std6ranges3__45__cpo9iter_moveE
	.align		8
        /*0090*/ 	.dword	_ZN39_INTERNAL_939cfa25_4_k_cu_fc051ce5_31634cute7productE
	.align		8
        /*0098*/ 	.dword	_ZN39_INTERNAL_939cfa25_4_k_cu_fc051ce5_31634cute1_E
	.align		8
        /*00a0*/ 	.dword	$str$22
	.align		8
        /*00a8*/ 	.dword	$str$23
	.align		8
        /*00b0*/ 	.dword	$str$26
	.align		8
        /*00b8*/ 	.dword	$str$27
	.align		8
        /*00c0*/ 	.dword	$str$28
	.align		8
        /*00c8*/ 	.dword	$str$29
	.align		8
        /*00d0*/ 	.dword	$str$30
	.align		8
        /*00d8*/ 	.dword	$str$31
	.align		8
        /*00e0*/ 	.dword	$str$32
	.align		8
        /*00e8*/ 	.dword	$str$33
	.align		8
        /*00f0*/ 	.dword	$str$34
	.align		8
        /*00f8*/ 	.dword	$str$35
	.align		8
        /*0100*/ 	.dword	$str$36
	.align		8
        /*0108*/ 	.dword	$str$37


//--------------------- .nv.constant2._ZN7cutlass13device_kernelINS_4fmha6kernel36Sm100FmhaFwdKernelTmaWarpspecializedIN4cute5tupleIJiiiNS5_IJNS5_IJiiEEEiEEEEEENS1_10collective38Sm100FmhaFwdMainloopTmaWarpspecializedINS_10bfloat16_tEffNS5_IJNS4_1CILi256EEENSC_ILi128EEESE_EEENS5_IJiNSC_ILi1EEES7_EEENS5_IJiSG_NS5_IJNS5_IJNSC_ILi0EEEiEEEiEEEEEESL_NS9_6NoMaskENS5_IJNSC_ILi2EEESG_SG_EEENSC_ILb0EEEEENS9_38Sm100FmhaFwdEpilogueTmaWarpspecializedINS_6half_tEfNS5_IJSE_SE_SE_EEESH_NS5_IJSG_S7_EEESP_EENS2_23PersistentTileSchedulerENS2_41Sm100FmhaCtxKernelWarpspecializedScheduleEEEEEvNT_6ParamsE --------------------------
	.section	.nv.constant2._ZN7cutlass13device_kernelINS_4fmha6kernel36Sm100FmhaFwdKernelTmaWarpspecializedIN4cute5tupleIJiiiNS5_IJNS5_IJiiEEEiEEEEEENS1_10collective38Sm100FmhaFwdMainloopTmaWarpspecializedINS_10bfloat16_tEffNS5_IJNS4_1CILi256EEENSC_ILi128EEESE_EEENS5_IJiNSC_ILi1EEES7_EEENS5_IJiSG_NS5_IJNS5_IJNSC_ILi0EEEiEEEiEEEEEESL_NS9_6NoMaskENS5_IJNSC_ILi2EEESG_SG_EEENSC_ILb0EEEEENS9_38Sm100FmhaFwdEpilogueTmaWarpspecializedINS_6half_tEfNS5_IJSE_SE_SE_EEESH_NS5_IJSG_S7_EEESP_EENS2_23PersistentTileSchedulerENS2_41Sm100FmhaCtxKernelWarpspecializedScheduleEEEEEvNT_6ParamsE,"a",@progbits
	.sectionflags	@""
	.align	4
.nv.constant2._ZN7cutlass13device_kernelINS_4fmha6kernel36Sm100FmhaFwdKernelTmaWarpspecializedIN4cute5tupleIJiiiNS5_IJNS5_IJiiEEEiEEEEEENS1_10collective38Sm100FmhaFwdMainloopTmaWarpspecializedINS_10bfloat16_tEffNS5_IJNS4_1CILi256EEENSC_ILi128EEESE_EEENS5_IJiNSC_ILi1EEES7_EEENS5_IJiSG_NS5_IJNS5_IJNSC_ILi0EEEiEEEiEEEEEESL_NS9_6NoMaskENS5_IJNSC_ILi2EEESG_SG_EEENSC_ILb0EEEEENS9_38Sm100FmhaFwdEpilogueTmaWarpspecializedINS_6half_tEfNS5_IJSE_SE_SE_EEESH_NS5_IJSG_S7_EEESP_EENS2_23PersistentTileSchedulerENS2_41Sm100FmhaCtxKernelWarpspecializedScheduleEEEEEvNT_6ParamsE:
        /*0000*/ 	.byte	0x70, 0x68, 0x01, 0x00, 0x10, 0x9b, 0x01, 0x00, 0x40, 0x68, 0x01, 0x00


//--------------------- .text._ZN7cutlass13device_kernelINS_4fmha6kernel36Sm100FmhaFwdKernelTmaWarpspecializedIN4cute5tupleIJiiiNS5_IJNS5_IJiiEEEiEEEEEENS1_10collective38Sm100FmhaFwdMainloopTmaWarpspecializedINS_10bfloat16_tEffNS5_IJNS4_1CILi256EEENSC_ILi128EEESE_EEENS5_IJiNSC_ILi1EEES7_EEENS5_IJiSG_NS5_IJNS5_IJNSC_ILi0EEEiEEEiEEEEEESL_NS9_6NoMaskENS5_IJNSC_ILi2EEESG_SG_EEENSC_ILb0EEEEENS9_38Sm100FmhaFwdEpilogueTmaWarpspecializedINS_6half_tEfNS5_IJSE_SE_SE_EEESH_NS5_IJSG_S7_EEESP_EENS2_23PersistentTileSchedulerENS2_41Sm100FmhaCtxKernelWarpspecializedScheduleEEEEEvNT_6ParamsE --------------------------
	.section	.text._ZN7cutlass13device_kernelINS_4fmha6kernel36Sm100FmhaFwdKernelTmaWarpspecializedIN4cute5tupleIJiiiNS5_IJNS5_IJiiEEEiEEEEEENS1_10collective38Sm100FmhaFwdMainloopTmaWarpspecializedINS_10bfloat16_tEffNS5_IJNS4_1CILi256EEENSC_ILi128EEESE_EEENS5_IJiNSC_ILi1EEES7_EEENS5_IJiSG_NS5_IJNS5_IJNSC_ILi0EEEiEEEiEEEEEESL_NS9_6NoMaskENS5_IJNSC_ILi2EEESG_SG_EEENSC_ILb0EEEEENS9_38Sm100FmhaFwdEpilogueTmaWarpspecializedINS_6half_tEfNS5_IJSE_SE_SE_EEESH_NS5_IJSG_S7_EEESP_EENS2_23PersistentTileSchedulerENS2_41Sm100FmhaCtxKernelWarpspecializedScheduleEEEEEvNT_6ParamsE,"ax",@progbits
	.align	128
.text._ZN7cutlass13device_kernelINS_4fmha6kernel36Sm100FmhaFwdKernelTmaWarpspecializedIN4cute5tupleIJiiiNS5_IJNS5_IJiiEEEiEEEEEENS1_10collective38Sm100FmhaFwdMainloopTmaWarpspecializedINS_10bfloat16_tEffNS5_IJNS4_1CILi256EEENSC_ILi128EEESE_EEENS5_IJiNSC_ILi1EEES7_EEENS5_IJiSG_NS5_IJNS5_IJNSC_ILi0EEEiEEEiEEEEEESL_NS9_6NoMaskENS5_IJNSC_ILi2EEESG_SG_EEENSC_ILb0EEEEENS9_38Sm100FmhaFwdEpilogueTmaWarpspecializedINS_6half_tEfNS5_IJSE_SE_SE_EEESH_NS5_IJSG_S7_EEESP_EENS2_23PersistentTileSchedulerENS2_41Sm100FmhaCtxKernelWarpspecializedScheduleEEEEEvNT_6ParamsE:
        .type           _ZN7cutlass13device_kernelINS_4fmha6kernel36Sm100FmhaFwdKernelTmaWarpspecializedIN4cute5tupleIJiiiNS5_IJNS5_IJiiEEEiEEEEEENS1_10collective38Sm100FmhaFwdMainloopTmaWarpspecializedINS_10bfloat16_tEffNS5_IJNS4_1CILi256EEENSC_ILi128EEESE_EEENS5_IJiNSC_ILi1EEES7_EEENS5_IJiSG_NS5_IJNS5_IJNSC_ILi0EEEiEEEiEEEEEESL_NS9_6NoMaskENS5_IJNSC_ILi2EEESG_SG_EEENSC_ILb0EEEEENS9_38Sm100FmhaFwdEpilogueTmaWarpspecializedINS_6half_tEfNS5_IJSE_SE_SE_EEESH_NS5_IJSG_S7_EEESP_EENS2_23PersistentTileSchedulerENS2_41Sm100FmhaCtxKernelWarpspecializedScheduleEEEEEvNT_6ParamsE,@function
        .size           _ZN7cutlass13device_kernelINS_4fmha6kernel36Sm100FmhaFwdKernelTmaWarpspecializedIN4cute5tupleIJiiiNS5_IJNS5_IJiiEEEiEEEEEENS1_10collective38Sm100FmhaFwdMainloopTmaWarpspecializedINS_10bfloat16_tEffNS5_IJNS4_1CILi256EEENSC_ILi128EEESE_EEENS5_IJiNSC_ILi1EEES7_EEENS5_IJiSG_NS5_IJNS5_IJNSC_ILi0EEEiEEEiEEEEEESL_NS9_6NoMaskENS5_IJNSC_ILi2EEESG_SG_EEENSC_ILb0EEEEENS9_38Sm100FmhaFwdEpilogueTmaWarpspecializedINS_6half_tEfNS5_IJSE_SE_SE_EEESH_NS5_IJSG_S7_EEESP_EENS2_23PersistentTileSchedulerENS2_41Sm100FmhaCtxKernelWarpspecializedScheduleEEEEEvNT_6ParamsE,(.L_x_515 - _ZN7cutlass13device_kernelINS_4fmha6kernel36Sm100FmhaFwdKernelTmaWarpspecializedIN4cute5tupleIJiiiNS5_IJNS5_IJiiEEEiEEEEEENS1_10collective38Sm100FmhaFwdMainloopTmaWarpspecializedINS_10bfloat16_tEffNS5_IJNS4_1CILi256EEENSC_ILi128EEESE_EEENS5_IJiNSC_ILi1EEES7_EEENS5_IJiSG_NS5_IJNS5_IJNSC_ILi0EEEiEEEiEEEEEESL_NS9_6NoMaskENS5_IJNSC_ILi2EEESG_SG_EEENSC_ILb0EEEEENS9_38Sm100FmhaFwdEpilogueTmaWarpspecializedINS_6half_tEfNS5_IJSE_SE_SE_EEESH_NS5_IJSG_S7_EEESP_EENS2_23PersistentTileSchedulerENS2_41Sm100FmhaCtxKernelWarpspecializedScheduleEEEEEvNT_6ParamsE)
        .other          _ZN7cutlass13device_kernelINS_4fmha6kernel36Sm100FmhaFwdKernelTmaWarpspecializedIN4cute5tupleIJiiiNS5_IJNS5_IJiiEEEiEEEEEENS1_10collective38Sm100FmhaFwdMainloopTmaWarpspecializedINS_10bfloat16_tEffNS5_IJNS4_1CILi256EEENSC_ILi128EEESE_EEENS5_IJiNSC_ILi1EEES7_EEENS5_IJiSG_NS5_IJNS5_IJNSC_ILi0EEEiEEEiEEEEEESL_NS9_6NoMaskENS5_IJNSC_ILi2EEESG_SG_EEENSC_ILb0EEEEENS9_38Sm100FmhaFwdEpilogueTmaWarpspecializedINS_6half_tEfNS5_IJSE_SE_SE_EEESH_NS5_IJSG_S7_EEESP_EENS2_23PersistentTileSchedulerENS2_41Sm100FmhaCtxKernelWarpspecializedScheduleEEEEEvNT_6ParamsE,@"STO_CUDA_ENTRY STV_DEFAULT"
_ZN7cutlass13device_kernelINS_4fmha6kernel36Sm100FmhaFwdKernelTmaWarpspecializedIN4cute5tupleIJiiiNS5_IJNS5_IJiiEEEiEEEEEENS1_10collective38Sm100FmhaFwdMainloopTmaWarpspecializedINS_10bfloat16_tEffNS5_IJNS4_1CILi256EEENSC_ILi128EEESE_EEENS5_IJiNSC_ILi1EEES7_EEENS5_IJiSG_NS5_IJNS5_IJNSC_ILi0EEEiEEEiEEEEEESL_NS9_6NoMaskENS5_IJNSC_ILi2EEESG_SG_EEENSC_ILb0EEEEENS9_38Sm100FmhaFwdEpilogueTmaWarpspecializedINS_6half_tEfNS5_IJSE_SE_SE_EEESH_NS5_IJSG_S7_EEESP_EENS2_23PersistentTileSchedulerENS2_41Sm100FmhaCtxKernelWarpspecializedScheduleEEEEEvNT_6ParamsE:
[----:B------:R-:W1:Y:S02]  /*0000*/  LDC R1, c[0x0][0x37c] ;  /* 0x0000df00ff017b82 */ /* 0x000e640000000800 */
[----:B-1----:R-:W-:-:S04]  /*0010*/  IADD3 R1, PT, PT, R1, -0xc0, RZ ;  /* 0xffffff4001017810 */ /* 0x002fc80007ffe0ff */
[----:B------:R-:W-:Y:S01]  /*0020*/  R2UR UR41, R1 ;  /* 0x00000000012972ca */ /* 0x000fe200000e0000 */
[----:B------:R-:W1:Y:S01]  /*0030*/  S2R R3, SR_TID.X ;  /* 0x0000000000037919 */ /* 0x000e620000002100 */
[----:B------:R-:W2:Y:S01]  /*0040*/  LDCU UR4, c[0x0][0x2f8] ;  /* 0x00005f00ff0477ac */ /* 0x000ea20008000800 */
[----:B------:R-:W3:Y:S01]  /*0050*/  LDCU UR40, c[0x0][0x2fc] ;  /* 0x00005f80ff2877ac */ /* 0x000ee20008000800 */
[----:B------:R-:W-:Y:S02]  /*0060*/  UPLOP3.LUT UP3, UPT, UPT, UPT, UPT, 0x40, 0x4 ;  /* 0x000000000004789c */ /* 0x000fe40003f6e870 */
[----:B------:R-:W-:Y:S02]  /*0070*/  UPLOP3.LUT UP1, UPT, UPT, UPT, UPT, 0x80, 0x8 ;  /* 0x000000000008789c */ /* 0x000fe40003f2f070 */
[----:B------:R-:W-:Y:S02]  /*0080*/  UPLOP3.LUT UP0, UPT, UPT, UPT, UPT, 0x40, 0x4 ;  /* 0x000000000004789c */ /* 0x000fe40003f0e870 */
[----:B------:R-:W-:-:S02]  /*0090*/  UPLOP3.LUT UP6, UPT, UPT, UPT, UPT, 0x40, 0x4 ;  /* 0x000000000004789c */ /* 0x000fc40003fce870 */
[----:B------:R-:W-:Y:S02]  /*00a0*/  UPLOP3.LUT UP5, UPT, UPT, UPT, UPT, 0x40, 0x4 ;  /* 0x000000000004789c */ /* 0x000fe40003fae870 */
[----:B--2---:R-:W-:Y:S02]  /*00b0*/  UIADD3 UR41, UP2, UPT, UR41, UR4, URZ ;  /* 0x0000000429297290 */ /* 0x004fe4000ff5e0ff */
[----:B------:R-:W-:Y:S02]  /*00c0*/  UP2UR UR37, UPR, URZ, 0x8 ;  /* 0x00000008ff257883 */ /* 0x000fe40008000000 */
[----:B---3--:R-:W-:Y:S02]  /*00d0*/  UIADD3.X UR40, UPT, UPT, URZ, UR40, URZ, UP2, !UPT ;  /* 0x00000028ff287290 */ /* 0x008fe400097fe4ff */
[----:B------:R-:W-:Y:S02]  /*00e0*/  UPLOP3.LUT UP2, UPT, UPT, UPT, UPT, 0x80, 0x8 ;  /* 0x000000000008789c */ /* 0x000fe40003f4f070 */
[----:B------:R-:W-:-:S02]  /*00f0*/  UPLOP3.LUT UP4, UPT, UPT, UPT, UPT, 0x40, 0x4 ;  /* 0x000000000004789c */ /* 0x000fc40003f8e870 */
[----:B------:R-:W-:Y:S01]  /*0100*/  UP2UR UR39, UPR, URZ, 0x4 ;  /* 0x00000004ff277883 */ /* 0x000fe20008000000 */
[----:B-1----:R-:W-:-:S05]  /*0110*/  SHF.R.U32.HI R4, RZ, 0x5, R3 ;  /* 0x00000005ff047819 */ /* 0x002fca0000011603 */
[----:B------:R-:W1:Y:S02]  /*0120*/  SHFL.IDX PT, R0, R4, RZ, 0x1f ;  /* 0x00001fff04007589 */ /* 0x000e6400000e0000 */
[----:B-1----:R-:W-:-:S04]  /*0130*/  SHF.R.S32.HI R5, RZ, 0x1f, R0 ;  /* 0x0000001fff057819 */ /* 0x002fc80000011400 */
[----:B------:R-:W-:-:S04]  /*0140*/  LEA.HI R2, R5, R0, RZ, 0x2 ;  /* 0x0000000005027211 */ /* 0x000fc800078f10ff */
[----:B------:R-:W-:-:S04]  /*0150*/  SHF.R.S32.HI R2, RZ, 0x2, R2 ;  /* 0x00000002ff027819 */ /* 0x000fc80000011402 */
[----:B------:R-:W-:-:S13]  /*0160*/  ISETP.NE.AND P0, PT, R2, RZ, PT ;  /* 0x000000ff0200720c */ /* 0x000fda0003f05270 */
[----:B------:R-:W-:Y:S05]  /*0170*/  @!P0 BRA `(.L_x_0) ;  /* 0x0000000400248947 */ /* 0x000fea0003800000 */
[----:B------:R-:W-:-:S13]  /*0180*/  ISETP.NE.AND P0, PT, R2, 0x2, PT ;  /* 0x000000020200780c */ /* 0x000fda0003f05270 */
[----:B------:R-:W-:Y:S05]  /*0190*/  @!P0 BRA `(.L_x_1) ;  /* 0x0000000000f48947 */ /* 0x000fea0003800000 */
[----:B------:R-:W-:-:S13]  /*01a0*/  ISETP.NE.AND P0, PT, R2, 0x1, PT ;  /* 0x000000010200780c */ /* 0x000fda0003f05270 */
[----:B------:R-:W-:Y:S05]  /*01b0*/  @P0 BRA `(.L_x_2) ;  /* 0x00000000002c0947 */ /* 0x000fea0003800000 */
[----:B------:R-:W-:Y:S01]  /*01c0*/  HFMA2 R2, -RZ, RZ, 0, 5.9604644775390625e-08 ;  /* 0x00000001ff027431 */ /* 0x000fe200000001ff */
[----:B------:R-:W-:Y:S02]  /*01d0*/  UPLOP3.LUT UP3, UPT, UPT, UPT, UPT, 0x40, 0x4 ;  /* 0x000000000004789c */ /* 0x000fe40003f6e870 */
[----:B------:R-:W-:Y:S02]  /*01e0*/  UPLOP3.LUT UP2, UPT, UPT, UPT, UPT, 0x40, 0x4 ;  /* 0x000000000004789c */ /* 0x000fe40003f4e870 */
[----:B------:R-:W-:Y:S02]  /*01f0*/  UPLOP3.LUT UP1, UPT, UPT, UPT, UPT, 0x80, 0x8 ;  /* 0x000000000008789c */ /* 0x000fe40003f2f070 */
[----:B------:R-:W-:Y:S02]  /*0200*/  UPLOP3.LUT UP0, UPT, UPT, UPT, UPT, 0x40, 0x4 ;  /* 0x000000000004789c */ /* 0x000fe40003f0e870 */
[----:B------:R-:W-:Y:S02]  /*0210*/  UPLOP3.LUT UP6, UPT, UPT, UPT, UPT, 0x40, 0x4 ;  /* 0x000000000004789c */ /* 0x000fe40003fce870 */
[----:B------:R-:W-:-:S02]  /*0220*/  UPLOP3.LUT UP5, UPT, UPT, UPT, UPT, 0x40, 0x4 ;  /* 0x000000000004789c */ /* 0x000fc40003fae870 */
[----:B------:R-:W-:Y:S02]  /*0230*/  UPLOP3.LUT UP4, UPT, UPT, UPT, UPT, 0x80, 0x8 ;  /* 0x000000000008789c */ /* 0x000fe40003f8f070 */
[----:B------:R-:W-:Y:S02]  /*0240*/  UP2UR UR37, UPR, URZ, 0x8 ;  /* 0x00000008ff257883 */ /* 0x000fe40008000000 */
[----:B------:R-:W-:Y:S01]  /*0250*/  UP2UR UR39, UPR, URZ, 0x4 ;  /* 0x00000004ff277883 */ /* 0x000fe20008000000 */
[----:B------:R-:W-:Y:S11]  /*0260*/  BRA `(.L_x_0) ;  /* 0x0000000000e87947 */ /* 0x000ff60003800000 */
.L_x_2:
[----:B------:R-:W-:Y:S01]  /*0270*/  ISETP.NE.AND P0, PT, R0, 0xc, PT ;  /* 0x0000000c0000780c */ /* 0x000fe20003f05270 */
[----:B------:R-:W-:Y:S01]  /*0280*/  UPLOP3.LUT UP2, UPT, UPT, UPT, UPT, 0x40, 0x4 ;  /* 0x000000000004789c */ /* 0x000fe20003f4e870 */
[----:B------:R-:W-:Y:S01]  /*0290*/  HFMA2 R2, -RZ, RZ, 0, 1.78813934326171875e-07 ;  /* 0x00000003ff027431 */ /* 0x000fe200000001ff */
[----:B------:R-:W-:Y:S02]  /*02a0*/  UPLOP3.LUT UP1, UPT, UPT, UPT, UPT, 0x80, 0x8 ;  /* 0x000000000008789c */ /* 0x000fe40003f2f070 */
[----:B------:R-:W-:Y:S02]  /*02b0*/  UP2UR UR37, UPR, URZ, 0x4 ;  /* 0x00000004ff257883 */ /* 0x000fe40008000000 */
[----:B------:R-:W-:Y:S02]  /*02c0*/  UPLOP3.LUT UP2, UPT, UPT, UPT, UPT, 0x40, 0x4 ;  /* 0x000000000004789c */ /* 0x000fe40003f4e870 */
[----:B------:R-:W-:Y:S02]  /*02d0*/  UPLOP3.LUT UP0, UPT, UPT, UPT, UPT, 0x40, 0x4 ;  /* 0x000000000004789c */ /* 0x000fe40003f0e870 */
[----:B------:R-:W-:-:S02]  /*02e0*/  UPLOP3.LUT UP6, UPT, UPT, UPT, UPT, 0x40, 0x4 ;  /* 0x000000000004789c */ /* 0x000fc40003fce870 */
[----:B------:R-:W-:Y:S02]  /*02f0*/  UPLOP3.LUT UP5, UPT, UPT, UPT, UPT, 0x80, 0x8 ;  /* 0x000000000008789c */ /* 0x000fe40003faf070 */
[----:B------:R-:W-:Y:S02]  /*0300*/  UPLOP3.LUT UP4, UPT, UPT, UPT, UPT, 0x40, 0x4 ;  /* 0x000000000004789c */ /* 0x000fe40003f8e870 */
[----:B------:R-:W-:Y:S01]  /*0310*/  UP2UR UR39, UPR, URZ, 0x4 ;  /* 0x00000004ff277883 */ /* 0x000fe20008000000 */
[----:B------:R-:W-:Y:S11]  /*0320*/  @!P0 BRA `(.L_x_0) ;  /* 0x0000000000b88947 */ /* 0x000ff60003800000 */
[----:B------:R-:W-:-:S13]  /*0330*/  ISETP.NE.AND P0, PT, R0, 0xe, PT ;  /* 0x0000000e0000780c */ /* 0x000fda0003f05270 */
[----:B------:R-:W-:Y:S05]  /*0340*/  @!P0 BRA `(.L_x_3) ;  /* 0x00000000005c8947 */ /* 0x000fea0003800000 */
[----:B------:R-:W-:-:S13]  /*0350*/  ISETP.NE.AND P0, PT, R0, 0xd, PT ;  /* 0x0000000d0000780c */ /* 0x000fda0003f05270 */
[----:B------:R-:W-:Y:S05]  /*0360*/  @P0 BRA `(.L_x_4) ;  /* 0x00000000002c0947 */ /* 0x000fea0003800000 */
[----:B------:R-:W-:Y:S01]  /*0370*/  HFMA2 R2, -RZ, RZ, 0, 2.384185791015625e-07 ;  /* 0x00000004ff027431 */ /* 0x000fe200000001ff */
        /* <DEDUP_REMOVED lines=10> */
.L_x_4:
[----:B------:R-:W-:Y:S01]  /*0420*/  HFMA2 R2, -RZ, RZ, 0, 3.5762786865234375e-07 ;  /* 0x00000006ff027431 */ /* 0x000fe200000001ff */
[----:B------:R-:W-:Y:S02]  /*0430*/  UPLOP3.LUT UP3, UPT, UPT, UPT, UPT, 0x40, 0x4 ;  /* 0x000000000004789c */ /* 0x000fe40003f6e870 */
[----:B------:R-:W-:Y:S02]  /*0440*/  UPLOP3.LUT UP2, UPT, UPT, UPT, UPT, 0x40, 0x4 ;  /* 0x000000000004789c */ /* 0x000fe40003f4e870 */
[----:B------:R-:W-:Y:S02]  /*0450*/  UPLOP3.LUT UP0, UPT, UPT, UPT, UPT, 0x40, 0x4 ;  /* 0x000000000004789c */ /* 0x000fe40003f0e870 */
[----:B------:R-:W-:Y:S02]  /*0460*/  UPLOP3.LUT UP6, UPT, UPT, UPT, UPT, 0x40, 0x4 ;  /* 0x000000000004789c */ /* 0x000fe40003fce870 */
[----:B------:R-:W-:Y:S02]  /*0470*/  UPLOP3.LUT UP5, UPT, UPT, UPT, UPT, 0x40, 0x4 ;  /* 0x000000000004789c */ /* 0x000fe40003fae870 */
[----:B------:R-:W-:-:S02]  /*0480*/  UPLOP3.LUT UP4, UPT, UPT, UPT, UPT, 0x40, 0x4 ;  /* 0x000000000004789c */ /* 0x000fc40003f8e870 */
[----:B------:R-:W-:Y:S02]  /*0490*/  UP2UR UR37, UPR, URZ, 0x8 ;  /* 0x00000008ff257883 */ /* 0x000fe40008000000 */
[----:B------:R-:W-:Y:S01]  /*04a0*/  UP2UR UR39, UPR, URZ, 0x4 ;  /* 0x00000004ff277883 */ /* 0x000fe20008000000 */
[----:B------:R-:W-:Y:S11]  /*04b0*/  BRA `(.L_x_0) ;  /* 0x0000000000547947 */ /* 0x000ff60003800000 */
.L_x_3:
[----:B------:R-:W-:Y:S01]  /*04c0*/  HFMA2 R2, -RZ, RZ, 0, 2.98023223876953125e-07 ;  /* 0x00000005ff027431 */ /* 0x000fe200000001ff */
        /* <DEDUP_REMOVED lines=10> */
.L_x_1:
[----:B------:R-:W-:Y:S01]  /*0570*/  HFMA2 R2, -RZ, RZ, 0, 1.1920928955078125e-07 ;  /* 0x00000002ff027431 */ /* 0x000fe200000001ff */
        /* <DEDUP_REMOVED lines=8> */
[----:B------:R-:W-:-:S12]  /*0600*/  UP2UR UR39, UPR, URZ, 0x4 ;  /* 0x00000004ff277883 */ /* 0x000fd80008000000 */
.L_x_0:
[----:B------:R-:W-:Y:S01]  /*0610*/  ELECT P0, URZ, PT ;  /* 0x0000000000ff782f */ /* 0x000fe20003800000 */
[----:B------:R-:W-:Y:S03]  /*0620*/  BSSY.RECONVERGENT B0, `(.L_x_5) ;  /* 0x000000f000007945 */ /* 0x000fe60003800200 */
[----:B------:R-:W-:Y:S02]  /*0630*/  PLOP3.LUT P2, PT, P0, PT, UP0, 0x5d, 0xd5 ;  /* 0x0000000000d5781c */ /* 0x000fe4000074eb0d */
[----:B------:R-:W-:-:S11]  /*0640*/  PLOP3.LUT P1, PT, P0, PT, UP6, 0x5d, 0xd5 ;  /* 0x0000000000d5781c */ /* 0x000fd6000072eb6d */
[----:B------:R-:W-:Y:S05]  /*0650*/  @P2 BRA `(.L_x_6) ;  /* 0x00000000002c2947 */ /* 0x000fea0003800000 */
[----:B------:R-:W1:Y:S02]  /*0660*/  LDCU.64 UR4, c[0x0][0x348] ;  /* 0x00006900ff0477ac */ /* 0x000e640008000a00 */
[----:B-1----:R-:W-:-:S04]  /*0670*/  UIADD3 UR8, UP0, UPT, UR4, 0x80, URZ ;  /* 0x0000008004087890 */ /* 0x002fc8000ff1e0ff */
[----:B------:R-:W-:Y:S02]  /*0680*/  UIADD3.X UR9, UPT, UPT, URZ, UR5, URZ, UP0, !UPT ;  /* 0x00000005ff097290 */ /* 0x000fe400087fe4ff */
[----:B------:R-:W-:-:S04]  /*0690*/  UIADD3 UR6, UP0, UPT, UR4, 0x180, URZ ;  /* 0x0000018004067890 */ /* 0x000fc8000ff1e0ff */
[----:B------:R-:W-:Y:S02]  /*06a0*/  UIADD3.X UR7, UPT, UPT, URZ, UR5, URZ, UP0, !UPT ;  /* 0x00000005ff077290 */ /* 0x000fe400087fe4ff */
[----:B------:R-:W-:Y:S01]  /*06b0*/  UIADD3 UR4, UP0, UPT, UR4, 0x280, URZ ;  /* 0x0000028004047890 */ /* 0x000fe2000ff1e0ff */
[----:B------:R1:W-:Y:S03]  /*06c0*/  UTMACCTL.PF [UR8] ;  /* 0x00000000080079b9 */ /* 0x0003e60008040000 */
[----:B------:R-:W-:-:S03]  /*06d0*/  UIADD3.X UR5, UPT, UPT, URZ, UR5, URZ, UP0, !UPT ;  /* 0x00000005ff057290 */ /* 0x000fc600087fe4ff */
[----:B------:R1:W-:Y:S06]  /*06e0*/  UTMACCTL.PF [UR6] ;  /* 0x00000000060079b9 */ /* 0x0003ec0008040000 */
[----:B------:R1:W-:Y:S02]  /*06f0*/  UTMACCTL.PF [UR4] ;  /* 0x00000000040079b9 */ /* 0x0003e40008040000 */
[----:B-1----:R-:W-:Y:S01]  /*0700*/  NOP ;  /* 0x0000000000007918 */ /* 0x002fe20000000000 */
.L_x_6:
[----:B------:R-:W-:Y:S05]  /*0710*/  BSYNC.RECONVERGENT B0 ;  /* 0x0000000000007941 */ /* 0x000fea0003800200 */
.L_x_5:
[----:B------:R-:W-:Y:S04]  /*0720*/  BSSY.RECONVERGENT B0, `(.L_x_7) ;  /* 0x000001b000007945 */ /* 0x000fe80003800200 */
[----:B------:R-:W-:Y:S05]  /*0730*/  @P1 BRA `(.L_x_8) ;  /* 0x0000000000241947 */ /* 0x000fea0003800000 */
[----:B------:R-:W1:Y:S01]  /*0740*/  LDCU.64 UR4, c[0x0][0x348] ;  /* 0x00006900ff0477ac */ /* 0x000e620008000a00 */
[----:B------:R-:W-:Y:S02]  /*0750*/  PLOP3.LUT P6, PT, PT, PT, PT, 0x80, 0x8 ;  /* 0x000000000008781c */ /* 0x000fe40003fcf070 */
[----:B------:R-:W-:Y:S02]  /*0760*/  PLOP3.LUT P5, PT, PT, PT, PT, 0x8, 0x80 ;  /* 0x000000000080781c */ /* 0x000fe40003fae170 */
[----:B------:R-:W-:Y:S02]  /*0770*/  PLOP3.LUT P4, PT, PT, PT, PT, 0x80, 0x8 ;  /* 0x000000000008781c */ /* 0x000fe40003f8f070 */
[----:B------:R-:W-:Y:S01]  /*0780*/  PLOP3.LUT P3, PT, PT, PT, PT, 0x80, 0x8 ;  /* 0x000000000008781c */ /* 0x000fe20003f6f070 */
[----:B-1----:R-:W-:-:S04]  /*0790*/  UIADD3 UR4, UP0, UPT, UR4, 0x400, URZ ;  /* 0x0000040004047890 */ /* 0x002fc8000ff1e0ff */
[----:B------:R-:W-:-:S09]  /*07a0*/  UIADD3.X UR5, UPT, UPT, URZ, UR5, URZ, UP0, !UPT ;  /* 0x00000005ff057290 */ /* 0x000fd200087fe4ff */
[----:B------:R1:W-:Y:S02]  /*07b0*/  UTMACCTL.PF [UR4] ;  /* 0x00000000040079b9 */ /* 0x0003e40008040000 */
[----:B-1----:R-:W-:Y:S05]  /*07c0*/  BRA `(.L_x_9) ;  /* 0x0000000000407947 */ /* 0x002fea0003800000 */
.L_x_8:
[----:B------:R-:W-:-:S13]  /*07d0*/  ISETP.NE.AND P1, PT, R2, 0x3, PT ;  /* 0x000000030200780c */ /* 0x000fda0003f25270 */
[----:B------:R-:W-:Y:S05]  /*07e0*/  @!P1 BRA `(.L_x_10) ;  /* 0x0000000000289947 */ /* 0x000fea0003800000 */
[----:B------:R-:W-:Y:S02]  /*07f0*/  ISETP.NE.AND P1, PT, R2, 0x4, PT ;  /* 0x000000040200780c */ /* 0x000fe40003f25270 */
[----:B------:R-:W-:Y:S02]  /*0800*/  PLOP3.LUT P4, PT, PT, PT, PT, 0x80, 0x8 ;  /* 0x000000000008781c */ /* 0x000fe40003f8f070 */
[----:B------:R-:W-:Y:S02]  /*0810*/  PLOP3.LUT P5, PT, PT, PT, PT, 0x8, 0x80 ;  /* 0x000000000080781c */ /* 0x000fe40003fae170 */
[----:B------:R-:W-:Y:S02]  /*0820*/  PLOP3.LUT P6, PT, PT, PT, PT, 0x80, 0x8 ;  /* 0x000000000008781c */ /* 0x000fe40003fcf070 */
[----:B------:R-:W-:-:S05]  /*0830*/  PLOP3.LUT P3, PT, PT, PT, PT, 0x80, 0x8 ;  /* 0x000000000008781c */ /* 0x000fca0003f6f070 */
[----:B------:R-:W-:Y:S08]  /*0840*/  @P1 BRA `(.L_x_9) ;  /* 0x0000000000201947 */ /* 0x000ff00003800000 */
[----:B------:R-:W-:Y:S02]  /*0850*/  PLOP3.LUT P5, PT, PT, PT, PT, 0x8, 0x80 ;  /* 0x000000000080781c */ /* 0x000fe40003fae170 */
[----:B------:R-:W-:Y:S02]  /*0860*/  PLOP3.LUT P6, PT, PT, PT, PT, 0x8, 0x80 ;  /* 0x000000000080781c */ /* 0x000fe40003fce170 */
[----:B------:R-:W-:Y:S01]  /*0870*/  PLOP3.LUT P3, PT, PT, PT, PT, 0x8, 0x80 ;  /* 0x000000000080781c */ /* 0x000fe20003f6e170 */
[----:B------:R-:W-:-:S12]  /*0880*/  BRA `(.L_x_9) ;  /* 0x0000000000107947 */ /* 0x000fd80003800000 */
.L_x_10:
[----:B------:R-:W-:Y:S02]  /*0890*/  PLOP3.LUT P6, PT, PT, PT, PT, 0x8, 0x80 ;  /* 0x000000000080781c */ /* 0x000fe40003fce170 */
[----:B------:R-:W-:Y:S02]  /*08a0*/  PLOP3.LUT P5, PT, PT, PT, PT, 0x80, 0x8 ;  /* 0x000000000008781c */ /* 0x000fe40003faf070 */
[----:B------:R-:W-:Y:S02]  /*08b0*/  PLOP3.LUT P4, PT, PT, PT, PT, 0x8, 0x80 ;  /* 0x000000000080781c */ /* 0x000fe40003f8e170 */
[----:B------:R-:W-:-:S13]  /*08c0*/  PLOP3.LUT P3, PT, PT, PT, PT, 0x80, 0x8 ;  /* 0x000000000008781c */ /* 0x000fda0003f6f070 */
.L_x_9:
[----:B------:R-:W-:Y:S05]  /*08d0*/  BSYNC.RECONVERGENT B0 ;  /* 0x0000000000007941 */ /* 0x000fea0003800200 */
.L_x_7:
[----:B------:R-:W1:Y:S01]  /*08e0*/  SHFL.IDX PT, R0, R4, RZ, 0x1f ;  /* 0x00001fff04007589 */ /* 0x000e6200000e0000 */
[----:B------:R-:W-:Y:S02]  /*08f0*/  ISETP.NE.AND P1, PT, R2, 0x3, PT ;  /* 0x000000030200780c */ /* 0x000fe40003f25270 */
[----:B------:R-:W-:Y:S02]  /*0900*/  PLOP3.LUT P0, PT, P0, PT, UP1, 0xae, 0xea ;  /* 0x0000000000ea781c */ /* 0x000fe4000070f51e */
[----:B-1----:R-:W-:-:S13]  /*0910*/  ISETP.NE.AND P2, PT, R0, RZ, PT ;  /* 0x000000ff0000720c */ /* 0x002fda0003f45270 */
[----:B------:R-:W-:Y:S05]  /*0920*/  @P2 BRA `(.L_x_11) ;  /* 0x0000000000382947 */ /* 0x000fea0003800000 */
[----:B------:R-:W1:Y:S01]  /*0930*/  S2UR UR4, SR_CgaCtaId ;  /* 0x00000000000479c3 */ /* 0x000e620000008800 */
[----:B------:R-:W-:Y:S01]  /*0940*/  UMOV UR5, 0x400 ;  /* 0x0000040000057882 */ /* 0x000fe20000000000 */
[----:B------:R-:W-:Y:S01]  /*0950*/  UMOV UR6, 0x1 ;  /* 0x0000000100067882 */ /* 0x000fe20000000000 */
[----:B------:R-:W-:Y:S01]  /*0960*/  ELECT P2, URZ, PT ;  /* 0x0000000000ff782f */ /* 0x000fe20003840000 */
[----:B------:R-:W-:-:S04]  /*0970*/  UIADD3 UR6, UPT, UPT, -UR6, 0x100000, URZ ;  /* 0x0010000006067890 */ /* 0x000fc8000fffe1ff */
[----:B------:R-:W-:Y:S02]  /*0980*/  USHF.L.U32 UR7, UR6, 0xb, URZ ;  /* 0x0000000b06077899 */ /* 0x000fe400080006ff */
[----:B------:R-:W-:Y:S02]  /*0990*/  USHF.L.U32 UR6, UR6, 0x1, URZ ;  /* 0x0000000106067899 */ /* 0x000fe400080006ff */
[----:B-1----:R-:W-:Y:S01]  /*09a0*/  ULEA UR4, UR4, UR5, 0x18 ;  /* 0x0000000504047291 */ /* 0x002fe2000f8ec0ff */
[----:B------:R-:W1:Y:S11]  /*09b0*/  FENCE.VIEW.ASYNC.S ;  /* 0x00000000000073c6 */ /* 0x000e760000000000 */
[----:B-1----:R1:W2:Y:S01]  /*09c0*/  SYNCS.EXCH.64 URZ, [UR4+0x38000], UR6 ;  /* 0x0380000604ff75b2 */ /* 0x0022a20008000100 */
[----:B------:R1:W3:Y:S01]  /*09d0*/  SYNCS.EXCH.64 URZ, [UR4+0x38010], UR6 ;  /* 0x0380100604ff75b2 */ /* 0x0002e20008000100 */
[----:B------:R1:W4:Y:S01]  /*09e0*/  SYNCS.EXCH.64 URZ, [UR4+0x38008], UR6 ;  /* 0x0380080604ff75b2 */ /* 0x0003220008000100 */
[----:B------:R1:W1:Y:S01]  /*09f0*/  SYNCS.EXCH.64 URZ, [UR4+0x38018], UR6 ;  /* 0x0380180604ff75b2 */ /* 0x0002620008000100 */
[----:B------:R-:W-:Y:S01]  /*0a00*/  NOP ;  /* 0x0000000000007918 */ /* 0x000fe20000000000 */
.L_x_11:
[----:B------:R-:W-:Y:S01]  /*0a10*/  NOP ;  /* 0x0000000000007918 */ /* 0x000fe20000000000 */
[----:B------:R-:W-:Y:S05]  /*0a20*/  @!P1 BRA `(.L_x_12) ;  /* 0x0000000000289947 */ /* 0x000fea0003800000 */
[----:B------:R-:W-:Y:S01]  /*0a30*/  ISETP.NE.AND P1, PT, R2, 0x4, PT ;  /* 0x000000040200780c */ /* 0x000fe20003f25270 */
[----:B------:R-:W-:Y:S02]  /*0a40*/  UPLOP3.LUT UP3, UPT, UPT, UPT, UPT, 0x80, 0x8 ;  /* 0x000000000008789c */ /* 0x000fe40003f6f070 */
[----:B------:R-:W-:Y:S02]  /*0a50*/  UPLOP3.LUT UP2, UPT, UPT, UPT, UPT, 0x40, 0x4 ;  /* 0x000000000004789c */ /* 0x000fe40003f4e870 */
[----:B------:R-:W-:Y:S02]  /*0a60*/  UPLOP3.LUT UP1, UPT, UPT, UPT, UPT, 0x80, 0x8 ;  /* 0x000000000008789c */ /* 0x000fe40003f2f070 */
[----:B------:R-:W-:-:S06]  /*0a70*/  UPLOP3.LUT UP0, UPT, UPT, UPT, UPT, 0x80, 0x8 ;  /* 0x000000000008789c */ /* 0x000fcc0003f0f070 */
[----:B------:R-:W-:Y:S05]  /*0a80*/  @P1 BRA `(.L_x_13) ;  /* 0x0000000000201947 */ /* 0x000fea0003800000 */
[----:B------:R-:W-:Y:S02]  /*0a90*/  UPLOP3.LUT UP2, UPT, UPT, UPT, UPT, 0x40, 0x4 ;  /* 0x000000000004789c */ /* 0x000fe40003f4e870 */
[----:B------:R-:W-:Y:S02]  /*0aa0*/  UPLOP3.LUT UP3, UPT, UPT, UPT, UPT, 0x40, 0x4 ;  /* 0x000000000004789c */ /* 0x000fe40003f6e870 */
[----:B------:R-:W-:Y:S01]  /*0ab0*/  UPLOP3.LUT UP0, UPT, UPT, UPT, UPT, 0x40, 0x4 ;  /* 0x000000000004789c */ /* 0x000fe20003f0e870 */
[----:B------:R-:W-:Y:S05]  /*0ac0*/  BRA `(.L_x_13) ;  /* 0x0000000000107947 */ /* 0x000fea0003800000 */
.L_x_12:
[----:B------:R-:W-:Y:S02]  /*0ad0*/  UPLOP3.LUT UP3, UPT, UPT, UPT, UPT, 0x40, 0x4 ;  /* 0x000000000004789c */ /* 0x000fe40003f6e870 */
[----:B------:R-:W-:Y:S02]  /*0ae0*/  UPLOP3.LUT UP2, UPT, UPT, UPT, UPT, 0x80, 0x8 ;  /* 0x000000000008789c */ /* 0x000fe40003f4f070 */
[----:B------:R-:W-:Y:S02]  /*0af0*/  UPLOP3.LUT UP1, UPT, UPT, UPT, UPT, 0x40, 0x4 ;  /* 0x000000000004789c */ /* 0x000fe40003f2e870 */
[----:B------:R-:W-:Y:S02]  /*0b00*/  UPLOP3.LUT UP0, UPT, UPT, UPT, UPT, 0x80, 0x8 ;  /* 0x000000000008789c */ /* 0x000fe40003f0f070 */
.L_x_13:
[----:B------:R-:W5:Y:S02]  /*0b10*/  SHFL.IDX PT, R0, R4, RZ, 0x1f ;  /* 0x00001fff04007589 */ /* 0x000f6400000e0000 */
[----:B-----5:R-:W-:-:S13]  /*0b20*/  ISETP.NE.AND P1, PT, R0, RZ, PT ;  /* 0x000000ff0000720c */ /* 0x020fda0003f25270 */
[----:B------:R-:W-:Y:S05]  /*0b30*/  @P1 BRA `(.L_x_14) ;  /* 0x0000000000401947 */ /* 0x000fea0003800000 */
[----:B-1----:R-:W1:Y:S01]  /*0b40*/  S2UR UR4, SR_CgaCtaId ;  /* 0x00000000000479c3 */ /* 0x002e620000008800 */
        /* <DEDUP_REMOVED lines=8> */
[----:B-1----:R1:W1:Y:S01]  /*0bd0*/  SYNCS.EXCH.64 URZ, [UR4+0x38020], UR6 ;  /* 0x0380200604ff75b2 */ /* 0x0022620008000100 */
[----:B------:R1:W1:Y:S01]  /*0be0*/  SYNCS.EXCH.64 URZ, [UR4+0x38038], UR6 ;  /* 0x0380380604ff75b2 */ /* 0x0002620008000100 */
[----:B------:R1:W1:Y:S01]  /*0bf0*/  SYNCS.EXCH.64 URZ, [UR4+0x38028], UR6 ;  /* 0x0380280604ff75b2 */ /* 0x0002620008000100 */
[----:B------:R1:W1:Y:S01]  /*0c00*/  SYNCS.EXCH.64 URZ, [UR4+0x38040], UR6 ;  /* 0x0380400604ff75b2 */ /* 0x0002620008000100 */
[----:B------:R1:W1:Y:S01]  /*0c10*/  SYNCS.EXCH.64 URZ, [UR4+0x38030], UR6 ;  /* 0x0380300604ff75b2 */ /* 0x0002620008000100 */
[----:B------:R1:W1:Y:S01]  /*0c20*/  SYNCS.EXCH.64 URZ, [UR4+0x38048], UR6 ;  /* 0x0380480604ff75b2 */ /* 0x0002620008000100 */
[----:B------:R-:W-:Y:S01]  /*0c30*/  NOP ;  /* 0x0000000000007918 */ /* 0x000fe20000000000 */
.L_x_14:
[----:B------:R-:W5:Y:S01]  /*0c40*/  SHFL.IDX PT, R0, R4, RZ, 0x1f ;  /* 0x00001fff04007589 */ /* 0x000f6200000e0000 */
[----:B------:R-:W-:Y:S01]  /*0c50*/  NOP ;  /* 0x0000000000007918 */ /* 0x000fe20000000000 */
[----:B-----5:R-:W-:-:S13]  /*0c60*/  ISETP.NE.AND P1, PT, R0, RZ, PT ;  /* 0x000000ff0000720c */ /* 0x020fda0003f25270 */
[----:B------:R-:W-:Y:S05]  /*0c70*/  @P1 BRA `(.L_x_15) ;  /* 0x0000000000401947 */ /* 0x000fea0003800000 */
[----:B-1----:R-:W1:Y:S01]  /*0c80*/  S2UR UR4, SR_CgaCtaId ;  /* 0x00000000000479c3 */ /* 0x002e620000008800 */
[----:B------:R-:W-:Y:S01]  /*0c90*/  UMOV UR5, 0x400 ;  /* 0x0000040000057882 */ /* 0x000fe20000000000 */
[----:B------:R-:W-:Y:S01]  /*0ca0*/  UMOV UR6, 0x1 ;  /* 0x0000000100067882 */ /* 0x000fe20000000000 */
[----:B------:R-:W-:Y:S01]  /*0cb0*/  UMOV UR8, 0x80 ;  /* 0x0000008000087882 */ /* 0x000fe20000000000 */
[----:B------:R-:W-:-:S04]  /*0cc0*/  UIADD3 UR6, UPT, UPT, -UR6, 0x100000, URZ ;  /* 0x0010000006067890 */ /* 0x000fc8000fffe1ff */
[----:B------:R-:W-:Y:S02]  /*0cd0*/  USHF.L.U32 UR7, UR6, 0xb, URZ ;  /* 0x0000000b06077899 */ /* 0x000fe400080006ff */
[----:B------:R-:W-:Y:S02]  /*0ce0*/  USHF.L.U32 UR6, UR6, 0x1, URZ ;  /* 0x0000000106067899 */ /* 0x000fe400080006ff */
[----:B------:R-:W-:-:S04]  /*0cf0*/  UIADD3 UR8, UPT, UPT, -UR8, 0x100000, URZ ;  /* 0x0010000008087890 */ /* 0x000fc8000fffe1ff */
[----:B------:R-:W-:Y:S02]  /*0d00*/  USHF.L.U32 UR9, UR8, 0xb, URZ ;  /* 0x0000000b08097899 */ /* 0x000fe400080006ff */
[----:B------:R-:W-:Y:S01]  /*0d10*/  USHF.L.U32 UR8, UR8, 0x1, URZ ;  /* 0x0000000108087899 */ /* 0x000fe200080006ff */
[----:B------:R-:W-:Y:S01]  /*0d20*/  ELECT P1, URZ, PT ;  /* 0x0000000000ff782f */ /* 0x000fe20003820000 */
[----:B-1----:R-:W-:Y:S01]  /*0d30*/  ULEA UR4, UR4, UR5, 0x18 ;  /* 0x0000000504047291 */ /* 0x002fe2000f8ec0ff */
[----:B------:R-:W1:Y:S11]  /*0d40*/  FENCE.VIEW.ASYNC.S ;  /* 0x00000000000073c6 */ /* 0x000e760000000000 */
[----:B-1----:R1:W1:Y:S01]  /*0d50*/  SYNCS.EXCH.64 URZ, [UR4+0x38050], UR6 ;  /* 0x0380500604ff75b2 */ /* 0x0022620008000100 */
[----:B------:R1:W1:Y:S01]  /*0d60*/  SYNCS.EXCH.64 URZ, [UR4+0x38058], UR8 ;  /* 0x0380580804ff75b2 */ /* 0x0002620008000100 */
[----:B------:R-:W-:Y:S01]  /*0d70*/  NOP ;  /* 0x0000000000007918 */ /* 0x000fe20000000000 */
.L_x_15:
[----:B------:R-:W5:Y:S01]  /*0d80*/  SHFL.IDX PT, R0, R4, RZ, 0x1f ;  /* 0x00001fff04007589 */ /* 0x000f6200000e0000 */
[----:B-1----:R-:W-:Y:S01]  /*0d90*/  UP2UR UR4, UPR, URZ, 0x1 ;  /* 0x00000001ff047883 */ /* 0x002fe20008000000 */
[----:B------:R-:W-:Y:S01]  /*0da0*/  ISETP.NE.AND P2, PT, R2, 0x2, PT ;  /* 0x000000020200780c */ /* 0x000fe20003f45270 */
[----:B------:R-:W-:Y:S01]  /*0db0*/  UISETP.NE.AND UP0, UPT, UR39, URZ, UPT ;  /* 0x000000ff2700728c */ /* 0x000fe2000bf05270 */
[----:B------:R-:W-:-:S03]  /*0dc0*/  NOP ;  /* 0x0000000000007918 */ /* 0x000fc60000000000 */
[----:B------:R-:W-:Y:S02]  /*0dd0*/  USEL UR5, URZ, 0x2, !UP0 ;  /* 0x00000002ff057887 */ /* 0x000fe4000c000000 */
[----:B------:R-:W-:Y:S02]  /*0de0*/  UISETP.NE.AND UP0, UPT, UR4, URZ, UPT ;  /* 0x000000ff0400728c */ /* 0x000fe4000bf05270 */
[----:B------:R-:W-:Y:S02]  /*0df0*/  USEL UR4, URZ, 0x2, !UP4 ;  /* 0x00000002ff047887 */ /* 0x000fe4000e000000 */
[----:B------:R-:W-:Y:S02]  /*0e00*/  USEL UR12, UR5, 0x1, !UP5 ;  /* 0x00000001050c7887 */ /* 0x000fe4000e800000 */
[----:B------:R-:W-:Y:S01]  /*0e10*/  USEL UR11, UR4, 0x1, !UP5 ;  /* 0x00000001040b7887 */ /* 0x000fe2000e800000 */
[----:B-----5:R-:W-:-:S13]  /*0e20*/  ISETP.NE.AND P1, PT, R0, RZ, PT ;  /* 0x000000ff0000720c */ /* 0x020fda0003f25270 */
[----:B------:R-:W-:Y:S05]  /*0e30*/  @P1 BRA `(.L_x_16) ;  /* 0x0000000000401947 */ /* 0x000fea0003800000 */
[----:B------:R-:W1:Y:S01]  /*0e40*/  S2UR UR4, SR_CgaCtaId ;  /* 0x00000000000479c3 */ /* 0x000e620000008800 */
        /* <DEDUP_REMOVED lines=15> */
.L_x_16:
[----:B------:R-:W-:Y:S01]  /*0f40*/  NOP ;  /* 0x0000000000007918 */ /* 0x000fe20000000000 */
[----:B------:R-:W-:Y:S05]  /*0f50*/  @!P2 BRA `(.L_x_17) ;  /* 0x000000000024a947 */ /* 0x000fea0003800000 */
[----:B------:R-:W-:Y:S01]  /*0f60*/  ISETP.NE.AND P1, PT, R2, RZ, PT ;  /* 0x000000ff0200720c */ /* 0x000fe20003f25270 */
[----:B-1----:R-:W-:Y:S02]  /*0f70*/  UP2UR UR4, UPR, URZ, 0x1 ;  /* 0x00000001ff047883 */ /* 0x002fe40008000000 */
[----:B------:R-:W-:Y:S01]  /*0f80*/  UPLOP3.LUT UP0, UPT, UPT, UPT, UPT, 0x80, 0x8 ;  /* 0x000000000008789c */ /* 0x000fe20003f0f070 */
[----:B------:R-:W-:-:S03]  /*0f90*/  UMOV UR10, URZ ;  /* 0x000000ff000a7c82 */ /* 0x000fc60008000000 */
[----:B------:R-:W-:Y:S02]  /*0fa0*/  UP2UR UR43, UPR, URZ, 0x1 ;  /* 0x00000001ff2b7883 */ /* 0x000fe40008000000 */
[----:B------:R-:W-:-:S04]  /*0fb0*/  UISETP.NE.AND UP0, UPT, UR4, URZ, UPT ;  /* 0x000000ff0400728c */ /* 0x000fc8000bf05270 */
[----:B------:R-:W-:Y:S07]  /*0fc0*/  @P1 BRA `(.L_x_18) ;  /* 0x00000000001c1947 */ /* 0x000fee0003800000 */
[----:B------:R-:W-:Y:S01]  /*0fd0*/  UMOV UR10, 0x1 ;  /* 0x00000001000a7882 */ /* 0x000fe20000000000 */
[----:B------:R-:W-:Y:S05]  /*0fe0*/  BRA `(.L_x_18) ;  /* 0x0000000000147947 */ /* 0x000fea0003800000 */
.L_x_17:
[----:B-1----:R-:W-:Y:S02]  /*0ff0*/  UP2UR UR4, UPR, URZ, 0x1 ;  /* 0x00000001ff047883 */ /* 0x002fe40008000000 */
[----:B------:R-:W-:Y:S01]  /*1000*/  UPLOP3.LUT UP0, UPT, UPT, UPT, UPT, 0x40, 0x4 ;  /* 0x000000000004789c */ /* 0x000fe20003f0e870 */
[----:B------:R-:W-:-:S03]  /*1010*/  UMOV UR10, 0x2 ;  /* 0x00000002000a7882 */ /* 0x000fc60000000000 */
[----:B------:R-:W-:Y:S02]  /*1020*/  UP2UR UR43, UPR, URZ, 0x1 ;  /* 0x00000001ff2b7883 */ /* 0x000fe40008000000 */
[----:B------:R-:W-:Y:S02]  /*1030*/  UISETP.NE.AND UP0, UPT, UR4, URZ, UPT ;  /* 0x000000ff0400728c */ /* 0x000fe4000bf05270 */
.L_x_18:
[----:B------:R-:W1:Y:S02]  /*1040*/  SHFL.IDX PT, R0, R4, RZ, 0x1f ;  /* 0x00001fff04007589 */ /* 0x000e6400000e0000 */
        /* <DEDUP_REMOVED lines=13> */
[----:B------:R-:W-:Y:S01]  /*1120*/  NOP ;  /* 0x0000000000007918 */ /* 0x000fe20000000000 */
.L_x_19:
[----:B------:R-:W-:Y:S01]  /*1130*/  NOP ;  /* 0x0000000000007918 */ /* 0x000fe20000000000 */
[----:B------:R-:W-:Y:S05]  /*1140*/  @!P2 BRA `(.L_x_20) ;  /* 0x000000000024a947 */ /* 0x000fea0003800000 */
[----:B------:R-:W-:Y:S01]  /*1150*/  ISETP.NE.AND P1, PT, R2, 0x1, PT ;  /* 0x000000010200780c */ /* 0x000fe20003f25270 */
        /* <DEDUP_REMOVED lines=8> */
.L_x_20:
[----:B-1----:R-:W-:Y:S02]  /*11e0*/  UP2UR UR4, UPR, URZ, 0x1 ;  /* 0x00000001ff047883 */ /* 0x002fe40008000000 */
[----:B------:R-:W-:Y:S01]  /*11f0*/  UPLOP3.LUT UP0, UPT, UPT, UPT, UPT, 0x40, 0x4 ;  /* 0x000000000004789c */ /* 0x000fe20003f0e870 */
[----:B------:R-:W-:-:S03]  /*1200*/  UMOV UR5, 0x2 ;  /* 0x0000000200057882 */ /* 0x000fc60000000000 */
[----:B------:R-:W-:Y:S02]  /*1210*/  UP2UR UR42, UPR, URZ, 0x1 ;  /* 0x00000001ff2a7883 */ /* 0x000fe40008000000 */
[----:B------:R-:W-:Y:S02]  /*1220*/  UISETP.NE.AND UP0, UPT, UR4, URZ, UPT ;  /* 0x000000ff0400728c */ /* 0x000fe4000bf05270 */
.L_x_21:
[----:B------:R-:W1:Y:S02]  /*1230*/  SHFL.IDX PT, R0, R4, RZ, 0x1f ;  /* 0x00001fff04007589 */ /* 0x000e6400000e0000 */
[----:B-1----:R-:W-:-:S13]  /*1240*/  ISETP.NE.AND P1, PT, R0, RZ, PT ;  /* 0x000000ff0000720c */ /* 0x002fda0003f25270 */
[----:B------:R-:W-:Y:S05]  /*1250*/  @P1 BRA `(.L_x_22) ;  /* 0x0000000000301947 */ /* 0x000fea0003800000 */
[----:B------:R-:W1:Y:S01]  /*1260*/  S2UR UR4, SR_CgaCtaId ;  /* 0x00000000000479c3 */ /* 0x000e620000008800 */
[----:B------:R-:W-:Y:S01]  /*1270*/  UMOV UR6, 0x400 ;  /* 0x0000040000067882 */ /* 0x000fe20000000000 */
[----:B------:R-:W-:Y:S01]  /*1280*/  UMOV UR7, 0x80 ;  /* 0x0000008000077882 */ /* 0x000fe20000000000 */
[----:B------:R-:W-:Y:S01]  /*1290*/  ELECT P1, URZ, PT ;  /* 0x0000000000ff782f */ /* 0x000fe20003820000 */
[----:B-1----:R-:W-:Y:S02]  /*12a0*/  ULEA UR4, UR4, UR6, 0x18 ;  /* 0x0000000604047291 */ /* 0x002fe4000f8ec0ff */
[----:B------:R-:W-:-:S04]  /*12b0*/  UIADD3 UR6, UPT, UPT, -UR7, 0x100000, URZ ;  /* 0x0010000007067890 */ /* 0x000fc8000fffe1ff */
[----:B------:R-:W-:Y:S02]  /*12c0*/  USHF.L.U32 UR7, UR6, 0xb, URZ ;  /* 0x0000000b06077899 */ /* 0x000fe400080006ff */
[----:B------:R-:W-:Y:S01]  /*12d0*/  USHF.L.U32 UR6, UR6, 0x1, URZ ;  /* 0x0000000106067899 */ /* 0x000fe200080006ff */
[----:B------:R-:W1:Y:S11]  /*12e0*/  FENCE.VIEW.ASYNC.S ;  /* 0x00000000000073c6 */ /* 0x000e760000000000 */
[----:B-1----:R1:W1:Y:S01]  /*12f0*/  SYNCS.EXCH.64 URZ, [UR4+0x38080], UR6 ;  /* 0x0380800604ff75b2 */ /* 0x0022620008000100 */
[----:B------:R1:W1:Y:S01]  /*1300*/  SYNCS.EXCH.64 URZ, [UR4+0x38088], UR6 ;  /* 0x0380880604ff75b2 */ /* 0x0002620008000100 */
[----:B------:R-:W-:Y:S01]  /*1310*/  NOP ;  /* 0x0000000000007918 */ /* 0x000fe20000000000 */
.L_x_22:
        /* <DEDUP_REMOVED lines=10> */
[----:B------:R-:W-:Y:S01]  /*13c0*/  USHF.L.U32 UR8, UR8, 0x1, URZ ;  /* 0x0000000108087899 */ /* 0x000fe200080006ff */
[----:B------:R-:W-:Y:S01]  /*13d0*/  ELECT P1, URZ, PT ;  /* 0x0000000000ff782f */ /* 0x000fe20003820000 */
[----:B-1----:R-:W-:Y:S02]  /*13e0*/  ULEA UR4, UR4, UR6, 0x18 ;  /* 0x0000000604047291 */ /* 0x002fe4000f8ec0ff */
[----:B------:R-:W-:-:S04]  /*13f0*/  UIADD3 UR6, UPT, UPT, -UR7, 0x100000, URZ ;  /* 0x0010000007067890 */ /* 0x000fc8000fffe1ff */
[----:B------:R-:W-:Y:S02]  /*1400*/  USHF.L.U32 UR7, UR6, 0xb, URZ ;  /* 0x0000000b06077899 */ /* 0x000fe400080006ff */
[----:B------:R-:W-:Y:S01]  /*1410*/  USHF.L.U32 UR6, UR6, 0x1, URZ ;  /* 0x0000000106067899 */ /* 0x000fe200080006ff */
[----:B------:R-:W1:Y:S03]  /*1420*/  FENCE.VIEW.ASYNC.S ;  /* 0x00000000000073c6 */ /* 0x000e660000000000 */
[----:B-1----:R1:W1:Y:S08]  /*1430*/  SYNCS.EXCH.64 URZ, [UR4+0x38090], UR8 ;  /* 0x0380900804ff75b2 */ /* 0x0022700008000100 */
[----:B------:R1:W1:Y:S01]  /*1440*/  SYNCS.EXCH.64 URZ, [UR4+0x380a0], UR6 ;  /* 0x0380a00604ff75b2 */ /* 0x0002620008000100 */
[----:B------:R1:W1:Y:S01]  /*1450*/  SYNCS.EXCH.64 URZ, [UR4+0x38098], UR8 ;  /* 0x0380980804ff75b2 */ /* 0x0002620008000100 */
[----:B------:R1:W1:Y:S01]  /*1460*/  SYNCS.EXCH.64 URZ, [UR4+0x380a8], UR6 ;  /* 0x0380a80604ff75b2 */ /* 0x0002620008000100 */
[----:B------:R-:W-:Y:S01]  /*1470*/  NOP ;  /* 0x0000000000007918 */ /* 0x000fe20000000000 */
.L_x_23:
        /* <DEDUP_REMOVED lines=8> */
[----:B------:R-:W-:Y:S01]  /*1500*/  ELECT P1, URZ, PT ;  /* 0x0000000000ff782f */ /* 0x000fe20003820000 */
[----:B------:R-:W-:-:S04]  /*1510*/  UIADD3 UR8, UPT, UPT, -UR8, 0x100000, URZ ;  /* 0x0010000008087890 */ /* 0x000fc8000fffe1ff */
[----:B------:R-:W-:Y:S02]  /*1520*/  USHF.L.U32 UR9, UR8, 0xb, URZ ;  /* 0x0000000b08097899 */ /* 0x000fe400080006ff */
[----:B------:R-:W-:Y:S02]  /*1530*/  USHF.L.U32 UR8, UR8, 0x1, URZ ;  /* 0x0000000108087899 */ /* 0x000fe400080006ff */
[----:B-1----:R-:W-:Y:S02]  /*1540*/  ULEA UR4, UR4, UR6, 0x18 ;  /* 0x0000000604047291 */ /* 0x002fe4000f8ec0ff */
[----:B------:R-:W-:-:S04]  /*1550*/  UIADD3 UR6, UPT, UPT, -UR7, 0x100000, URZ ;  /* 0x0010000007067890 */ /* 0x000fc8000fffe1ff */
[----:B------:R-:W-:Y:S02]  /*1560*/  USHF.L.U32 UR7, UR6, 0xb, URZ ;  /* 0x0000000b06077899 */ /* 0x000fe400080006ff */
[----:B------:R-:W-:Y:S01]  /*1570*/  USHF.L.U32 UR6, UR6, 0x1, URZ ;  /* 0x0000000106067899 */ /* 0x000fe200080006ff */
[----:B------:R-:W1:Y:S11]  /*1580*/  FENCE.VIEW.ASYNC.S ;  /* 0x00000000000073c6 */ /* 0x000e760000000000 */
[----:B-1----:R1:W1:Y:S01]  /*1590*/  SYNCS.EXCH.64 URZ, [UR4+0x380b0], UR6 ;  /* 0x0380b00604ff75b2 */ /* 0x0022620008000100 */
[----:B------:R1:W1:Y:S01]  /*15a0*/  SYNCS.EXCH.64 URZ, [UR4+0x380c0], UR8 ;  /* 0x0380c00804ff75b2 */ /* 0x0002620008000100 */
[----:B------:R1:W1:Y:S01]  /*15b0*/  SYNCS.EXCH.64 URZ, [UR4+0x380b8], UR6 ;  /* 0x0380b80604ff75b2 */ /* 0x0002620008000100 */
[----:B------:R1:W1:Y:S01]  /*15c0*/  SYNCS.EXCH.64 URZ, [UR4+0x380c8], UR8 ;  /* 0x0380c80804ff75b2 */ /* 0x0002620008000100 */
[----:B------:R-:W-:Y:S01]  /*15d0*/  NOP ;  /* 0x0000000000007918 */ /* 0x000fe20000000000 */
.L_x_24:
[----:B------:R-:W5:Y:S01]  /*15e0*/  SHFL.IDX PT, R4, R4, RZ, 0x1f ;  /* 0x00001fff04047589 */ /* 0x000f6200000e0000 */
[----:B-1----:R-:W1:Y:S01]  /*15f0*/  S2UR UR8, SR_CTAID.X ;  /* 0x00000000000879c3 */ /* 0x002e620000002500 */
[----:B------:R-:W-:Y:S01]  /*1600*/  NOP ;  /* 0x0000000000007918 */ /* 0x000fe20000000000 */
[----:B-----5:R-:W-:-:S13]  /*1610*/  ISETP.NE.AND P1, PT, R4, RZ, PT ;  /* 0x000000ff0400720c */ /* 0x020fda0003f25270 */
[----:B-1----:R-:W-:Y:S05]  /*1620*/  @P1 BRA `(.L_x_25) ;  /* 0x0000000000301947 */ /* 0x002fea0003800000 */
        /* <DEDUP_REMOVED lines=12> */
.L_x_25:
[----:B------:R-:W-:Y:S01]  /*16f0*/  ISETP.GT.AND P1, PT, R2, 0x3, PT ;  /* 0x000000030200780c */ /* 0x000fe20003f24270 */
[----:B------:R-:W-:Y:S01]  /*1700*/  NOP ;  /* 0x0000000000007918 */ /* 0x000fe20000000000 */
[----:B------:R-:W-:Y:S01]  /*1710*/  UMOV UR54, UR8 ;  /* 0x0000000800367c82 */ /* 0x000fe20008000000 */
[----:B-1234-:R-:W-:Y:S10]  /*1720*/  BAR.SYNC.DEFER_BLOCKING 0x0 ;  /* 0x0000000000007b1d */ /* 0x01eff40000010000 */
[----:B------:R-:W-:Y:S05]  /*1730*/  @P1 BRA `(.L_x_26) ;  /* 0x0000015000281947 */ /* 0x000fea0003800000 */
[----:B------:R-:W-:-:S13]  /*1740*/  ISETP.GE.U32.AND P0, PT, R2, 0x2, PT ;  /* 0x000000020200780c */ /* 0x000fda0003f06070 */
[----:B------:R-:W-:Y:S05]  /*1750*/  @!P0 BRA `(.L_x_27) ;  /* 0x0000010400388947 */ /* 0x000fea0003800000 */
[----:B------:R-:W-:Y:S05]  /*1760*/  @!P2 BRA `(.L_x_28) ;  /* 0x000000380064a947 */ /* 0x000fea0003800000 */
[----:B------:R-:W-:-:S08]  /*1770*/  NOP ;  /* 0x0000000000007918 */ /* 0x000fd00000000000 */
[----:B------:R-:W1:-:S00]  /*1780*/  USETMAXREG.DEALLOC.CTAPOOL 0x20 ;  /* 0x00000020000079c8 */ /* 0x000e4000080e0500 */
[----:B-1----:R-:W1:Y:S02]  /*1790*/  LDC R0, c[0x0][0x900] ;  /* 0x00024000ff007b82 */ /* 0x002e640000000800 */
[----:B-1----:R-:W-:-:S13]  /*17a0*/  ISETP.LE.AND P0, PT, R0, UR54, PT ;  /* 0x0000003600007c0c */ /* 0x002fda000bf03270 */
[----:B------:R-:W-:Y:S05]  /*17b0*/  @P0 EXIT ;  /* 0x000000000000094d */ /* 0x000fea0003800000 */
[----:B------:R-:W1:Y:S01]  /*17c0*/  S2UR UR4, SR_CgaCtaId ;  /* 0x00000000000479c3 */ /* 0x000e620000008800 */
[----:B------:R-:W-:Y:S01]  /*17d0*/  UMOV UR5, 0x400 ;  /* 0x0000040000057882 */ /* 0x000fe20000000000 */
[----:B------:R-:W-:Y:S01]  /*17e0*/  ULOP3.LUT UR6, UR12, 0x1, URZ, 0xc0, !UPT ;  /* 0x000000010c067892 */ /* 0x000fe2000f8ec0ff */
[----:B------:R-:W-:Y:S02]  /*17f0*/  HFMA2 R7, -RZ, RZ, 0, 0 ;  /* 0x00000000ff077431 */ /* 0x000fe400000001ff */
[----:B------:R-:W-:Y:S01]  /*1800*/  IMAD.U32 R11, RZ, RZ, UR8 ;  /* 0x00000008ff0b7e24 */ /* 0x000fe2000f8e00ff */
[----:B------:R-:W-:Y:S01]  /*1810*/  PRMT R8, RZ, 0x7610, R8 ;  /* 0x00007610ff087816 */ /* 0x000fe20000000008 */
[----:B------:R-:W-:Y:S01]  /*1820*/  UMOV UR60, URZ ;  /* 0x000000ff003c7c82 */ /* 0x000fe20008000000 */
[----:B------:R-:W-:Y:S01]  /*1830*/  UMOV UR58, 0x1 ;  /* 0x00000001003a7882 */ /* 0x000fe20000000000 */
[----:B------:R-:W-:Y:S01]  /*1840*/  IMAD.U32 R10, RZ, RZ, UR6 ;  /* 0x00000006ff0a7e24 */ /* 0x000fe2000f8e00ff */
[----:B------:R-:W-:Y:S01]  /*1850*/  UMOV UR59, 0x1 ;  /* 0x00000001003b7882 */ /* 0x000fe20000000000 */
[----:B------:R-:W-:Y:S01]  /*1860*/  UMOV UR61, 0x1 ;  /* 0x00000001003d7882 */ /* 0x000fe20000000000 */
[----:B------:R-:W-:Y:S01]  /*1870*/  UMOV UR21, URZ ;  /* 0x000000ff00157c82 */ /* 0x000fe20008000000 */
[----:B------:R-:W-:Y:S01]  /*1880*/  UMOV UR47, URZ ;  /* 0x000000ff002f7c82 */ /* 0x000fe20008000000 */
[----:B-1----:R-:W-:-:S02]  /*1890*/  ULEA UR4, UR4, UR5, 0x18 ;  /* 0x0000000504047291 */ /* 0x002fc4000f8ec0ff */
[----:B------:R-:W-:Y:S02]  /*18a0*/  ULOP3.LUT UR5, UR11, 0x1, URZ, 0xc0, !UPT ;  /* 0x000000010b057892 */ /* 0x000fe4000f8ec0ff */
[----:B------:R-:W-:-:S04]  /*18b0*/  UIADD3 UR4, UPT, UPT, UR4, 0x10000, URZ ;  /* 0x0001000004047890 */ /* 0x000fc8000fffe0ff */
[----:B------:R-:W-:Y:S01]  /*18c0*/  USHF.R.U32.HI UR4, URZ, 0x4, UR4 ;  /* 0x00000004ff047899 */ /* 0x000fe20008011604 */
[----:B------:R-:W-:-:S03]  /*18d0*/  MOV R9, UR5 ;  /* 0x0000000500097c02 */ /* 0x000fc60008000f00 */
[----:B------:R-:W-:-:S04]  /*18e0*/  ULOP3.LUT UR4, UR4, 0x3fff, URZ, 0xc0, !UPT ;  /* 0x00003fff04047892 */ /* 0x000fc8000f8ec0ff */
[----:B------:R-:W-:-:S12]  /*18f0*/  ULOP3.LUT UR63, UR4, 0x10000, URZ, 0xfc, !UPT ;  /* 0x00010000043f7892 */ /* 0x000fd8000f8efcff */
.L_x_89:
[----:B-1----:R-:W1:Y:S01]  /*1900*/  LDCU.64 UR6, c[0x0][0x908] ;  /* 0x00012100ff0677ac */ /* 0x002e620008000a00 */
[----:B------:R-:W-:Y:S01]  /*1910*/  R2UR UR9, R11 ;  /* 0x000000000b0972ca */ /* 0x000fe200000e0000 */
[----:B------:R-:W2:-:S12]  /*1920*/  LDCU UR8, c[0x0][0x904] ;  /* 0x00012080ff0877ac */ /* 0x000e980008000800 */
[----:B-1----:R-:W-:Y:S02]  /*1930*/  UIMAD.WIDE.U32 UR4, UR9, UR6, URZ ;  /* 0x00000006090472a5 */ /* 0x002fe4000f8e00ff */
[----:B--2---:R-:W-:-:S05]  /*1940*/  UISETP.NE.AND UP0, UPT, UR8, 0x1, UPT ;  /* 0x000000010800788c */ /* 0x004fca000bf05270 */
[----:B------:R-:W-:Y:S02]  /*1950*/  UMOV UR4, UR5 ;  /* 0x0000000500047c82 */ /* 0x000fe40008000000 */
[----:B------:R-:W-:Y:S02]  /*1960*/  USHF.R.U32.HI UR4, URZ, UR7, UR4 ;  /* 0x00000007ff047299 */ /* 0x000fe40008011604 */
[----:B------:R-:W1:Y:S02]  /*1970*/  LDCU UR5, c[0x0][0x380] ;  /* 0x00007000ff0577ac */ /* 0x000e640008000800 */
[----:B------:R-:W-:-:S04]  /*1980*/  USEL UR4, UR9, UR4, !UP0 ;  /* 0x0000000409047287 */ /* 0x000fc8000c000000 */
[----:B------:R-:W-:-:S04]  /*1990*/  UIADD3 UR4, UPT, UPT, -UR4, URZ, URZ ;  /* 0x000000ff04047290 */ /* 0x000fc8000fffe1ff */
[----:B------:R-:W-:-:S04]  /*19a0*/  UIMAD UR4, UR8, UR4, UR9 ;  /* 0x00000004080472a4 */ /* 0x000fc8000f8e0209 */
[----:B------:R-:W-:-:S04]  /*19b0*/  USHF.L.U32 UR4, UR4, 0x8, URZ ;  /* 0x0000000804047899 */ /* 0x000fc800080006ff */
[----:B-1----:R-:W-:-:S09]  /*19c0*/  UISETP.GE.AND UP0, UPT, UR4, UR5, UPT ;  /* 0x000000050400728c */ /* 0x002fd2000bf06270 */
[----:B------:R-:W-:Y:S05]  /*19d0*/  BRA.U UP0, `(.L_x_29) ;  /* 0x0000003500a87547 */ /* 0x000fea000b800000 */
[----:B------:R-:W-:-:S13]  /*19e0*/  LOP3.LUT P0, RZ, R8, 0xff, RZ, 0xc0, !PT ;  /* 0x000000ff08ff7812 */ /* 0x000fda000780c0ff */
[----:B------:R-:W-:Y:S05]  /*19f0*/  @P0 BRA `(.L_x_30) ;  /* 0x0000000000940947 */ /* 0x000fea0003800000 */
[----:B------:R-:W1:Y:S01]  /*1a00*/  S2UR UR6, SR_CgaCtaId ;  /* 0x00000000000679c3 */ /* 0x000e620000008800 */
[----:B------:R-:W-:Y:S01]  /*1a10*/  UMOV UR4, 0x40 ;  /* 0x0000004000047882 */ /* 0x000fe20000000000 */
[----:B------:R-:W-:Y:S01]  /*1a20*/  NOP ;  /* 0x0000000000007918 */ /* 0x000fe20000000000 */
[----:B-1----:R-:W-:-:S03]  /*1a30*/  ULEA UR5, UR6, UR4, 0x18 ;  /* 0x0000000406057291 */ /* 0x002fc6000f8ec0ff */
[----:B------:R-:W-:Y:S02]  /*1a40*/  UMOV UR4, 0x400 ;  /* 0x0000040000047882 */ /* 0x000fe40000000000 */
[----:B------:R-:W-:-:S04]  /*1a50*/  ULEA UR6, UR6, UR4, 0x18 ;  /* 0x0000000406067291 */ /* 0x000fc8000f8ec0ff */
[----:B------:R-:W1:Y:S02]  /*1a60*/  LDS.U8 R0, [UR5+0x1c] ;  /* 0x00001c05ff007984 */ /* 0x000e640008000000 */
[----:B-1----:R-:W-:-:S13]  /*1a70*/  ISETP.NE.AND P0, PT, R0, RZ, PT ;  /* 0x000000ff0000720c */ /* 0x002fda0003f05270 */
[----:B------:R-:W-:Y:S05]  /*1a80*/  @P0 BRA `(.L_x_31) ;  /* 0x0000000000580947 */ /* 0x000fea0003800000 */
[----:B------:R-:W-:-:S13]  /*1a90*/  ELECT P0, URZ, PT ;  /* 0x0000000000ff782f */ /* 0x000fda0003800000 */
[----:B------:R-:W-:Y:S05]  /*1aa0*/  @!P0 BRA `(.L_x_32) ;  /* 0x0000000000608947 */ /* 0x000fea0003800000 */
[----:B------:R-:W-:Y:S01]  /*1ab0*/  UMOV UR4, 0x10 ;  /* 0x0000001000047882 */ /* 0x000fe20000000000 */
[----:B------:R-:W-:Y:S01]  /*1ac0*/  HFMA2 R0, -RZ, RZ, 0, 5.9604644775390625e-08 ;  /* 0x00000001ff007431 */ /* 0x000fe200000001ff */
[----:B------:R-:W-:-:S03]  /*1ad0*/  MOV R2, 0xffff ;  /* 0x0000ffff00027802 */ /* 0x000fc60000000f00 */
[----:B------:R-:W-:Y:S04]  /*1ae0*/  DEPBAR.LE SB1, 0x36 ;  /* 0x00009d800000791a */ /* 0x000fe80000000000 */
[----:B------:R-:W1:Y:S02]  /*1af0*/  UTCATOMSWS.FIND_AND_SET.ALIGN UP0, UR4, UR4 ;  /* 0x00000004000475e3 */ /* 0x000e640008000800 */
[----:B-1----:R-:W-:Y:S01]  /*1b00*/  MOV R3, UR4 ;  /* 0x0000000400037c02 */ /* 0x002fe20008000f00 */
[----:B------:R-:W-:Y:S06]  /*1b10*/  BRA.U UP0, `(.L_x_33) ;  /* 0x0000000100187547 */ /* 0x000fec000b800000 */
.L_x_34:
[----:B------:R-:W-:Y:S05]  /*1b20*/  NANOSLEEP 0x64 ;  /* 0x000000640000795d */ /* 0x000fea0003800000 */
[----:B------:R-:W-:-:S05]  /*1b30*/  UMOV UR4, 0x10 ;  /* 0x0000001000047882 */ /* 0x000fca0000000000 */
[----:B------:R-:W-:Y:S04]  /*1b40*/  DEPBAR.LE SB1, 0x36 ;  /* 0x00009d800000791a */ /* 0x000fe80000000000 */
[----:B------:R-:W1:Y:S02]  /*1b50*/  UTCATOMSWS.FIND_AND_SET.ALIGN UP0, UR4, UR4 ;  /* 0x00000004000475e3 */ /* 0x000e640008000800 */
[----:B-1----:R-:W-:Y:S01]  /*1b60*/  MOV R3, UR4 ;  /* 0x0000000400037c02 */ /* 0x002fe20008000f00 */
[----:B------:R-:W-:Y:S05]  /*1b70*/  BRA.U !UP0, `(.L_x_34) ;  /* 0xfffffffd08e87547 */ /* 0x000fea000b83ffff */
.L_x_33:
[-C--:B------:R-:W-:Y:S02]  /*1b80*/  SHF.L.U32 R2, R2, R3.reuse, RZ ;  /* 0x0000000302027219 */ /* 0x080fe400000006ff */
[----:B------:R-:W-:Y:S01]  /*1b90*/  SHF.L.U32 R0, R0, R3, RZ ;  /* 0x0000000300007219 */ /* 0x000fe200000006ff */
[----:B------:R-:W-:Y:S02]  /*1ba0*/  IMAD.SHL.U32 R3, R3, 0x20, RZ ;  /* 0x0000002003037824 */ /* 0x000fe400078e00ff */
[----:B------:R1:W-:Y:S04]  /*1bb0*/  ATOMS.OR RZ, [UR5+0x14], R2 ;  /* 0x00001402ffff798c */ /* 0x0003e8000b000005 */
[----:B------:R1:W-:Y:S04]  /*1bc0*/  ATOMS.OR RZ, [UR5+0x18], R0 ;  /* 0x00001800ffff798c */ /* 0x0003e8000b000005 */
[----:B------:R1:W-:Y:S01]  /*1bd0*/  STS [UR6+0x380e0], R3 ;  /* 0x0380e003ff007988 */ /* 0x0003e20008000806 */
[----:B------:R-:W-:Y:S05]  /*1be0*/  BRA `(.L_x_32) ;  /* 0x0000000000107947 */ /* 0x000fea0003800000 */
.L_x_31:
[----:B------:R-:W-:Y:S02]  /*1bf0*/  MOV R0, 0xffffffff ;  /* 0xffffffff00007802 */ /* 0x000fe40000000f00 */
[----:B------:R-:W-:-:S03]  /*1c00*/  MOV R2, 0x1c30 ;  /* 0x00001c3000027802 */ /* 0x000fc60000000f00 */
[----:B------:R1:W-:Y:S04]  /*1c10*/  STS [UR6+0x380e0], R0 ;  /* 0x0380e000ff007988 */ /* 0x0003e80008000806 */
[----:B-1----:R-:W-:Y:S05]  /*1c20*/  CALL.REL.NOINC `($__internal_1_$__cuda_sm10x_tcgen05_guardrail_trap_phase_invalid_during_alloc) ;  /* 0x000001b800e47944 */ /* 0x002fea0003c00000 */
.L_x_32:
[----:B------:R-:W-:Y:S05]  /*1c30*/  WARPSYNC.ALL ;  /* 0x0000000000007948 */ /* 0x000fea0003800000 */
[----:B------:R-:W-:Y:S01]  /*1c40*/  NOP ;  /* 0x0000000000007918 */ /* 0x000fe20000000000 */
.L_x_30:
[----:B------:R-:W2:Y:S01]  /*1c50*/  LDCU UR48, c[0x0][0x384] ;  /* 0x00007080ff3077ac */ /* 0x000ea20008000800 */
[----:B------:R-:W-:Y:S01]  /*1c60*/  HFMA2 R8, -RZ, RZ, 0, 5.9604644775390625e-08 ;  /* 0x00000001ff087431 */ /* 0x000fe200000001ff */
[----:B--2---:R-:W-:-:S09]  /*1c70*/  UISETP.NE.AND UP0, UPT, UR48, URZ, UPT ;  /* 0x000000ff3000728c */ /* 0x004fd2000bf05270 */
[----:B------:R-:W-:Y:S05]  /*1c80*/  BRA.U !UP0, `(.L_x_29) ;  /* 0x0000003108fc7547 */ /* 0x000fea000b800000 */
[----:B------:R-:W-:Y:S04]  /*1c90*/  BSSY.RECONVERGENT B0, `(.L_x_35) ;  /* 0x0000003000007945 */ /* 0x000fe80003800200 */
[----:B------:R-:W-:Y:S05]  /*1ca0*/  @!P4 BRA `(.L_x_36) ;  /* 0x000000000004c947 */ /* 0x000fea0003800000 */
[----:B------:R-:W-:Y:S05]  /*1cb0*/  BPT.TRAP 0x1 ;  /* 0x000000040000795c */ /* 0x000fea0000300000 */
.L_x_36:
[----:B------:R-:W-:Y:S05]  /*1cc0*/  BSYNC.RECONVERGENT B0 ;  /* 0x0000000000007941 */ /* 0x000fea0003800200 */
.L_x_35:
[----:B------:R-:W2:Y:S01]  /*1cd0*/  S2UR UR22, SR_CgaCtaId ;  /* 0x00000000001679c3 */ /* 0x000ea20000008800 */
[----:B------:R-:W-:Y:S01]  /*1ce0*/  UMOV UR4, 0x400 ;  /* 0x0000040000047882 */ /* 0x000fe20000000000 */
[----:B------:R-:W-:Y:S01]  /*1cf0*/  SHF.L.U32 R5, R7, 0x1f, RZ ;  /* 0x0000001f07057819 */ /* 0x000fe200000006ff */
[----:B--2---:R-:W-:-:S09]  /*1d00*/  ULEA UR22, UR22, UR4, 0x18 ;  /* 0x0000000416167291 */ /* 0x004fd2000f8ec0ff */
[----:B------:R-:W2:Y:S02]  /*1d10*/  SYNCS.PHASECHK.TRANS64.TRYWAIT P0, [UR22+0x38000], R5 ;  /* 0x03800005ff0075a7 */ /* 0x000ea40008001116 */
[----:B--2---:R-:W-:Y:S05]  /*1d20*/  @!P0 BRA `(.L_x_37) ;  /* 0x000001a400808947 */ /* 0x004fea0003800000 */
.L_x_403:
[----:B------:R-:W-:Y:S05]  /*1d30*/  BRA.U !UP1, `(.L_x_38) ;  /* 0x0000000109047547 */ /* 0x000fea000b800000 */
[----:B------:R-:W-:Y:S05]  /*1d40*/  BPT.TRAP 0x1 ;  /* 0x000000040000795c */ /* 0x000fea0000300000 */
.L_x_38:
[----:B------:R-:W-:Y:S01]  /*1d50*/  ULEA UR23, UR21, UR22, 0x3 ;  /* 0x0000001615177291 */ /* 0x000fe2000f8e18ff */
[----:B-1----:R-:W-:Y:S01]  /*1d60*/  IMAD.U32 R3, RZ, RZ, UR47 ;  /* 0x0000002fff037e24 */ /* 0x002fe2000f8e00ff */
[----:B------:R-:W-:-:S04]  /*1d70*/  R2UR UR4, R10 ;  /* 0x000000000a0472ca */ /* 0x000fc800000e0000 */
[----:B------:R-:W-:-:S04]  /*1d80*/  SHF.L.U32 R3, R3, 0x1f, RZ ;  /* 0x0000001f03037819 */ /* 0x000fc800000006ff */
[----:B------:R-:W1:Y:S05]  /*1d90*/  SYNCS.PHASECHK.TRANS64.TRYWAIT P0, [UR23+0x38020], R3 ;  /* 0x03802003ff0075a7 */ /* 0x000e6a0008001117 */
[----:B------:R-:W-:Y:S01]  /*1da0*/  UISETP.NE.AND UP4, UPT, UR4, URZ, UPT ;  /* 0x000000ff0400728c */ /* 0x000fe2000bf85270 */
[----:B-1----:R-:W-:Y:S10]  /*1db0*/  @!P0 BRA `(.L_x_39) ;  /* 0x000001a400748947 */ /* 0x002ff40003800000 */
.L_x_405:
[----:B------:R-:W-:-:S04]  /*1dc0*/  UIADD3 UR4, UPT, UPT, UR21, 0x1, URZ ;  /* 0x0000000115047890 */ /* 0x000fc8000fffe0ff */
[----:B------:R-:W-:-:S04]  /*1dd0*/  UISETP.NE.AND UP0, UPT, UR4, 0x3, UPT ;  /* 0x000000030400788c */ /* 0x000fc8000bf05270 */
[----:B------:R-:W-:Y:S02]  /*1de0*/  USEL UR5, URZ, 0x1, UP0 ;  /* 0x00000001ff057887 */ /* 0x000fe40008000000 */
[----:B------:R-:W-:Y:S02]  /*1df0*/  USEL UR46, UR4, URZ, UP0 ;  /* 0x000000ff042e7287 */ /* 0x000fe40008000000 */
[----:B------:R-:W-:Y:S01]  /*1e00*/  ULOP3.LUT UR47, UR47, UR5, URZ, 0x3c, !UPT ;  /* 0x000000052f2f7292 */ /* 0x000fe2000f8e3cff */
[----:B------:R-:W-:Y:S11]  /*1e10*/  BRA.U UP4, `(.L_x_40) ;  /* 0x0000000104047547 */ /* 0x000ff6000b800000 */
[----:B------:R-:W-:Y:S05]  /*1e20*/  BPT.TRAP 0x1 ;  /* 0x000000040000795c */ /* 0x000fea0000300000 */
.L_x_40:
[----:B------:R-:W-:Y:S01]  /*1e30*/  IMAD.U32 R13, RZ, RZ, UR61 ;  /* 0x0000003dff0d7e24 */ /* 0x000fe2000f8e00ff */
[----:B------:R-:W-:Y:S01]  /*1e40*/  USHF.R.U32.HI UR6, URZ, 0x4, UR22 ;  /* 0x00000004ff067899 */ /* 0x000fe20008011616 */
[----:B------:R-:W-:Y:S01]  /*1e50*/  MOV R4, RZ ;  /* 0x000000ff00047202 */ /* 0x000fe20000000f00 */
[----:B-1----:R-:W-:Y:S02]  /*1e60*/  IMAD.MOV.U32 R3, RZ, RZ, RZ ;  /* 0x000000ffff037224 */ /* 0x002fe400078e00ff */
[----:B------:R-:W-:Y:S01]  /*1e70*/  SHF.L.U32 R13, R13, 0x1f, RZ ;  /* 0x0000001f0d0d7819 */ /* 0x000fe200000006ff */
[----:B------:R-:W-:-:S03]  /*1e80*/  ULOP3.LUT UR6, UR6, 0x3fff, URZ, 0xc0, !UPT ;  /* 0x00003fff06067892 */ /* 0x000fc6000f8ec0ff */
[----:B------:R-:W1:Y:S01]  /*1e90*/  SYNCS.PHASECHK.TRANS64.TRYWAIT P0, [UR22+0x38058], R13 ;  /* 0x0380580dff0075a7 */ /* 0x000e620008001116 */
[----:B------:R-:W-:Y:S01]  /*1ea0*/  ULOP3.LUT UR6, UR6, 0x10000, URZ, 0xfc, !UPT ;  /* 0x0001000006067892 */ /* 0x000fe2000f8efcff */
[----:B-1----:R-:W-:Y:S11]  /*1eb0*/  @!P0 BRA `(.L_x_41) ;  /* 0x000001a4004c8947 */ /* 0x002ff60003800000 */
.L_x_407:
[----:B------:R-:W-:Y:S01]  /*1ec0*/  IMAD.MOV.U32 R2, RZ, RZ, RZ ;  /* 0x000000ffff027224 */ /* 0x000fe200078e00ff */
[----:B------:R-:W-:Y:S01]  /*1ed0*/  R2UR UR45, R4 ;  /* 0x00000000042d72ca */ /* 0x000fe200000e0000 */
[----:B-1----:R-:W-:Y:S01]  /*1ee0*/  IMAD.MOV.U32 R0, RZ, RZ, RZ ;  /* 0x000000ffff007224 */ /* 0x002fe200078e00ff */
[----:B------:R-:W-:Y:S01]  /*1ef0*/  R2UR UR44, R3 ;  /* 0x00000000032c72ca */ /* 0x000fe200000e0000 */
[----:B------:R-:W-:Y:S01]  /*1f00*/  ULEA UR4, UR21, UR63, 0xb ;  /* 0x0000003f15047291 */ /* 0x000fe2000f8e58ff */
[----:B------:R-:W-:Y:S01]  /*1f10*/  R2UR UR43, R2 ;  /* 0x00000000022b72ca */ /* 0x000fe200000e0000 */
[----:B------:R-:W-:Y:S01]  /*1f20*/  UIADD3 UR28, UPT, UPT, UR6, 0x2, URZ ;  /* 0x00000002061c7890 */ /* 0x000fe2000fffe0ff */
        /* <DEDUP_REMOVED lines=9> */
[----:B------:R-:W-:-:S02]  /*1fc0*/  UIADD3 UR8, UPT, UPT, UR4, 0x6, URZ ;  /* 0x0000000604087890 */ /* 0x000fc4000fffe0ff */
[----:B------:R-:W-:Y:S02]  /*1fd0*/  UIADD3 UR20, UPT, UPT, UR6, 0x400, URZ ;  /* 0x0000040006147890 */ /* 0x000fe4000fffe0ff */
[----:B------:R-:W-:Y:S02]  /*1fe0*/  UIADD3 UR30, UPT, UPT, UR4, 0x400, URZ ;  /* 0x00000400041e7890 */ /* 0x000fe4000fffe0ff */
[----:B------:R-:W-:Y:S02]  /*1ff0*/  UIADD3 UR18, UPT, UPT, UR6, 0x402, URZ ;  /* 0x0000040206127890 */ /* 0x000fe4000fffe0ff */
[----:B------:R-:W-:Y:S02]  /*2000*/  UIADD3 UR32, UPT, UPT, UR4, 0x402, URZ ;  /* 0x0000040204207890 */ /* 0x000fe4000fffe0ff */
[----:B------:R-:W-:Y:S02]  /*2010*/  UIADD3 UR16, UPT, UPT, UR6, 0x404, URZ ;  /* 0x0000040406107890 */ /* 0x000fe4000fffe0ff */
[----:B------:R-:W-:Y:S01]  /*2020*/  UIADD3 UR34, UPT, UPT, UR4, 0x404, URZ ;  /* 0x0000040404227890 */ /* 0x000fe2000fffe0ff */
[----:B------:R-:W-:Y:S01]  /*2030*/  UMOV UR70, 0x0 ;  /* 0x0000000000467882 */ /* 0x000fe20000000000 */
[----:B------:R-:W-:Y:S01]  /*2040*/  UMOV UR71, 0x8200490 ;  /* 0x0820049000477882 */ /* 0x000fe20000000000 */
[----:B------:R-:W-:Y:S01]  /*2050*/  UMOV UR7, 0x40004040 ;  /* 0x4000404000077882 */ /* 0x000fe20000000000 */
[----:B------:R-:W-:Y:S01]  /*2060*/  UIADD3 UR14, UPT, UPT, UR6, 0x406, URZ ;  /* 0x00000406060e7890 */ /* 0x000fe2000fffe0ff */
[----:B------:R-:W-:Y:S01]  /*2070*/  UMOV UR5, 0x40004040 ;  /* 0x4000404000057882 */ /* 0x000fe20000000000 */
[----:B------:R-:W-:Y:S01]  /*2080*/  UIADD3 UR36, UPT, UPT, UR4, 0x406, URZ ;  /* 0x0000040604247890 */ /* 0x000fe2000fffe0ff */
[----:B------:R1:W-:Y:S01]  /*2090*/  UTCHMMA gdesc[UR6], gdesc[UR4], tmem[UR45], tmem[UR70], idesc[UR71], !UPT ;  /* 0x00ff4604060075ea */ /* 0x0003e2000f80002d */
[----:B------:R-:W-:Y:S01]  /*20a0*/  UMOV UR68, 0x0 ;  /* 0x0000000000447882 */ /* 0x000fe20000000000 */
        /* <DEDUP_REMOVED lines=11> */
[----:B------:R1:W-:Y:S01]  /*2160*/  UTCHMMA gdesc[UR28], gdesc[UR12], tmem[UR44], tmem[UR68], idesc[UR69], UPT ;  /* 0x00ff440c1c0075ea */ /* 0x0003e2000b80002c */
        /* <DEDUP_REMOVED lines=20> */
[----:B------:R1:W-:Y:S01]  /*22b0*/  UTCHMMA gdesc[UR16], gdesc[UR34], tmem[UR39], tmem[UR52], idesc[UR53], UPT ;  /* 0x00ff3422100075ea */ /* 0x0003e2000b800027 */
[----:B------:R1:W-:Y:S01]  /*22c0*/  UTCHMMA gdesc[UR14], gdesc[UR36], tmem[UR38], tmem[UR50], idesc[UR51], UPT ;  /* 0x00ff32240e0075ea */ /* 0x0003e2000b800026 */
[----:B------:R-:W-:Y:S05]  /*22d0*/  BRA.U UP4, `(.L_x_42) ;  /* 0x0000000104047547 */ /* 0x000fea000b800000 */
[----:B-1----:R-:W-:Y:S05]  /*22e0*/  BPT.TRAP 0x1 ;  /* 0x000000040000795c */ /* 0x002fea0000300000 */
.L_x_42:
[----:B-1----:R-:W-:Y:S01]  /*22f0*/  UIADD3 UR7, UPT, UPT, UR22, 0x38050, URZ ;  /* 0x0003805016077890 */ /* 0x002fe2000fffe0ff */
[----:B------:R-:W-:Y:S08]  /*2300*/  BSSY.RECONVERGENT B0, `(.L_x_43) ;  /* 0x0000004000007945 */ /* 0x000ff00003800200 */
[----:B------:R1:W-:Y:S01]  /*2310*/  UTCBAR [UR7], URZ ;  /* 0x000000ff070073e9 */ /* 0x0003e200080000ff */
[----:B------:R-:W-:Y:S05]  /*2320*/  @!P4 BRA `(.L_x_44) ;  /* 0x000000000004c947 */ /* 0x000fea0003800000 */
[----:B-1----:R-:W-:Y:S05]  /*2330*/  BPT.TRAP 0x1 ;  /* 0x000000040000795c */ /* 0x002fea0000300000 */
.L_x_44:
[----:B-1----:R-:W-:Y:S05]  /*2340*/  BSYNC.RECONVERGENT B0 ;  /* 0x0000000000007941 */ /* 0x002fea0003800200 */
.L_x_43:
[----:B------:R-:W1:Y:S01]  /*2350*/  SYNCS.PHASECHK.TRANS64.TRYWAIT P0, [UR22+0x38008], R5 ;  /* 0x03800805ff0075a7 */ /* 0x000e620008001116 */
[----:B------:R-:W-:-:S13]  /*2360*/  R2UR UR7, R9 ;  /* 0x00000000090772ca */ /* 0x000fda00000e0000 */
[----:B------:R-:W-:Y:S01]  /*2370*/  UISETP.NE.AND UP3, UPT, UR7, URZ, UPT ;  /* 0x000000ff0700728c */ /* 0x000fe2000bf65270 */
[----:B-1----:R-:W-:Y:S10]  /*2380*/  @!P0 BRA `(.L_x_45) ;  /* 0x000001a000308947 */ /* 0x002ff40003800000 */
.L_x_409:
[----:B------:R-:W-:Y:S05]  /*2390*/  BRA.U UP3, `(.L_x_46) ;  /* 0x0000000103047547 */ /* 0x000fea000b800000 */
[----:B------:R-:W-:Y:S05]  /*23a0*/  BPT.TRAP 0x1 ;  /* 0x000000040000795c */ /* 0x000fea0000300000 */
.L_x_46:
[----:B-1----:R-:W-:Y:S02]  /*23b0*/  IMAD.U32 R5, RZ, RZ, UR59 ;  /* 0x0000003bff057e24 */ /* 0x002fe4000f8e00ff */
[----:B------:R-:W-:Y:S02]  /*23c0*/  HFMA2 R4, -RZ, RZ, 0, 7.62939453125e-06 ;  /* 0x00000080ff047431 */ /* 0x000fe400000001ff */
[----:B------:R-:W-:Y:S01]  /*23d0*/  IMAD.MOV.U32 R3, RZ, RZ, 0x80 ;  /* 0x00000080ff037424 */ /* 0x000fe200078e00ff */
[----:B------:R-:W-:-:S04]  /*23e0*/  SHF.L.U32 R5, R5, 0x1f, RZ ;  /* 0x0000001f05057819 */ /* 0x000fc800000006ff */
[----:B------:R-:W1:Y:S02]  /*23f0*/  SYNCS.PHASECHK.TRANS64.TRYWAIT P0, [UR22+0x38068], R5 ;  /* 0x03806805ff0075a7 */ /* 0x000e640008001116 */
[----:B-1----:R-:W-:Y:S05]  /*2400*/  @!P0 BRA `(.L_x_47) ;  /* 0x000001a000288947 */ /* 0x002fea0003800000 */
.L_x_411:
[----:B------:R-:W-:Y:S01]  /*2410*/  IMAD.MOV.U32 R2, RZ, RZ, 0x80 ;  /* 0x00000080ff027424 */ /* 0x000fe200078e00ff */
[----:B------:R-:W-:Y:S01]  /*2420*/  R2UR UR45, R4 ;  /* 0x00000000042d72ca */ /* 0x000fe200000e0000 */
[----:B-1----:R-:W-:Y:S01]  /*2430*/  IMAD.MOV.U32 R0, RZ, RZ, 0x80 ;  /* 0x00000080ff007424 */ /* 0x002fe200078e00ff */
[----:B------:R-:W-:Y:S01]  /*2440*/  R2UR UR44, R3 ;  /* 0x00000000032c72ca */ /* 0x000fe200000e0000 */
[----:B------:R-:W-:Y:S01]  /*2450*/  IMAD.MOV.U32 R4, RZ, RZ, 0x80 ;  /* 0x00000080ff047424 */ /* 0x000fe200078e00ff */
[----:B------:R-:W-:Y:S01]  /*2460*/  R2UR UR43, R2 ;  /* 0x00000000022b72ca */ /* 0x000fe200000e0000 */
[----:B------:R-:W-:Y:S01]  /*2470*/  IMAD.MOV.U32 R3, RZ, RZ, 0x80 ;  /* 0x00000080ff037424 */ /* 0x000fe200078e00ff */
[----:B------:R-:W-:Y:S01]  /*2480*/  R2UR UR42, R0 ;  /* 0x00000000002a72ca */ /* 0x000fe200000e0000 */
[----:B------:R-:W-:Y:S01]  /*2490*/  UIADD3 UR18, UPT, UPT, UR6, 0x800, URZ ;  /* 0x0000080006127890 */ /* 0x000fe2000fffe0ff */
[----:B------:R-:W-:Y:S01]  /*24a0*/  R2UR UR41, R4 ;  /* 0x00000000042972ca */ /* 0x000fe200000e0000 */
[----:B------:R-:W-:Y:S01]  /*24b0*/  UIADD3 UR16, UPT, UPT, UR6, 0x802, URZ ;  /* 0x0000080206107890 */ /* 0x000fe2000fffe0ff */
[----:B------:R-:W-:Y:S01]  /*24c0*/  R2UR UR40, R3 ;  /* 0x00000000032872ca */ /* 0x000fe200000e0000 */
[----:B------:R-:W-:Y:S01]  /*24d0*/  UMOV UR26, UR12 ;  /* 0x0000000c001a7c82 */ /* 0x000fe20008000000 */
[----:B------:R-:W-:Y:S01]  /*24e0*/  R2UR UR39, R2 ;  /* 0x00000000022772ca */ /* 0x000fe200000e0000 */
[----:B------:R-:W-:Y:S01]  /*24f0*/  UIADD3 UR14, UPT, UPT, UR6, 0x804, URZ ;  /* 0x00000804060e7890 */ /* 0x000fe2000fffe0ff */
[----:B------:R-:W-:Y:S01]  /*2500*/  R2UR UR38, R0 ;  /* 0x00000000002672ca */ /* 0x000fe200000e0000 */
[----:B------:R-:W-:Y:S01]  /*2510*/  UMOV UR24, UR10 ;  /* 0x0000000a00187c82 */ /* 0x000fe20008000000 */
[----:B------:R-:W-:Y:S01]  /*2520*/  UIADD3 UR12, UPT, UPT, UR6, 0x806, URZ ;  /* 0x00000806060c7890 */ /* 0x000fe2000fffe0ff */
[----:B------:R-:W-:Y:S01]  /*2530*/  UMOV UR20, UR8 ;  /* 0x0000000800147c82 */ /* 0x000fe20008000000 */
[----:B------:R-:W-:Y:S01]  /*2540*/  UIADD3 UR10, UPT, UPT, UR6, 0xc00, URZ ;  /* 0x00000c00060a7890 */ /* 0x000fe2000fffe0ff */
[----:B------:R-:W-:Y:S01]  /*2550*/  UMOV UR28, UR4 ;  /* 0x00000004001c7c82 */ /* 0x000fe20008000000 */
[----:B------:R-:W-:-:S02]  /*2560*/  UIADD3 UR8, UPT, UPT, UR6, 0xc02, URZ ;  /* 0x00000c0206087890 */ /* 0x000fc4000fffe0ff */
[----:B------:R-:W-:Y:S01]  /*2570*/  UIADD3 UR4, UPT, UPT, UR6, 0xc04, URZ ;  /* 0x00000c0406047890 */ /* 0x000fe2000fffe0ff */
[----:B------:R-:W-:Y:S01]  /*2580*/  UMOV UR29, 0x40004040 ;  /* 0x40004040001d7882 */ /* 0x000fe20000000000 */
[----:B------:R-:W-:Y:S01]  /*2590*/  UMOV UR70, 0x0 ;  /* 0x0000000000467882 */ /* 0x000fe20000000000 */
[----:B------:R-:W-:Y:S01]  /*25a0*/  UMOV UR71, 0x8200490 ;  /* 0x0820049000477882 */ /* 0x000fe20000000000 */
[----:B------:R-:W-:Y:S01]  /*25b0*/  UIADD3 UR6, UPT, UPT, UR6, 0xc06, URZ ;  /* 0x00000c0606067890 */ /* 0x000fe2000fffe0ff */
        /* <DEDUP_REMOVED lines=9> */
[----:B------:R1:W-:Y:S01]  /*2650*/  UTCHMMA gdesc[UR18], gdesc[UR28], tmem[UR45], tmem[UR70], idesc[UR71], !UPT ;  /* 0x00ff461c120075ea */ /* 0x0003e2000f80002d */
        /* <DEDUP_REMOVED lines=29> */
.L_x_48:
[----:B-1----:R-:W-:-:S09]  /*2830*/  UIADD3 UR4, UPT, UPT, UR22, 0x38060, URZ ;  /* 0x0003806016047890 */ /* 0x002fd2000fffe0ff */
[----:B------:R1:W-:Y:S01]  /*2840*/  UTCBAR [UR4], URZ ;  /* 0x000000ff040073e9 */ /* 0x0003e200080000ff */
[----:B------:R-:W-:Y:S05]  /*2850*/  BRA.U !UP1, `(.L_x_49) ;  /* 0x0000000109047547 */ /* 0x000fea000b800000 */
[----:B-1----:R-:W-:Y:S05]  /*2860*/  BPT.TRAP 0x1 ;  /* 0x000000040000795c */ /* 0x002fea0000300000 */
.L_x_49:
[----:B-1----:R-:W-:-:S09]  /*2870*/  UIADD3 UR4, UPT, UPT, UR23, 0x38038, URZ ;  /* 0x0003803817047890 */ /* 0x002fd2000fffe0ff */
[----:B------:R1:W-:Y:S01]  /*2880*/  UTCBAR [UR4], URZ ;  /* 0x000000ff040073e9 */ /* 0x0003e200080000ff */
[----:B------:R-:W-:Y:S05]  /*2890*/  BRA.U !UP1, `(.L_x_50) ;  /* 0x0000000109047547 */ /* 0x000fea000b800000 */
[----:B-1----:R-:W-:Y:S05]  /*28a0*/  BPT.TRAP 0x1 ;  /* 0x000000040000795c */ /* 0x002fea0000300000 */
.L_x_50:
[----:B-1----:R-:W-:Y:S01]  /*28b0*/  ULEA UR4, UR46, UR22, 0x3 ;  /* 0x000000162e047291 */ /* 0x002fe2000f8e18ff */
[----:B------:R-:W-:-:S04]  /*28c0*/  MOV R3, UR47 ;  /* 0x0000002f00037c02 */ /* 0x000fc80008000f00 */
[----:B------:R-:W-:-:S04]  /*28d0*/  SHF.L.U32 R3, R3, 0x1f, RZ ;  /* 0x0000001f03037819 */ /* 0x000fc800000006ff */
[----:B------:R-:W1:Y:S02]  /*28e0*/  SYNCS.PHASECHK.TRANS64.TRYWAIT P0, [UR4+0x38020], R3 ;  /* 0x03802003ff0075a7 */ /* 0x000e640008001104 */
[----:B-1----:R-:W-:Y:S05]  /*28f0*/  @!P0 BRA `(.L_x_51) ;  /* 0x0000019c00048947 */ /* 0x002fea0003800000 */
.L_x_413:
[----:B------:R-:W-:-:S04]  /*2900*/  UIADD3 UR4, UPT, UPT, UR46, 0x1, URZ ;  /* 0x000000012e047890 */ /* 0x000fc8000fffe0ff */
[----:B------:R-:W-:-:S04]  /*2910*/  UISETP.NE.AND UP0, UPT, UR4, 0x3, UPT ;  /* 0x000000030400788c */ /* 0x000fc8000bf05270 */
[----:B------:R-:W-:Y:S02]  /*2920*/  USEL UR5, URZ, 0x1, UP0 ;  /* 0x00000001ff057887 */ /* 0x000fe40008000000 */
[----:B------:R-:W-:Y:S02]  /*2930*/  USEL UR21, UR4, URZ, UP0 ;  /* 0x000000ff04157287 */ /* 0x000fe40008000000 */
[----:B------:R-:W-:Y:S01]  /*2940*/  ULOP3.LUT UR47, UR47, UR5, URZ, 0x3c, !UPT ;  /* 0x000000052f2f7292 */ /* 0x000fe2000f8e3cff */
[----:B------:R-:W-:Y:S11]  /*2950*/  BRA.U UP5, `(.L_x_52) ;  /* 0x0000000105047547 */ /* 0x000ff6000b800000 */
[----:B------:R-:W-:Y:S05]  /*2960*/  BPT.TRAP 0x1 ;  /* 0x000000040000795c */ /* 0x000fea0000300000 */
.L_x_52:
[----:B-1----:R-:W-:-:S04]  /*2970*/  MOV R3, UR58 ;  /* 0x0000003a00037c02 */ /* 0x002fc80008000f00 */
[----:B------:R-:W-:-:S04]  /*2980*/  SHF.L.U32 R3, R3, 0x1f, RZ ;  /* 0x0000001f03037819 */ /* 0x000fc800000006ff */
[----:B------:R-:W1:Y:S02]  /*2990*/  SYNCS.PHASECHK.TRANS64.TRYWAIT P0, [UR22+0x380a0], R3 ;  /* 0x0380a003ff0075a7 */ /* 0x000e640008001116 */
[----:B-1----:R-:W-:Y:S05]  /*29a0*/  @!P0 BRA `(.L_x_53) ;  /* 0x0000019800f08947 */ /* 0x002fea0003800000 */
.L_x_415:
[----:B------:R-:W-:Y:S05]  /*29b0*/  BRA.U UP4, `(.L_x_54) ;  /* 0x0000000104047547 */ /* 0x000fea000b800000 */
[----:B------:R-:W-:Y:S05]  /*29c0*/  BPT.TRAP 0x1 ;  /* 0x000000040000795c */ /* 0x000fea0000300000 */
.L_x_54:
[----:B------:R-:W-:Y:S01]  /*29d0*/  ULOP3.LUT UR20, UR61, 0x1, URZ, 0x3c, !UPT ;  /* 0x000000013d147892 */ /* 0x000fe2000f8e3cff */
[----:B-1----:R-:W-:Y:S01]  /*29e0*/  IMAD.MOV.U32 R3, RZ, RZ, 0x20 ;  /* 0x00000020ff037424 */ /* 0x002fe200078e00ff */
[----:B------:R-:W-:-:S04]  /*29f0*/  MOV R2, 0x100 ;  /* 0x0000010000027802 */ /* 0x000fc80000000f00 */
[----:B------:R-:W-:-:S05]  /*2a00*/  IMAD.U32 R0, RZ, RZ, UR20 ;  /* 0x00000014ff007e24 */ /* 0x000fca000f8e00ff */
[----:B------:R-:W-:Y:S01]  /*2a10*/  SHF.L.U32 R4, R0, 0x1f, RZ ;  /* 0x0000001f00047819 */ /* 0x000fe200000006ff */
[----:B------:R-:W-:-:S03]  /*2a20*/  HFMA2 R0, -RZ, RZ, 0, 2.384185791015625e-06 ;  /* 0x00000028ff007431 */ /* 0x000fc600000001ff */
[----:B------:R-:W1:Y:S02]  /*2a30*/  SYNCS.PHASECHK.TRANS64.TRYWAIT P0, [UR22+0x38058], R4 ;  /* 0x03805804ff0075a7 */ /* 0x000e640008001116 */
[----:B-1----:R-:W-:Y:S05]  /*2a40*/  @!P0 BRA `(.L_x_55) ;  /* 0x0000019800e08947 */ /* 0x002fea0003800000 */
.L_x_417:
[----:B------:R-:W-:Y:S01]  /*2a50*/  R2UR UR36, R0 ;  /* 0x00000000002472ca */ /* 0x000fe200000e0000 */
[----:B------:R-:W-:Y:S01]  /*2a60*/  IMAD.MOV.U32 R0, RZ, RZ, 0x30 ;  /* 0x00000030ff007424 */ /* 0x000fe200078e00ff */
[----:B------:R-:W-:Y:S01]  /*2a70*/  R2UR UR38, R2 ;  /* 0x00000000022672ca */ /* 0x000fe200000e0000 */
[----:B------:R-:W-:Y:S01]  /*2a80*/  IMAD.MOV.U32 R2, RZ, RZ, 0x38 ;  /* 0x00000038ff027424 */ /* 0x000fe200078e00ff */
[----:B------:R-:W-:Y:S01]  /*2a90*/  UIADD3 UR4, UPT, UPT, UR22, 0x10000, URZ ;  /* 0x0001000016047890 */ /* 0x000fe2000fffe0ff */
[----:B------:R-:W-:Y:S01]  /*2aa0*/  R2UR UR37, R3 ;  /* 0x00000000032572ca */ /* 0x000fe200000e0000 */
[----:B------:R-:W-:Y:S01]  /*2ab0*/  IMAD.MOV.U32 R3, RZ, RZ, 0x100 ;  /* 0x00000100ff037424 */ /* 0x000fe200078e00ff */
[----:B------:R-:W-:Y:S01]  /*2ac0*/  R2UR UR33, R0 ;  /* 0x00000000002172ca */ /* 0x000fe200000e0000 */
[----:B------:R-:W-:Y:S01]  /*2ad0*/  IMAD.MOV.U32 R0, RZ, RZ, 0x100 ;  /* 0x00000100ff007424 */ /* 0x000fe200078e00ff */
[----:B------:R-:W-:Y:S01]  /*2ae0*/  R2UR UR31, R2 ;  /* 0x00000000021f72ca */ /* 0x000fe200000e0000 */
[----:B------:R-:W-:Y:S01]  /*2af0*/  USHF.R.U32.HI UR4, URZ, 0x4, UR4 ;  /* 0x00000004ff047899 */ /* 0x000fe20008011604 */
[----:B------:R-:W-:Y:S01]  /*2b00*/  IMAD.MOV.U32 R2, RZ, RZ, 0x40 ;  /* 0x00000040ff027424 */ /* 0x000fe200078e00ff */
[C---:B------:R-:W-:Y:S01]  /*2b10*/  R2UR UR35, R3.reuse ;  /* 0x00000000032372ca */ /* 0x040fe200000e0000 */
[----:B------:R-:W-:Y:S01]  /*2b20*/  UMOV UR66, 0x0 ;  /* 0x0000000000427882 */ /* 0x000fe20000000000 */
[----:B------:R-:W-:Y:S01]  /*2b30*/  R2UR UR32, R0 ;  /* 0x00000000002072ca */ /* 0x000fe200000e0000 */
[----:B------:R-:W-:Y:S01]  /*2b40*/  ULOP3.LUT UR4, UR4, 0x3fff, URZ, 0xc0, !UPT ;  /* 0x00003fff04047892 */ /* 0x000fe2000f8ec0ff */
[----:B------:R-:W-:Y:S01]  /*2b50*/  IMAD.MOV.U32 R0, RZ, RZ, 0x48 ;  /* 0x00000048ff007424 */ /* 0x000fe200078e00ff */
[----:B------:R-:W-:Y:S01]  /*2b60*/  R2UR UR29, R2 ;  /* 0x00000000021d72ca */ /* 0x000fe200000e0000 */
[----:B------:R-:W-:Y:S01]  /*2b70*/  IMAD.MOV.U32 R2, RZ, RZ, 0x50 ;  /* 0x00000050ff027424 */ /* 0x000fe200078e00ff */
[----:B------:R-:W-:Y:S01]  /*2b80*/  ULOP3.LUT UR56, UR4, 0x4000000, URZ, 0xfc, !UPT ;  /* 0x0400000004387892 */ /* 0x000fe2000f8efcff */
[C---:B------:R-:W-:Y:S01]  /*2b90*/  R2UR UR34, R3.reuse ;  /* 0x00000000032272ca */ /* 0x040fe200000e0000 */
[----:B------:R-:W-:Y:S01]  /*2ba0*/  UMOV UR67, 0x8210490 ;  /* 0x0821049000437882 */ /* 0x000fe20000000000 */
[----:B------:R-:W-:Y:S01]  /*2bb0*/  R2UR UR28, R0 ;  /* 0x00000000001c72ca */ /* 0x000fe200000e0000 */
[----:B------:R-:W-:Y:S01]  /*2bc0*/  IMAD.MOV.U32 R0, RZ, RZ, 0x100 ;  /* 0x00000100ff007424 */ /* 0x000fe200078e00ff */
[----:B------:R-:W-:Y:S01]  /*2bd0*/  ULEA UR4, UR46, UR56, 0xb ;  /* 0x000000382e047291 */ /* 0x000fe2000f8e58ff */
[----:B------:R-:W-:Y:S01]  /*2be0*/  R2UR UR25, R2 ;  /* 0x00000000021972ca */ /* 0x000fe200000e0000 */
[----:B------:R-:W-:Y:S01]  /*2bf0*/  IMAD.MOV.U32 R2, RZ, RZ, 0x58 ;  /* 0x00000058ff027424 */ /* 0x000fe200078e00ff */
[----:B------:R-:W-:Y:S01]  /*2c00*/  R2UR UR30, R3 ;  /* 0x00000000031e72ca */ /* 0x000fe200000e0000 */
[----:B------:R-:W-:Y:S01]  /*2c10*/  UIADD3 UR18, UPT, UPT, UR4, 0x80, URZ ;  /* 0x0000008004127890 */ /* 0x000fe2000fffe0ff */
[C---:B------:R-:W-:Y:S01]  /*2c20*/  R2UR UR27, R0.reuse ;  /* 0x00000000001b72ca */ /* 0x040fe200000e0000 */
[----:B------:R-:W-:Y:S01]  /*2c30*/  UIADD3 UR16, UPT, UPT, UR4, 0x100, URZ ;  /* 0x0000010004107890 */ /* 0x000fe2000fffe0ff */
[----:B------:R-:W-:Y:S01]  /*2c40*/  R2UR UR26, R0 ;  /* 0x00000000001a72ca */ /* 0x000fe200000e0000 */
[----:B------:R-:W-:Y:S01]  /*2c50*/  UIADD3 UR14, UPT, UPT, UR4, 0x180, URZ ;  /* 0x00000180040e7890 */ /* 0x000fe2000fffe0ff */
[----:B------:R-:W-:Y:S01]  /*2c60*/  R2UR UR23, R2 ;  /* 0x00000000021772ca */ /* 0x000fe200000e0000 */
[----:B------:R-:W-:Y:S01]  /*2c70*/  UIADD3 UR12, UPT, UPT, UR4, 0x200, URZ ;  /* 0x00000200040c7890 */ /* 0x000fe2000fffe0ff */
[----:B------:R-:W-:Y:S01]  /*2c80*/  R2UR UR24, R0 ;  /* 0x00000000001872ca */ /* 0x000fe200000e0000 */
[----:B------:R-:W-:-:S02]  /*2c90*/  UIADD3 UR10, UPT, UPT, UR4, 0x280, URZ ;  /* 0x00000280040a7890 */ /* 0x000fc4000fffe0ff */
[----:B------:R-:W-:Y:S01]  /*2ca0*/  UIADD3 UR8, UPT, UPT, UR4, 0x300, URZ ;  /* 0x0000030004087890 */ /* 0x000fe2000fffe0ff */
[----:B------:R-:W-:Y:S01]  /*2cb0*/  UMOV UR5, 0x40004040 ;  /* 0x4000404000057882 */ /* 0x000fe20000000000 */
[----:B------:R-:W-:Y:S01]  /*2cc0*/  UIADD3 UR6, UPT, UPT, UR4, 0x380, URZ ;  /* 0x0000038004067890 */ /* 0x000fe2000fffe0ff */
[----:B------:R2:W-:Y:S01]  /*2cd0*/  UTCHMMA tmem[UR37], gdesc[UR4], tmem[UR38], tmem[UR66], idesc[UR67], !UPT ;  /* 0x00ff4204250079ea */ /* 0x0005e2000f800026 */
        /* <DEDUP_REMOVED lines=9> */
[----:B------:R2:W-:Y:S01]  /*2d70*/  UTCHMMA tmem[UR36], gdesc[UR18], tmem[UR35], tmem[UR64], idesc[UR65], UPT ;  /* 0x00ff4012240079ea */ /* 0x0005e2000b800023 */
        /* <DEDUP_REMOVED lines=16> */
[----:B------:R2:W-:Y:S01]  /*2e80*/  UTCHMMA tmem[UR25], gdesc[UR8], tmem[UR26], tmem[UR42], idesc[UR43], UPT ;  /* 0x00ff2a08190079ea */ /* 0x0005e2000b80001a */
[----:B------:R2:W-:Y:S01]  /*2e90*/  UTCHMMA tmem[UR23], gdesc[UR6], tmem[UR24], tmem[UR40], idesc[UR41], UPT ;  /* 0x00ff2806170079ea */ /* 0x0005e2000b800018 */
[----:B------:R-:W-:Y:S05]  /*2ea0*/  BRA.U UP5, `(.L_x_56) ;  /* 0x0000000105047547 */ /* 0x000fea000b800000 */
[----:B--2---:R-:W-:Y:S05]  /*2eb0*/  BPT.TRAP 0x1 ;  /* 0x000000040000795c */ /* 0x004fea0000300000 */
.L_x_56:
[----:B--2---:R-:W-:Y:S02]  /*2ec0*/  UIADD3 UR4, UPT, UPT, UR22, 0x38090, URZ ;  /* 0x0003809016047890 */ /* 0x004fe4000fffe0ff */
[----:B------:R-:W-:Y:S02]  /*2ed0*/  UISETP.GE.AND UP0, UPT, UR48, 0x81, UPT ;  /* 0x000000813000788c */ /* 0x000fe4000bf06270 */
[----:B------:R-:W-:Y:S01]  /*2ee0*/  ULOP3.LUT UR5, UR59, 0x1, URZ, 0x3c, !UPT ;  /* 0x000000013b057892 */ /* 0x000fe2000f8e3cff */
[----:B------:R-:W-:Y:S01]  /*2ef0*/  UMOV UR36, URZ ;  /* 0x000000ff00247c82 */ /* 0x000fe20008000000 */
[----:B------:R-:W-:Y:S01]  /*2f00*/  UMOV UR62, UR60 ;  /* 0x0000003c003e7c82 */ /* 0x000fe20008000000 */
[----:B------:R-:W-:Y:S02]  /*2f10*/  UMOV UR57, UR46 ;  /* 0x0000002e00397c82 */ /* 0x000fe40008000000 */
[----:B------:R2:W-:Y:S02]  /*2f20*/  UTCBAR [UR4], URZ ;  /* 0x000000ff040073e9 */ /* 0x0005e400080000ff */
[----:B------:R-:W-:Y:S05]  /*2f30*/  BRA.U !UP0, `(.L_x_57) ;  /* 0x00000019088c7547 */ /* 0x000fea000b800000 */
[----:B------:R-:W-:Y:S01]  /*2f40*/  UIADD3 UR6, UPT, UPT, UR48, 0x7f, URZ ;  /* 0x0000007f30067890 */ /* 0x000fe2000fffe0ff */
[----:B------:R-:W-:Y:S01]  /*2f50*/  UMOV UR36, URZ ;  /* 0x000000ff00247c82 */ /* 0x000fe20008000000 */
[----:B------:R-:W-:Y:S02]  /*2f60*/  UMOV UR57, UR46 ;  /* 0x0000002e00397c82 */ /* 0x000fe40008000000 */
[----:B--2---:R-:W-:Y:S01]  /*2f70*/  USHF.R.S32.HI UR4, URZ, 0x1f, UR6 ;  /* 0x0000001fff047899 */ /* 0x004fe20008011406 */
[----:B------:R-:W-:-:S03]  /*2f80*/  UMOV UR53, UR46 ;  /* 0x0000002e00357c82 */ /* 0x000fc60008000000 */
[----:B------:R-:W-:-:S04]  /*2f90*/  ULEA.HI UR4, UR4, UR6, URZ, 0x7 ;  /* 0x0000000604047291 */ /* 0x000fc8000f8f38ff */
[----:B------:R-:W-:-:S04]  /*2fa0*/  USHF.R.S32.HI UR4, URZ, 0x7, UR4 ;  /* 0x00000007ff047899 */ /* 0x000fc80008011404 */
[----:B------:R-:W-:-:S04]  /*2fb0*/  UISETP.LT.AND UP0, UPT, UR4, 0x2, UPT ;  /* 0x000000020400788c */ /* 0x000fc8000bf01270 */
[----:B------:R-:W-:-:S04]  /*2fc0*/  USEL UR6, UR4, 0x2, UP0 ;  /* 0x0000000204067887 */ /* 0x000fc80008000000 */
[----:B------:R-:W-:-:S04]  /*2fd0*/  UIADD3 UR4, UPT, UPT, -UR6, UR60, UR4 ;  /* 0x0000003c06047290 */ /* 0x000fc8000fffe104 */
[----:B------:R-:W-:-:S12]  /*2fe0*/  UIADD3 UR62, UPT, UPT, UR4, 0x1, URZ ;  /* 0x00000001043e7890 */ /* 0x000fd8000fffe0ff */
.L_x_76:
[----:B------:R-:W-:Y:S01]  /*2ff0*/  UIADD3 UR60, UPT, UPT, UR60, 0x1, URZ ;  /* 0x000000013c3c7890 */ /* 0x000fe2000fffe0ff */
[----:B------:R-:W-:Y:S01]  /*3000*/  UMOV UR61, UR20 ;  /* 0x00000014003d7c82 */ /* 0x000fe20008000000 */
[----:B------:R-:W-:Y:S02]  /*3010*/  UMOV UR59, UR5 ;  /* 0x00000005003b7c82 */ /* 0x000fe40008000000 */
[----:B------:R-:W-:Y:S01]  /*3020*/  UISETP.NE.AND UP2, UPT, UR60, UR62, UPT ;  /* 0x0000003e3c00728c */ /* 0x000fe2000bf45270 */
[----:B-1-3--:R-:W-:Y:S05]  /*3030*/  BRA.U !UP1, `(.L_x_58) ;  /* 0x0000000109047547 */ /* 0x00afea000b800000 */
[----:B------:R-:W-:Y:S05]  /*3040*/  BPT.TRAP 0x1 ;  /* 0x000000040000795c */ /* 0x000fea0000300000 */
.L_x_58:
[----:B------:R-:W2:Y:S01]  /*3050*/  S2UR UR4, SR_CgaCtaId ;  /* 0x00000000000479c3 */ /* 0x000ea20000008800 */
[----:B------:R-:W-:Y:S01]  /*3060*/  UMOV UR22, 0x400 ;  /* 0x0000040000167882 */ /* 0x000fe20000000000 */
[----:B------:R-:W-:Y:S04]  /*3070*/  MOV R0, UR47 ;  /* 0x0000002f00007c02 */ /* 0x000fe80008000f00 */
[----:B------:R-:W-:Y:S01]  /*3080*/  SHF.L.U32 R3, R0, 0x1f, RZ ;  /* 0x0000001f00037819 */ /* 0x000fe200000006ff */
[----:B--2---:R-:W-:Y:S04]  /*3090*/  ULEA UR22, UR4, UR22, 0x18 ;  /* 0x0000001604167291 */ /* 0x004fe8000f8ec0ff */
[----:B------:R-:W-:Y:S09]  /*30a0*/  ULEA UR4, UR21, UR22, 0x3 ;  /* 0x0000001615047291 */ /* 0x000ff2000f8e18ff */
[----:B------:R-:W2:Y:S02]  /*30b0*/  SYNCS.PHASECHK.TRANS64.TRYWAIT P0, [UR4+0x38020], R3 ;  /* 0x03802003ff0075a7 */ /* 0x000ea40008001104 */
[----:B--2---:R-:W-:Y:S05]  /*30c0*/  @!P0 BRA `(.L_x_59) ;  /* 0x0000019400608947 */ /* 0x004fea0003800000 */
.L_x_419:
[----:B------:R-:W-:Y:S01]  /*30d0*/  USHF.R.U32.HI UR8, URZ, 0x4, UR22 ;  /* 0x00000004ff087899 */ /* 0x000fe20008011616 */
[----:B------:R-:W-:Y:S01]  /*30e0*/  IMAD.MOV.U32 R2, RZ, RZ, RZ ;  /* 0x000000ffff027224 */ /* 0x000fe200078e00ff */
[----:B------:R-:W-:Y:S01]  /*30f0*/  USHF.R.U32.HI UR7, URZ, 0x4, UR22 ;  /* 0x00000004ff077899 */ /* 0x000fe20008011616 */
[----:B--2---:R-:W-:Y:S01]  /*3100*/  IMAD.MOV.U32 R0, RZ, RZ, RZ ;  /* 0x000000ffff007224 */ /* 0x004fe200078e00ff */
[----:B------:R-:W-:Y:S01]  /*3110*/  USHF.R.U32.HI UR9, URZ, 0x4, UR22 ;  /* 0x00000004ff097899 */ /* 0x000fe20008011616 */
[----:B------:R-:W-:Y:S01]  /*3120*/  R2UR UR52, R10 ;  /* 0x000000000a3472ca */ /* 0x000fe200000e0000 */
[----:B------:R-:W-:Y:S01]  /*3130*/  USHF.R.U32.HI UR6, URZ, 0x4, UR22 ;  /* 0x00000004ff067899 */ /* 0x000fe20008011616 */
[----:B------:R-:W-:Y:S01]  /*3140*/  R2UR UR46, R2 ;  /* 0x00000000022e72ca */ /* 0x000fe200000e0000 */
[----:B------:R-:W-:Y:S01]  /*3150*/  USHF.R.U32.HI UR5, URZ, 0x4, UR22 ;  /* 0x00000004ff057899 */ /* 0x000fe20008011616 */
[----:B------:R-:W-:Y:S01]  /*3160*/  R2UR UR45, R0 ;  /* 0x00000000002d72ca */ /* 0x000fe200000e0000 */
[----:B------:R-:W-:Y:S01]  /*3170*/  USHF.R.U32.HI UR4, URZ, 0x4, UR22 ;  /* 0x00000004ff047899 */ /* 0x000fe20008011616 */
[----:B------:R-:W-:Y:S01]  /*3180*/  R2UR UR44, R2 ;  /* 0x00000000022c72ca */ /* 0x000fe200000e0000 */
[----:B------:R-:W-:Y:S01]  /*3190*/  ULOP3.LUT UR16, UR8, 0x3fff, URZ, 0xc0, !UPT ;  /* 0x00003fff08107892 */ /* 0x000fe2000f8ec0ff */
[----:B------:R-:W-:Y:S01]  /*31a0*/  R2UR UR43, R0 ;  /* 0x00000000002b72ca */ /* 0x000fe200000e0000 */
[----:B------:R-:W-:Y:S01]  /*31b0*/  USHF.R.U32.HI UR10, URZ, 0x4, UR22 ;  /* 0x00000004ff0a7899 */ /* 0x000fe20008011616 */
[----:B------:R-:W-:Y:S01]  /*31c0*/  R2UR UR42, R2 ;  /* 0x00000000022a72ca */ /* 0x000fe200000e0000 */
[----:B------:R-:W-:Y:S01]  /*31d0*/  ULOP3.LUT UR8, UR7, 0x3fff, URZ, 0xc0, !UPT ;  /* 0x00003fff07087892 */ /* 0x000fe2000f8ec0ff */
[----:B------:R-:W-:Y:S01]  /*31e0*/  R2UR UR41, R0 ;  /* 0x00000000002972ca */ /* 0x000fe200000e0000 */
[----:B------:R-:W-:Y:S01]  /*31f0*/  ULOP3.LUT UR9, UR9, 0x3fff, URZ, 0xc0, !UPT ;  /* 0x00003fff09097892 */ /* 0x000fe2000f8ec0ff */
[----:B------:R-:W-:Y:S01]  /*3200*/  R2UR UR40, R2 ;  /* 0x00000000022872ca */ /* 0x000fe200000e0000 */
[----:B------:R-:W-:Y:S01]  /*3210*/  ULOP3.LUT UR7, UR6, 0x3fff, URZ, 0xc0, !UPT ;  /* 0x00003fff06077892 */ /* 0x000fe2000f8ec0ff */
[----:B------:R-:W-:Y:S01]  /*3220*/  R2UR UR37, R0 ;  /* 0x00000000002572ca */ /* 0x000fe200000e0000 */
[----:B------:R-:W-:Y:S02]  /*3230*/  ULOP3.LUT UR6, UR5, 0x3fff, URZ, 0xc0, !UPT ;  /* 0x00003fff05067892 */ /* 0x000fe4000f8ec0ff */
[----:B------:R-:W-:Y:S02]  /*3240*/  USHF.R.U32.HI UR11, URZ, 0x4, UR22 ;  /* 0x00000004ff0b7899 */ /* 0x000fe40008011616 */
[----:B------:R-:W-:Y:S02]  /*3250*/  ULOP3.LUT UR5, UR4, 0x3fff, URZ, 0xc0, !UPT ;  /* 0x00003fff04057892 */ /* 0x000fe4000f8ec0ff */
[----:B------:R-:W-:Y:S02]  /*3260*/  ULOP3.LUT UR4, UR10, 0x3fff, URZ, 0xc0, !UPT ;  /* 0x00003fff0a047892 */ /* 0x000fe4000f8ec0ff */
[----:B------:R-:W-:Y:S02]  /*3270*/  ULEA UR20, UR21, UR63, 0xb ;  /* 0x0000003f15147291 */ /* 0x000fe4000f8e58ff */
[----:B------:R-:W-:Y:S02]  /*3280*/  ULOP3.LUT UR18, UR9, 0x10000, URZ, 0xfc, !UPT ;  /* 0x0001000009127892 */ /* 0x000fe4000f8efcff */
[----:B------:R-:W-:Y:S02]  /*3290*/  ULOP3.LUT UR16, UR16, 0x10000, URZ, 0xfc, !UPT ;  /* 0x0001000010107892 */ /* 0x000fe4000f8efcff */
[----:B------:R-:W-:Y:S02]  /*32a0*/  ULOP3.LUT UR11, UR11, 0x3fff, URZ, 0xc0, !UPT ;  /* 0x00003fff0b0b7892 */ /* 0x000fe4000f8ec0ff */
[----:B------:R-:W-:Y:S02]  /*32b0*/  ULOP3.LUT UR8, UR8, 0x10000, URZ, 0xfc, !UPT ;  /* 0x0001000008087892 */ /* 0x000fe4000f8efcff */
[----:B------:R-:W-:Y:S02]  /*32c0*/  ULOP3.LUT UR10, UR6, 0x10000, URZ, 0xfc, !UPT ;  /* 0x00010000060a7892 */ /* 0x000fe4000f8efcff */
[----:B------:R-:W-:Y:S02]  /*32d0*/  ULOP3.LUT UR7, UR7, 0x10000, URZ, 0xfc, !UPT ;  /* 0x0001000007077892 */ /* 0x000fe4000f8efcff */
[----:B------:R-:W-:Y:S02]  /*32e0*/  ULOP3.LUT UR6, UR4, 0x10000, URZ, 0xfc, !UPT ;  /* 0x0001000004067892 */ /* 0x000fe4000f8efcff */
[----:B------:R-:W-:Y:S02]  /*32f0*/  UIADD3 UR24, UPT, UPT, UR20, 0x2, URZ ;  /* 0x0000000214187890 */ /* 0x000fe4000fffe0ff */
[----:B------:R-:W-:Y:S02]  /*3300*/  UIADD3 UR18, UPT, UPT, UR18, 0x2, URZ ;  /* 0x0000000212127890 */ /* 0x000fe4000fffe0ff */
[----:B------:R-:W-:Y:S02]  /*3310*/  UIADD3 UR26, UPT, UPT, UR20, 0x4, URZ ;  /* 0x00000004141a7890 */ /* 0x000fe4000fffe0ff */
[----:B------:R-:W-:Y:S02]  /*3320*/  ULOP3.LUT UR5, UR5, 0x10000, URZ, 0xfc, !UPT ;  /* 0x0001000005057892 */ /* 0x000fe4000f8efcff */
[----:B------:R-:W-:Y:S02]  /*3330*/  UIADD3 UR16, UPT, UPT, UR16, 0x4, URZ ;  /* 0x0000000410107890 */ /* 0x000fe4000fffe0ff */
[----:B------:R-:W-:Y:S02]  /*3340*/  UIADD3 UR28, UPT, UPT, UR20, 0x6, URZ ;  /* 0x00000006141c7890 */ /* 0x000fe4000fffe0ff */
[----:B------:R-:W-:Y:S02]  /*3350*/  ULOP3.LUT UR11, UR11, 0x10000, URZ, 0xfc, !UPT ;  /* 0x000100000b0b7892 */ /* 0x000fe4000f8efcff */
[----:B------:R-:W-:Y:S02]  /*3360*/  UIADD3 UR14, UPT, UPT, UR8, 0x6, URZ ;  /* 0x00000006080e7890 */ /* 0x000fe4000fffe0ff */
        /* <DEDUP_REMOVED lines=9> */
[----:B------:R-:W-:Y:S02]  /*3400*/  UISETP.NE.AND UP4, UPT, UR52, URZ, UPT ;  /* 0x000000ff3400728c */ /* 0x000fe4000bf85270 */
[----:B------:R-:W-:Y:S01]  /*3410*/  UISETP.NE.AND UP0, UPT, UR23, 0x3, UPT ;  /* 0x000000031700788c */ /* 0x000fe2000bf05270 */
        /* <DEDUP_REMOVED lines=30> */
[----:B--2---:R-:W-:Y:S01]  /*3600*/  USEL UR6, URZ, 0x1, UP0 ;  /* 0x00000001ff067887 */ /* 0x004fe20008000000 */
[----:B------:R3:W-:Y:S01]  /*3610*/  UTCHMMA gdesc[UR10], gdesc[UR32], tmem[UR41], tmem[UR54], idesc[UR55], UPT ;  /* 0x00ff36200a0075ea */ /* 0x0007e2000b800029 */
[----:B------:R-:W-:Y:S02]  /*3620*/  USEL UR46, UR23, URZ, UP0 ;  /* 0x000000ff172e7287 */ /* 0x000fe40008000000 */
[----:B------:R-:W-:Y:S01]  /*3630*/  ULOP3.LUT UR47, UR47, UR6, URZ, 0x3c, !UPT ;  /* 0x000000062f2f7292 */ /* 0x000fe2000f8e3cff */
[----:B------:R-:W-:Y:S01]  /*3640*/  UMOV UR51, 0x8200490 ;  /* 0x0820049000337882 */ /* 0x000fe20000000000 */
[----:B------:R-:W-:Y:S01]  /*3650*/  UMOV UR35, 0x40004040 ;  /* 0x4000404000237882 */ /* 0x000fe20000000000 */
[----:B------:R-:W-:Y:S01]  /*3660*/  UMOV UR9, 0x40004040 ;  /* 0x4000404000097882 */ /* 0x000fe20000000000 */
[----:B------:R-:W-:Y:S01]  /*3670*/  UMOV UR48, 0x0 ;  /* 0x0000000000307882 */ /* 0x000fe20000000000 */
[----:B------:R3:W-:Y:S01]  /*3680*/  UTCHMMA gdesc[UR8], gdesc[UR34], tmem[UR40], tmem[UR50], idesc[UR51], UPT ;  /* 0x00ff3222080075ea */ /* 0x0007e2000b800028 */
[----:B------:R-:W-:Y:S01]  /*3690*/  UMOV UR49, 0x8200490 ;  /* 0x0820049000317882 */ /* 0x000fe20000000000 */
[----:B------:R-:W-:Y:S01]  /*36a0*/  UMOV UR39, 0x40004040 ;  /* 0x4000404000277882 */ /* 0x000fe20000000000 */
[----:B------:R-:W-:Y:S02]  /*36b0*/  UMOV UR5, 0x40004040 ;  /* 0x4000404000057882 */ /* 0x000fe40000000000 */
[----:B------:R3:W-:Y:S01]  /*36c0*/  UTCHMMA gdesc[UR4], gdesc[UR38], tmem[UR37], tmem[UR48], idesc[UR49], UPT ;  /* 0x00ff3026040075ea */ /* 0x0007e2000b800025 */
[----:B------:R-:W-:Y:S05]  /*36d0*/  BRA.U UP4, `(.L_x_60) ;  /* 0x0000000104047547 */ /* 0x000fea000b800000 */
[----:B---3--:R-:W-:Y:S05]  /*36e0*/  BPT.TRAP 0x1 ;  /* 0x000000040000795c */ /* 0x008fea0000300000 */
.L_x_60:
[----:B---3--:R-:W-:Y:S09]  /*36f0*/  UIADD3 UR4, UPT, UPT, UR22, 0x38050, URZ ;  /* 0x0003805016047890 */ /* 0x008ff2000fffe0ff */
[----:B------:R2:W-:Y:S01]  /*3700*/  UTCBAR [UR4], URZ ;  /* 0x000000ff040073e9 */ /* 0x0005e200080000ff */
[----:B------:R-:W-:Y:S05]  /*3710*/  BRA.U UP5, `(.L_x_61) ;  /* 0x0000000105047547 */ /* 0x000fea000b800000 */
[----:B--2---:R-:W-:Y:S05]  /*3720*/  BPT.TRAP 0x1 ;  /* 0x000000040000795c */ /* 0x004fea0000300000 */
.L_x_61:
[----:B------:R-:W-:Y:S01]  /*3730*/  IMAD.U32 R0, RZ, RZ, UR58 ;  /* 0x0000003aff007e24 */ /* 0x000fe2000f8e00ff */
[----:B--2---:R-:W-:Y:S04]  /*3740*/  R2UR UR4, R9 ;  /* 0x00000000090472ca */ /* 0x004fe800000e0000 */
[----:B------:R-:W-:Y:S04]  /*3750*/  SHF.L.U32 R3, R0, 0x1f, RZ ;  /* 0x0000001f00037819 */ /* 0x000fe800000006ff */
[----:B------:R-:W2:Y:S05]  /*3760*/  SYNCS.PHASECHK.TRANS64.TRYWAIT P0, [UR22+0x380a8], R3 ;  /* 0x0380a803ff0075a7 */ /* 0x000eaa0008001116 */
[----:B------:R-:W-:Y:S01]  /*3770*/  UISETP.NE.AND UP3, UPT, UR4, URZ, UPT ;  /* 0x000000ff0400728c */ /* 0x000fe2000bf65270 */
[----:B--2---:R-:W-:Y:S10]  /*3780*/  @!P0 BRA `(.L_x_62) ;  /* 0x0000018c00c88947 */ /* 0x004ff40003800000 */
.L_x_421:
[----:B------:R-:W-:Y:S05]  /*3790*/  BRA.U UP3, `(.L_x_63) ;  /* 0x0000000103047547 */ /* 0x000fea000b800000 */
[----:B------:R-:W-:Y:S05]  /*37a0*/  BPT.TRAP 0x1 ;  /* 0x000000040000795c */ /* 0x000fea0000300000 */
.L_x_63:
[----:B--2---:R-:W-:Y:S02]  /*37b0*/  IMAD.U32 R0, RZ, RZ, UR59 ;  /* 0x0000003bff007e24 */ /* 0x004fe4000f8e00ff */
[----:B------:R-:W-:Y:S03]  /*37c0*/  IMAD.MOV.U32 R2, RZ, RZ, 0x180 ;  /* 0x00000180ff027424 */ /* 0x000fe600078e00ff */
[----:B-1----:R-:W-:Y:S01]  /*37d0*/  SHF.L.U32 R4, R0, 0x1f, RZ ;  /* 0x0000001f00047819 */ /* 0x002fe200000006ff */
[----:B------:R-:W-:Y:S03]  /*37e0*/  HFMA2 R0, -RZ, RZ, 0, 9.5367431640625e-06 ;  /* 0x000000a0ff007431 */ /* 0x000fe600000001ff */
[----:B------:R-:W1:Y:S02]  /*37f0*/  SYNCS.PHASECHK.TRANS64.TRYWAIT P0, [UR22+0x38068], R4 ;  /* 0x03806804ff0075a7 */ /* 0x000e640008001116 */
[----:B-1----:R-:W-:Y:S05]  /*3800*/  @!P0 BRA `(.L_x_64) ;  /* 0x0000018c00c08947 */ /* 0x002fea0003800000 */
.L_x_423:
[----:B------:R-:W-:Y:S01]  /*3810*/  UIADD3 UR4, UPT, UPT, UR22, 0x10000, URZ ;  /* 0x0001000016047890 */ /* 0x000fe2000fffe0ff */
[----:B------:R-:W-:Y:S01]  /*3820*/  R2UR UR54, R0 ;  /* 0x00000000003672ca */ /* 0x000fe200000e0000 */
[----:B------:R-:W-:Y:S01]  /*3830*/  UISETP.NE.U32.AND UP0, UPT, UR36, URZ, UPT ;  /* 0x000000ff2400728c */ /* 0x000fe2000bf05070 */
[----:B------:R-:W-:Y:S01]  /*3840*/  IMAD.MOV.U32 R0, RZ, RZ, 0x180 ;  /* 0x00000180ff007424 */ /* 0x000fe200078e00ff */
[----:B------:R-:W-:Y:S01]  /*3850*/  USHF.R.U32.HI UR4, URZ, 0x4, UR4 ;  /* 0x00000004ff047899 */ /* 0x000fe20008011604 */
[----:B------:R-:W-:Y:S01]  /*3860*/  R2UR UR55, R2 ;  /* 0x00000000023772ca */ /* 0x000fe200000e0000 */
[----:B------:R-:W-:Y:S01]  /*3870*/  IMAD.MOV.U32 R2, RZ, RZ, 0xb0 ;  /* 0x000000b0ff027424 */ /* 0x000fe200078e00ff */
[----:B------:R-:W-:Y:S01]  /*3880*/  UMOV UR5, 0x40004040 ;  /* 0x4000404000057882 */ /* 0x000fe20000000000 */
[----:B------:R-:W-:Y:S01]  /*3890*/  ULOP3.LUT UR4, UR4, 0x3fff, URZ, 0xc0, !UPT ;  /* 0x00003fff04047892 */ /* 0x000fe2000f8ec0ff */
[C---:B------:R-:W-:Y:S01]  /*38a0*/  R2UR UR52, R0.reuse ;  /* 0x00000000003472ca */ /* 0x040fe200000e0000 */
[----:B-1----:R-:W-:Y:S01]  /*38b0*/  IMAD.MOV.U32 R3, RZ, RZ, 0xa8 ;  /* 0x000000a8ff037424 */ /* 0x002fe200078e00ff */
[----:B------:R-:W-:Y:S01]  /*38c0*/  R2UR UR50, R0 ;  /* 0x00000000003272ca */ /* 0x000fe200000e0000 */
[----:B------:R-:W-:Y:S01]  /*38d0*/  ULOP3.LUT UR56, UR4, 0x4000000, URZ, 0xfc, !UPT ;  /* 0x0400000004387892 */ /* 0x000fe2000f8efcff */
[----:B------:R-:W-:Y:S01]  /*38e0*/  IMAD.MOV.U32 R0, RZ, RZ, 0xc0 ;  /* 0x000000c0ff007424 */ /* 0x000fe200078e00ff */
[----:B------:R-:W-:Y:S01]  /*38f0*/  R2UR UR49, R2 ;  /* 0x00000000023172ca */ /* 0x000fe200000e0000 */
[----:B------:R-:W-:Y:S01]  /*3900*/  IMAD.MOV.U32 R2, RZ, RZ, 0x180 ;  /* 0x00000180ff027424 */ /* 0x000fe200078e00ff */
[----:B------:R-:W-:Y:S01]  /*3910*/  ULEA UR4, UR53, UR56, 0xb ;  /* 0x0000003835047291 */ /* 0x000fe2000f8e58ff */
[----:B------:R-:W-:Y:S01]  /*3920*/  R2UR UR51, R3 ;  /* 0x00000000033372ca */ /* 0x000fe200000e0000 */
[----:B------:R-:W-:Y:S01]  /*3930*/  IMAD.MOV.U32 R3, RZ, RZ, 0xb8 ;  /* 0x000000b8ff037424 */ /* 0x000fe200078e00ff */
[----:B------:R-:W-:Y:S01]  /*3940*/  R2UR UR43, R0 ;  /* 0x00000000002b72ca */ /* 0x000fe200000e0000 */
[----:B------:R-:W-:Y:S01]  /*3950*/  UIADD3 UR18, UPT, UPT, UR4, 0x80, URZ ;  /* 0x0000008004127890 */ /* 0x000fe2000fffe0ff */
[----:B------:R-:W-:Y:S01]  /*3960*/  IMAD.MOV.U32 R0, RZ, RZ, 0xc8 ;  /* 0x000000c8ff007424 */ /* 0x000fe200078e00ff */
[----:B------:R-:W-:Y:S01]  /*3970*/  UIADD3 UR16, UPT, UPT, UR4, 0x100, URZ ;  /* 0x0000010004107890 */ /* 0x000fe2000fffe0ff */
[C---:B------:R-:W-:Y:S01]  /*3980*/  R2UR UR48, R2.reuse ;  /* 0x00000000023072ca */ /* 0x040fe200000e0000 */
[----:B------:R-:W-:Y:S01]  /*3990*/  UIADD3 UR14, UPT, UPT, UR4, 0x180, URZ ;  /* 0x00000180040e7890 */ /* 0x000fe2000fffe0ff */
[----:B------:R-:W-:Y:S01]  /*39a0*/  R2UR UR44, R2 ;  /* 0x00000000022c72ca */ /* 0x000fe200000e0000 */
[----:B------:R-:W-:Y:S01]  /*39b0*/  UIADD3 UR12, UPT, UPT, UR4, 0x200, URZ ;  /* 0x00000200040c7890 */ /* 0x000fe2000fffe0ff */
[----:B------:R-:W-:Y:S01]  /*39c0*/  IMAD.MOV.U32 R2, RZ, RZ, 0xd0 ;  /* 0x000000d0ff027424 */ /* 0x000fe200078e00ff */
[----:B------:R-:W-:Y:S01]  /*39d0*/  UIADD3 UR10, UPT, UPT, UR4, 0x280, URZ ;  /* 0x00000280040a7890 */ /* 0x000fe2000fffe0ff */
[----:B------:R-:W-:Y:S01]  /*39e0*/  R2UR UR42, R0 ;  /* 0x00000000002a72ca */ /* 0x000fe200000e0000 */
[----:B------:R-:W-:Y:S01]  /*39f0*/  UIADD3 UR8, UPT, UPT, UR4, 0x300, URZ ;  /* 0x0000030004087890 */ /* 0x000fe2000fffe0ff */
[----:B------:R-:W-:Y:S01]  /*3a00*/  IMAD.MOV.U32 R0, RZ, RZ, 0x180 ;  /* 0x00000180ff007424 */ /* 0x000fe200078e00ff */
[----:B------:R-:W-:Y:S01]  /*3a10*/  UIADD3 UR6, UPT, UPT, UR4, 0x380, URZ ;  /* 0x0000038004067890 */ /* 0x000fe2000fffe0ff */
[----:B------:R-:W-:Y:S01]  /*3a20*/  R2UR UR37, R2 ;  /* 0x00000000022572ca */ /* 0x000fe200000e0000 */
[----:B------:R-:W-:Y:S01]  /*3a30*/  IMAD.MOV.U32 R2, RZ, RZ, 0xd8 ;  /* 0x000000d8ff027424 */ /* 0x000fe200078e00ff */
[----:B------:R-:W-:Y:S01]  /*3a40*/  R2UR UR45, R3 ;  /* 0x00000000032d72ca */ /* 0x000fe200000e0000 */
[----:B------:R-:W-:Y:S01]  /*3a50*/  UMOV UR76, 0x0 ;  /* 0x00000000004c7882 */ /* 0x000fe20000000000 */
[----:B------:R-:W-:Y:S01]  /*3a60*/  MOV.SPILL R5, UR21 ;  /* 0x0000001500057c02 */ /* 0x000fe20009000f00 */
[----:B------:R-:W-:Y:S01]  /*3a70*/  UMOV UR21, 0x8210490 ;  /* 0x0821049000157882 */ /* 0x000fe20000000000 */
[----:B------:R-:W-:Y:S01]  /*3a80*/  MOV.SPILL R4, UR20 ;  /* 0x0000001400047c02 */ /* 0x000fe20009000f00 */
[----:B------:R-:W-:Y:S01]  /*3a90*/  UMOV UR20, 0x0 ;  /* 0x0000000000147882 */ /* 0x000fe20000000000 */
[C---:B------:R-:W-:Y:S01]  /*3aa0*/  R2UR UR41, R0.reuse ;  /* 0x00000000002972ca */ /* 0x040fe200000e0000 */
[----:B------:R1:W-:Y:S01]  /*3ab0*/  UTCHMMA tmem[UR54], gdesc[UR4], tmem[UR55], tmem[UR20], idesc[UR21], UP0 ;  /* 0x00ff1404360079ea */ /* 0x0003e20008000037 */
[----:B------:R-:W-:Y:S01]  /*3ac0*/  R2UR UR40, R0 ;  /* 0x00000000002872ca */ /* 0x000fe200000e0000 */
[----:B------:R-:W-:Y:S01]  /*3ad0*/  UMOV UR77, 0x8210490 ;  /* 0x08210490004d7882 */ /* 0x000fe20000000000 */
[----:B------:R-:W-:Y:S01]  /*3ae0*/  R2UR UR23, R2 ;  /* 0x00000000021772ca */ /* 0x000fe200000e0000 */
[----:B------:R-:W-:Y:S01]  /*3af0*/  UMOV UR19, 0x40004040 ;  /* 0x4000404000137882 */ /* 0x000fe20000000000 */
[----:B------:R-:W-:Y:S01]  /*3b00*/  R2UR UR36, R0 ;  /* 0x00000000002472ca */ /* 0x000fe200000e0000 */
[----:B------:R2:W-:Y:S01]  /*3b10*/  UTCHMMA tmem[UR51], gdesc[UR18], tmem[UR52], tmem[UR76], idesc[UR77], UPT ;  /* 0x00ff4c12330079ea */ /* 0x0005e2000b800034 */
        /* <DEDUP_REMOVED lines=19> */
[----:B-1----:R-:W-:Y:S01]  /*3c50*/  R2UR.FILL UR21, R5 ;  /* 0x00000000051572ca */ /* 0x002fe200004e0000 */
[----:B------:R2:W-:Y:S01]  /*3c60*/  UTCHMMA tmem[UR37], gdesc[UR8], tmem[UR40], tmem[UR66], idesc[UR67], UPT ;  /* 0x00ff4208250079ea */ /* 0x0005e2000b800028 */
[----:B------:R-:W-:Y:S01]  /*3c70*/  UMOV UR64, 0x0 ;  /* 0x0000000000407882 */ /* 0x000fe20000000000 */
[----:B------:R-:W-:Y:S01]  /*3c80*/  UMOV UR65, 0x8210490 ;  /* 0x0821049000417882 */ /* 0x000fe20000000000 */
[----:B------:R-:W-:Y:S01]  /*3c90*/  R2UR.FILL UR20, R4 ;  /* 0x00000000041472ca */ /* 0x000fe200004e0000 */
[----:B------:R-:W-:Y:S02]  /*3ca0*/  UMOV UR7, 0x40004040 ;  /* 0x4000404000077882 */ /* 0x000fe40000000000 */
[----:B------:R2:W-:Y:S01]  /*3cb0*/  UTCHMMA tmem[UR23], gdesc[UR6], tmem[UR36], tmem[UR64], idesc[UR65], UPT ;  /* 0x00ff4006170079ea */ /* 0x0005e2000b800024 */
[----:B------:R-:W-:Y:S11]  /*3cc0*/  BRA.U UP5, `(.L_x_65) ;  /* 0x0000000105047547 */ /* 0x000ff6000b800000 */
[----:B--2---:R-:W-:Y:S05]  /*3cd0*/  BPT.TRAP 0x1 ;  /* 0x000000040000795c */ /* 0x004fea0000300000 */
.L_x_65:
[----:B------:R-:W-:Y:S02]  /*3ce0*/  UIADD3 UR4, UPT, UPT, UR22, 0x38098, URZ ;  /* 0x0003809816047890 */ /* 0x000fe4000fffe0ff */
[----:B------:R-:W-:Y:S07]  /*3cf0*/  ULOP3.LUT UR58, UR58, 0x1, URZ, 0x3c, !UPT ;  /* 0x000000013a3a7892 */ /* 0x000fee000f8e3cff */
[----:B------:R1:W-:Y:S01]  /*3d00*/  UTCBAR [UR4], URZ ;  /* 0x000000ff040073e9 */ /* 0x0003e200080000ff */
[----:B------:R-:W-:Y:S05]  /*3d10*/  BRA.U !UP1, `(.L_x_66) ;  /* 0x0000000109047547 */ /* 0x000fea000b800000 */
[----:B-12---:R-:W-:Y:S05]  /*3d20*/  BPT.TRAP 0x1 ;  /* 0x000000040000795c */ /* 0x006fea0000300000 */
.L_x_66:
[----:B--2---:R-:W-:Y:S01]  /*3d30*/  USHF.R.U32.HI UR6, URZ, 0x4, UR22 ;  /* 0x00000004ff067899 */ /* 0x004fe20008011616 */
[----:B------:R-:W-:Y:S01]  /*3d40*/  IMAD.MOV.U32 R2, RZ, RZ, 0x80 ;  /* 0x00000080ff027424 */ /* 0x000fe200078e00ff */
[----:B------:R-:W-:Y:S01]  /*3d50*/  USHF.R.U32.HI UR5, URZ, 0x4, UR22 ;  /* 0x00000004ff057899 */ /* 0x000fe20008011616 */
[----:B------:R-:W-:Y:S01]  /*3d60*/  IMAD.MOV.U32 R0, RZ, RZ, 0x80 ;  /* 0x00000080ff007424 */ /* 0x000fe200078e00ff */
[----:B-1----:R-:W-:Y:S02]  /*3d70*/  USHF.R.U32.HI UR4, URZ, 0x4, UR22 ;  /* 0x00000004ff047899 */ /* 0x002fe40008011616 */
        /* <DEDUP_REMOVED lines=8> */
[----:B------:R-:W-:Y:S01]  /*3e00*/  ULEA UR10, UR57, UR22, 0x3 ;  /* 0x00000016390a7291 */ /* 0x000fe2000f8e18ff */
        /* <DEDUP_REMOVED lines=8> */
[----:B------:R-:W-:Y:S02]  /*3e90*/  UIADD3 UR7, UPT, UPT, UR10, 0x38038, URZ ;  /* 0x000380380a077890 */ /* 0x000fe4000fffe0ff */
[----:B------:R-:W-:Y:S02]  /*3ea0*/  ULOP3.LUT UR4, UR4, 0x10000, URZ, 0xfc, !UPT ;  /* 0x0001000004047892 */ /* 0x000fe4000f8efcff */
[----:B------:R-:W-:Y:S02]  /*3eb0*/  UIADD3 UR18, UPT, UPT, UR8, 0x802, URZ ;  /* 0x0000080208127890 */ /* 0x000fe4000fffe0ff */
[----:B------:R-:W-:Y:S02]  /*3ec0*/  UIADD3 UR16, UPT, UPT, UR6, 0x804, URZ ;  /* 0x0000080406107890 */ /* 0x000fe4000fffe0ff */
[----:B------:R-:W-:Y:S01]  /*3ed0*/  UIADD3 UR14, UPT, UPT, UR4, 0x806, URZ ;  /* 0x00000806040e7890 */ /* 0x000fe2000fffe0ff */
[----:B------:R1:W-:Y:S01]  /*3ee0*/  UTCBAR [UR7], URZ ;  /* 0x000000ff070073e9 */ /* 0x0003e200080000ff */
[----:B------:R-:W-:Y:S02]  /*3ef0*/  UIADD3 UR12, UPT, UPT, UR5, 0xc00, URZ ;  /* 0x00000c00050c7890 */ /* 0x000fe4000fffe0ff */
[----:B------:R-:W-:Y:S02]  /*3f00*/  UIADD3 UR10, UPT, UPT, UR5, 0xc02, URZ ;  /* 0x00000c02050a7890 */ /* 0x000fe4000fffe0ff */
[----:B------:R-:W-:Y:S02]  /*3f10*/  UIADD3 UR8, UPT, UPT, UR5, 0xc04, URZ ;  /* 0x00000c0405087890 */ /* 0x000fe4000fffe0ff */
[----:B------:R-:W-:Y:S02]  /*3f20*/  UIADD3 UR4, UPT, UPT, UR5, 0xc06, URZ ;  /* 0x00000c0605047890 */ /* 0x000fe4000fffe0ff */
[----:B------:R-:W-:Y:S01]  /*3f30*/  UIADD3 UR6, UPT, UPT, UR57, 0x1, URZ ;  /* 0x0000000139067890 */ /* 0x000fe2000fffe0ff */
[----:B------:R-:W-:Y:S01]  /*3f40*/  UMOV UR44, UR20 ;  /* 0x00000014002c7c82 */ /* 0x000fe20008000000 */
[----:B------:R-:W-:Y:S02]  /*3f50*/  UIADD3 UR20, UPT, UPT, UR5, 0x800, URZ ;  /* 0x0000080005147890 */ /* 0x000fe4000fffe0ff */
[----:B------:R-:W-:Y:S01]  /*3f60*/  UISETP.NE.AND UP0, UPT, UR6, 0x3, UPT ;  /* 0x000000030600788c */ /* 0x000fe2000bf05270 */
[----:B------:R-:W-:Y:S01]  /*3f70*/  UMOV UR74, 0x0 ;  /* 0x00000000004a7882 */ /* 0x000fe20000000000 */
[----:B------:R-:W-:Y:S02]  /*3f80*/  UMOV UR75, 0x8200490 ;  /* 0x08200490004b7882 */ /* 0x000fe40000000000 */
[----:B------:R-:W-:Y:S01]  /*3f90*/  USEL UR6, UR6, URZ, UP0 ;  /* 0x000000ff06067287 */ /* 0x000fe20008000000 */
[----:B------:R-:W-:Y:S01]  /*3fa0*/  UMOV UR45, 0x40004040 ;  /* 0x40004040002d7882 */ /* 0x000fe20000000000 */
[----:B------:R-:W-:Y:S01]  /*3fb0*/  UMOV UR21, 0x40004040 ;  /* 0x4000404000157882 */ /* 0x000fe20000000000 */
[----:B------:R-:W-:Y:S01]  /*3fc0*/  UMOV UR72, 0x0 ;  /* 0x0000000000487882 */ /* 0x000fe20000000000 */
[----:B------:R1:W-:Y:S01]  /*3fd0*/  UTCHMMA gdesc[UR20], gdesc[UR44], tmem[UR51], tmem[UR74], idesc[UR75], !UPT ;  /* 0x00ff4a2c140075ea */ /* 0x0003e2000f800033 */
[----:B------:R-:W-:Y:S01]  /*3fe0*/  UMOV UR73, 0x8200490 ;  /* 0x0820049000497882 */ /* 0x000fe20000000000 */
[----:B------:R-:W-:Y:S01]  /*3ff0*/  UMOV UR42, UR24 ;  /* 0x00000018002a7c82 */ /* 0x000fe20008000000 */
[----:B------:R-:W-:Y:S01]  /*4000*/  UMOV UR43, 0x40004040 ;  /* 0x40004040002b7882 */ /* 0x000fe20000000000 */
[----:B------:R-:W-:Y:S01]  /*4010*/  UMOV UR19, 0x40004040 ;  /* 0x4000404000137882 */ /* 0x000fe20000000000 */
[----:B------:R-:W-:Y:S01]  /*4020*/  UMOV UR70, 0x0 ;  /* 0x0000000000467882 */ /* 0x000fe20000000000 */
[----:B------:R1:W-:Y:S01]  /*4030*/  UTCHMMA gdesc[UR18], gdesc[UR42], tmem[UR50], tmem[UR72], idesc[UR73], UPT ;  /* 0x00ff482a120075ea */ /* 0x0003e2000b800032 */
        /* <DEDUP_REMOVED lines=32> */
[----:B------:R-:W-:Y:S02]  /*4240*/  UMOV UR5, 0x40004040 ;  /* 0x4000404000057882 */ /* 0x000fe40000000000 */
[----:B------:R1:W-:Y:S01]  /*4250*/  UTCHMMA gdesc[UR4], gdesc[UR24], tmem[UR23], tmem[UR52], idesc[UR53], UPT ;  /* 0x00ff3418040075ea */ /* 0x0003e2000b800017 */
[----:B------:R-:W-:Y:S05]  /*4260*/  BRA.U UP3, `(.L_x_67) ;  /* 0x0000000103047547 */ /* 0x000fea000b800000 */
[----:B-1----:R-:W-:Y:S05]  /*4270*/  BPT.TRAP 0x1 ;  /* 0x000000040000795c */ /* 0x002fea0000300000 */
.L_x_67:
[----:B-1----:R-:W-:Y:S09]  /*4280*/  UIADD3 UR4, UPT, UPT, UR22, 0x38060, URZ ;  /* 0x0003806016047890 */ /* 0x002ff2000fffe0ff */
[----:B------:R1:W-:Y:S01]  /*4290*/  UTCBAR [UR4], URZ ;  /* 0x000000ff040073e9 */ /* 0x0003e200080000ff */
[----:B------:R-:W-:Y:S05]  /*42a0*/  BRA.U !UP1, `(.L_x_68) ;  /* 0x0000000109047547 */ /* 0x000fea000b800000 */
[----:B-1----:R-:W-:Y:S05]  /*42b0*/  BPT.TRAP 0x1 ;  /* 0x000000040000795c */ /* 0x002fea0000300000 */
.L_x_68:
[----:B-1----:R-:W-:Y:S04]  /*42c0*/  ULEA UR4, UR6, UR22, 0x3 ;  /* 0x0000001606047291 */ /* 0x002fe8000f8e18ff */
[----:B------:R-:W-:Y:S02]  /*42d0*/  UIADD3 UR5, UPT, UPT, UR4, 0x38038, URZ ;  /* 0x0003803804057890 */ /* 0x000fe4000fffe0ff */
[----:B------:R-:W-:Y:S04]  /*42e0*/  UIADD3 UR4, UPT, UPT, UR6, 0x1, URZ ;  /* 0x0000000106047890 */ /* 0x000fe8000fffe0ff */
[----:B------:R-:W-:Y:S03]  /*42f0*/  UISETP.NE.AND UP0, UPT, UR4, 0x3, UPT ;  /* 0x000000030400788c */ /* 0x000fe6000bf05270 */
[----:B------:R1:W-:Y:S01]  /*4300*/  UTCBAR [UR5], URZ ;  /* 0x000000ff050073e9 */ /* 0x0003e200080000ff */
[----:B------:R-:W-:Y:S01]  /*4310*/  USEL UR57, UR4, URZ, UP0 ;  /* 0x000000ff04397287 */ /* 0x000fe20008000000 */
[----:B------:R-:W-:Y:S11]  /*4320*/  BRA.U !UP1, `(.L_x_69) ;  /* 0x0000000109047547 */ /* 0x000ff6000b800000 */
[----:B-1----:R-:W-:Y:S05]  /*4330*/  BPT.TRAP 0x1 ;  /* 0x000000040000795c */ /* 0x002fea0000300000 */
.L_x_69:
[----:B------:R-:W-:Y:S01]  /*4340*/  ULEA UR4, UR46, UR22, 0x3 ;  /* 0x000000162e047291 */ /* 0x000fe2000f8e18ff */
[----:B------:R-:W-:Y:S04]  /*4350*/  MOV R0, UR47 ;  /* 0x0000002f00007c02 */ /* 0x000fe80008000f00 */
[----:B------:R-:W-:Y:S04]  /*4360*/  SHF.L.U32 R3, R0, 0x1f, RZ ;  /* 0x0000001f00037819 */ /* 0x000fe800000006ff */
[----:B------:R-:W2:Y:S02]  /*4370*/  SYNCS.PHASECHK.TRANS64.TRYWAIT P0, [UR4+0x38020], R3 ;  /* 0x03802003ff0075a7 */ /* 0x000ea40008001104 */
[----:B--2---:R-:W-:Y:S05]  /*4380*/  @!P0 BRA `(.L_x_70) ;  /* 0x0000018000f88947 */ /* 0x004fea0003800000 */
.L_x_425:
[----:B------:R-:W-:Y:S04]  /*4390*/  UIADD3 UR4, UPT, UPT, UR46, 0x1, URZ ;  /* 0x000000012e047890 */ /* 0x000fe8000fffe0ff */
[----:B------:R-:W-:Y:S04]  /*43a0*/  UISETP.NE.AND UP0, UPT, UR4, 0x3, UPT ;  /* 0x000000030400788c */ /* 0x000fe8000bf05270 */
[----:B-1----:R-:W-:Y:S02]  /*43b0*/  USEL UR5, URZ, 0x1, UP0 ;  /* 0x00000001ff057887 */ /* 0x002fe40008000000 */
[----:B------:R-:W-:Y:S02]  /*43c0*/  USEL UR21, UR4, URZ, UP0 ;  /* 0x000000ff04157287 */ /* 0x000fe40008000000 */
[----:B------:R-:W-:Y:S01]  /*43d0*/  ULOP3.LUT UR47, UR47, UR5, URZ, 0x3c, !UPT ;  /* 0x000000052f2f7292 */ /* 0x000fe2000f8e3cff */
[----:B------:R-:W-:Y:S11]  /*43e0*/  BRA.U UP5, `(.L_x_71) ;  /* 0x0000000105047547 */ /* 0x000ff6000b800000 */
[----:B------:R-:W-:Y:S05]  /*43f0*/  BPT.TRAP 0x1 ;  /* 0x000000040000795c */ /* 0x000fea0000300000 */
.L_x_71:
[----:B--2---:R-:W-:Y:S04]  /*4400*/  MOV R0, UR58 ;  /* 0x0000003a00007c02 */ /* 0x004fe80008000f00 */
[----:B------:R-:W-:Y:S04]  /*4410*/  SHF.L.U32 R3, R0, 0x1f, RZ ;  /* 0x0000001f00037819 */ /* 0x000fe800000006ff */
[----:B------:R-:W1:Y:S02]  /*4420*/  SYNCS.PHASECHK.TRANS64.TRYWAIT P0, [UR22+0x380a0], R3 ;  /* 0x0380a003ff0075a7 */ /* 0x000e640008001116 */
[----:B-1----:R-:W-:Y:S05]  /*4430*/  @!P0 BRA `(.L_x_72) ;  /* 0x0000018000e48947 */ /* 0x002fea0003800000 */
.L_x_427:
[----:B------:R-:W-:Y:S05]  /*4440*/  BRA.U UP4, `(.L_x_73) ;  /* 0x0000000104047547 */ /* 0x000fea000b800000 */
[----:B------:R-:W-:Y:S05]  /*4450*/  BPT.TRAP 0x1 ;  /* 0x000000040000795c */ /* 0x000fea0000300000 */
.L_x_73:
[----:B------:R-:W-:Y:S01]  /*4460*/  ULOP3.LUT UR20, UR61, 0x1, URZ, 0x3c, !UPT ;  /* 0x000000013d147892 */ /* 0x000fe2000f8e3cff */
[----:B------:R-:W-:Y:S02]  /*4470*/  HFMA2 R4, -RZ, RZ, 0, 1.9073486328125e-06 ;  /* 0x00000020ff047431 */ /* 0x000fe400000001ff */
[----:B-1----:R-:W-:Y:S01]  /*4480*/  IMAD.MOV.U32 R3, RZ, RZ, 0x100 ;  /* 0x00000100ff037424 */ /* 0x002fe200078e00ff */
[----:B------:R-:W-:Y:S02]  /*4490*/  MOV R2, 0x28 ;  /* 0x0000002800027802 */ /* 0x000fe40000000f00 */
[----:B------:R-:W-:Y:S05]  /*44a0*/  IMAD.U32 R0, RZ, RZ, UR20 ;  /* 0x00000014ff007e24 */ /* 0x000fea000f8e00ff */
[----:B------:R-:W-:Y:S01]  /*44b0*/  SHF.L.U32 R5, R0, 0x1f, RZ ;  /* 0x0000001f00057819 */ /* 0x000fe200000006ff */
[----:B------:R-:W-:Y:S03]  /*44c0*/  IMAD.MOV.U32 R0, RZ, RZ, 0x100 ;  /* 0x00000100ff007424 */ /* 0x000fe600078e00ff */
[----:B------:R-:W1:Y:S02]  /*44d0*/  SYNCS.PHASECHK.TRANS64.TRYWAIT P0, [UR22+0x38058], R5 ;  /* 0x03805805ff0075a7 */ /* 0x000e640008001116 */
[----:B-1----:R-:W-:Y:S05]  /*44e0*/  @!P0 BRA `(.L_x_74) ;  /* 0x0000018000d08947 */ /* 0x002fea0003800000 */
.L_x_429:
[----:B------:R-:W-:Y:S01]  /*44f0*/  ULEA UR4, UR46, UR56, 0xb ;  /* 0x000000382e047291 */ /* 0x000fe2000f8e58ff */
[----:B------:R-:W-:Y:S01]  /*4500*/  R2UR UR35, R2 ;  /* 0x00000000022372ca */ /* 0x000fe200000e0000 */
[----:B------:R-:W-:Y:S01]  /*4510*/  IMAD.MOV.U32 R2, RZ, RZ, 0x38 ;  /* 0x00000038ff027424 */ /* 0x000fe200078e00ff */
        /* <DEDUP_REMOVED lines=9> */
[----:B------:R-:W-:Y:S01]  /*45b0*/  UIADD3 UR10, UPT, UPT, UR4, 0x280, URZ ;  /* 0x00000280040a7890 */ /* 0x000fe2000fffe0ff */
[----:B------:R-:W-:Y:S01]  /*45c0*/  R2UR UR36, R0 ;  /* 0x00000000002472ca */ /* 0x000fe200000e0000 */
[----:B------:R-:W-:Y:S01]  /*45d0*/  UIADD3 UR8, UPT, UPT, UR4, 0x300, URZ ;  /* 0x0000030004087890 */ /* 0x000fe2000fffe0ff */
[----:B------:R-:W-:Y:S01]  /*45e0*/  R2UR UR27, R2 ;  /* 0x00000000021b72ca */ /* 0x000fe200000e0000 */
[----:B------:R-:W-:Y:S01]  /*45f0*/  UIADD3 UR6, UPT, UPT, UR4, 0x380, URZ ;  /* 0x0000038004067890 */ /* 0x000fe2000fffe0ff */
[----:B------:R-:W-:Y:S01]  /*4600*/  IMAD.MOV.U32 R2, RZ, RZ, 0x50 ;  /* 0x00000050ff027424 */ /* 0x000fe200078e00ff */
[----:B------:R-:W-:Y:S01]  /*4610*/  R2UR UR33, R4 ;  /* 0x00000000042172ca */ /* 0x000fe200000e0000 */
[----:B------:R-:W-:Y:S01]  /*4620*/  IMAD.MOV.U32 R3, RZ, RZ, 0x100 ;  /* 0x00000100ff037424 */ /* 0x000fe200078e00ff */
[----:B------:R-:W-:Y:S01]  /*4630*/  UMOV UR64, 0x0 ;  /* 0x0000000000407882 */ /* 0x000fe20000000000 */
[----:B------:R-:W-:Y:S01]  /*4640*/  IMAD.MOV.U32 R0, RZ, RZ, 0x100 ;  /* 0x00000100ff007424 */ /* 0x000fe200078e00ff */
[----:B------:R-:W-:Y:S01]  /*4650*/  R2UR UR25, R2 ;  /* 0x00000000021972ca */ /* 0x000fe200000e0000 */
[----:B------:R-:W-:Y:S01]  /*4660*/  IMAD.MOV.U32 R4, RZ, RZ, 0x40 ;  /* 0x00000040ff047424 */ /* 0x000fe200078e00ff */
[C---:B------:R-:W-:Y:S01]  /*4670*/  R2UR UR34, R3.reuse ;  /* 0x00000000032272ca */ /* 0x040fe200000e0000 */
[----:B------:R-:W-:Y:S01]  /*4680*/  IMAD.MOV.U32 R2, RZ, RZ, 0x58 ;  /* 0x00000058ff027424 */ /* 0x000fe200078e00ff */
[----:B------:R-:W-:Y:S01]  /*4690*/  R2UR UR32, R0 ;  /* 0x00000000002072ca */ /* 0x000fe200000e0000 */
[----:B------:R-:W-:Y:S01]  /*46a0*/  UMOV UR65, 0x8210490 ;  /* 0x0821049000417882 */ /* 0x000fe20000000000 */
[----:B------:R-:W-:Y:S01]  /*46b0*/  R2UR UR29, R4 ;  /* 0x00000000041d72ca */ /* 0x000fe200000e0000 */
[----:B------:R-:W-:Y:S01]  /*46c0*/  UMOV UR5, 0x40004040 ;  /* 0x4000404000057882 */ /* 0x000fe20000000000 */
[----:B------:R-:W-:Y:S01]  /*46d0*/  R2UR UR30, R3 ;  /* 0x00000000031e72ca */ /* 0x000fe200000e0000 */
[----:B------:R2:W-:Y:S01]  /*46e0*/  UTCHMMA tmem[UR37], gdesc[UR4], tmem[UR38], tmem[UR64], idesc[UR65], UPT ;  /* 0x00ff4004250079ea */ /* 0x0005e2000b800026 */
[C---:B------:R-:W-:Y:S01]  /*46f0*/  R2UR UR28, R0.reuse ;  /* 0x00000000001c72ca */ /* 0x040fe200000e0000 */
[----:B------:R-:W-:Y:S01]  /*4700*/  UMOV UR54, 0x0 ;  /* 0x0000000000367882 */ /* 0x000fe20000000000 */
        /* <DEDUP_REMOVED lines=28> */
[----:B------:R-:W-:Y:S02]  /*48d0*/  UMOV UR7, 0x40004040 ;  /* 0x4000404000077882 */ /* 0x000fe40000000000 */
[----:B------:R2:W-:Y:S01]  /*48e0*/  UTCHMMA tmem[UR23], gdesc[UR6], tmem[UR24], tmem[UR40], idesc[UR41], UPT ;  /* 0x00ff2806170079ea */ /* 0x0005e2000b800018 */
[----:B------:R-:W-:Y:S05]  /*48f0*/  BRA.U UP5, `(.L_x_75) ;  /* 0x0000000105047547 */ /* 0x000fea000b800000 */
[----:B--2---:R-:W-:Y:S05]  /*4900*/  BPT.TRAP 0x1 ;  /* 0x000000040000795c */ /* 0x004fea0000300000 */
.L_x_75:
[----:B--2---:R-:W-:Y:S02]  /*4910*/  UIADD3 UR4, UPT, UPT, UR22, 0x38090, URZ ;  /* 0x0003809016047890 */ /* 0x004fe4000fffe0ff */
[----:B------:R-:W-:Y:S01]  /*4920*/  ULOP3.LUT UR5, UR59, 0x1, URZ, 0x3c, !UPT ;  /* 0x000000013b057892 */ /* 0x000fe2000f8e3cff */
[----:B------:R-:W-:Y:S01]  /*4930*/  UMOV UR36, 0x1 ;  /* 0x0000000100247882 */ /* 0x000fe20000000000 */
[----:B------:R-:W-:Y:S05]  /*4940*/  UMOV UR53, UR46 ;  /* 0x0000002e00357c82 */ /* 0x000fea0008000000 */
[----:B------:R3:W-:Y:S01]  /*4950*/  UTCBAR [UR4], URZ ;  /* 0x000000ff040073e9 */ /* 0x0007e200080000ff */
[----:B------:R-:W-:Y:S05]  /*4960*/  BRA.U UP2, `(.L_x_76) ;  /* 0xffffffe502a07547 */ /* 0x000fea000b83ffff */
.L_x_57:
[----:B------:R-:W-:Y:S04]  /*4970*/  BSSY.RECONVERGENT B0, `(.L_x_77) ;  /* 0x0000003000007945 */ /* 0x000fe80003800200 */
[----:B------:R-:W-:Y:S05]  /*4980*/  @!P4 BRA `(.L_x_78) ;  /* 0x000000000004c947 */ /* 0x000fea0003800000 */
[----:B--23--:R-:W-:Y:S05]  /*4990*/  BPT.TRAP 0x1 ;  /* 0x000000040000795c */ /* 0x00cfea0000300000 */
.L_x_78:
[----:B--23--:R-:W-:Y:S05]  /*49a0*/  BSYNC.RECONVERGENT B0 ;  /* 0x0000000000007941 */ /* 0x00cfea0003800200 */
.L_x_77:
[----:B------:R-:W-:Y:S01]  /*49b0*/  UIADD3 UR4, UPT, UPT, UR22, 0x38010, URZ ;  /* 0x0003801016047890 */ /* 0x000fe2000fffe0ff */
[----:B------:R-:W-:Y:S08]  /*49c0*/  BSSY.RECONVERGENT B0, `(.L_x_79) ;  /* 0x0000004000007945 */ /* 0x000ff00003800200 */
[----:B------:R2:W-:Y:S01]  /*49d0*/  UTCBAR [UR4], URZ ;  /* 0x000000ff040073e9 */ /* 0x0005e200080000ff */
[----:B------:R-:W-:Y:S05]  /*49e0*/  @!P4 BRA `(.L_x_80) ;  /* 0x000000000004c947 */ /* 0x000fea0003800000 */
[----:B--2---:R-:W-:Y:S05]  /*49f0*/  BPT.TRAP 0x1 ;  /* 0x000000040000795c */ /* 0x004fea0000300000 */
.L_x_80:
[----:B--2---:R-:W-:Y:S05]  /*4a00*/  BSYNC.RECONVERGENT B0 ;  /* 0x0000000000007941 */ /* 0x004fea0003800200 */
.L_x_79:
[----:B------:R-:W-:-:S09]  /*4a10*/  UIADD3 UR4, UPT, UPT, UR22, 0x38018, URZ ;  /* 0x0003801816047890 */ /* 0x000fd2000fffe0ff */
[----:B------:R2:W-:Y:S01]  /*4a20*/  UTCBAR [UR4], URZ ;  /* 0x000000ff040073e9 */ /* 0x0005e200080000ff */
[----:B------:R-:W-:Y:S05]  /*4a30*/  BRA.U UP5, `(.L_x_81) ;  /* 0x0000000105047547 */ /* 0x000fea000b800000 */
[----:B--2---:R-:W-:Y:S05]  /*4a40*/  BPT.TRAP 0x1 ;  /* 0x000000040000795c */ /* 0x004fea0000300000 */
.L_x_81:
[----:B------:R-:W-:-:S04]  /*4a50*/  MOV R3, UR58 ;  /* 0x0000003a00037c02 */ /* 0x000fc80008000f00 */
[----:B------:R-:W-:-:S04]  /*4a60*/  SHF.L.U32 R3, R3, 0x1f, RZ ;  /* 0x0000001f03037819 */ /* 0x000fc800000006ff */
[----:B------:R-:W3:Y:S02]  /*4a70*/  SYNCS.PHASECHK.TRANS64.TRYWAIT P0, [UR22+0x380a8], R3 ;  /* 0x0380a803ff0075a7 */ /* 0x000ee40008001116 */
[----:B---3--:R-:W-:Y:S05]  /*4a80*/  @!P0 BRA `(.L_x_82) ;  /* 0x0000017c00888947 */ /* 0x008fea0003800000 */
.L_x_431:
[----:B------:R-:W-:Y:S05]  /*4a90*/  BRA.U UP3, `(.L_x_83) ;  /* 0x0000000103047547 */ /* 0x000fea000b800000 */
[----:B--2---:R-:W-:Y:S05]  /*4aa0*/  BPT.TRAP 0x1 ;  /* 0x000000040000795c */ /* 0x004fea0000300000 */
.L_x_83:
[----:B-1----:R-:W-:Y:S02]  /*4ab0*/  IMAD.U32 R5, RZ, RZ, UR5 ;  /* 0x00000005ff057e24 */ /* 0x002fe4000f8e00ff */
[----:B------:R-:W-:Y:S02]  /*4ac0*/  HFMA2 R4, -RZ, RZ, 0, 9.5367431640625e-06 ;  /* 0x000000a0ff047431 */ /* 0x000fe400000001ff */
[----:B---3--:R-:W-:Y:S01]  /*4ad0*/  IMAD.MOV.U32 R3, RZ, RZ, 0x180 ;  /* 0x00000180ff037424 */ /* 0x008fe200078e00ff */
[----:B------:R-:W-:-:S04]  /*4ae0*/  SHF.L.U32 R5, R5, 0x1f, RZ ;  /* 0x0000001f05057819 */ /* 0x000fc800000006ff */
[----:B------:R-:W1:Y:S02]  /*4af0*/  SYNCS.PHASECHK.TRANS64.TRYWAIT P0, [UR22+0x38068], R5 ;  /* 0x03806805ff0075a7 */ /* 0x000e640008001116 */
[----:B-1----:R-:W-:Y:S05]  /*4b00*/  @!P0 BRA `(.L_x_84) ;  /* 0x0000017c00808947 */ /* 0x002fea0003800000 */
.L_x_433:
[----:B------:R-:W-:Y:S01]  /*4b10*/  IMAD.MOV.U32 R2, RZ, RZ, 0xa8 ;  /* 0x000000a8ff027424 */ /* 0x000fe200078e00ff */
[----:B------:R-:W-:Y:S01]  /*4b20*/  R2UR UR37, R4 ;  /* 0x00000000042572ca */ /* 0x000fe200000e0000 */
        /* <DEDUP_REMOVED lines=8> */
[----:B------:R-:W-:Y:S01]  /*4bb0*/  IMAD.MOV.U32 R4, RZ, RZ, 0xc0 ;  /* 0x000000c0ff047424 */ /* 0x000fe200078e00ff */
[----:B------:R-:W-:Y:S01]  /*4bc0*/  R2UR UR30, R2 ;  /* 0x00000000021e72ca */ /* 0x000fe200000e0000 */
[----:B------:R-:W-:Y:S01]  /*4bd0*/  IMAD.MOV.U32 R2, RZ, RZ, 0xc8 ;  /* 0x000000c8ff027424 */ /* 0x000fe200078e00ff */
[----:B--2---:R-:W-:Y:S01]  /*4be0*/  ULEA UR4, UR46, UR56, 0xb ;  /* 0x000000382e047291 */ /* 0x004fe2000f8e58ff */
[C---:B------:R-:W-:Y:S01]  /*4bf0*/  R2UR UR33, R3.reuse ;  /* 0x00000000032172ca */ /* 0x040fe200000e0000 */
[----:B------:R-:W-:Y:S01]  /*4c00*/  UISETP.NE.U32.AND UP0, UPT, UR36, URZ, UPT ;  /* 0x000000ff2400728c */ /* 0x000fe2000bf05070 */
[----:B------:R-:W-:Y:S01]  /*4c10*/  R2UR UR31, R0 ;  /* 0x00000000001f72ca */ /* 0x000fe200000e0000 */
[----:B------:R-:W-:Y:S01]  /*4c20*/  UIADD3 UR18, UPT, UPT, UR4, 0x80, URZ ;  /* 0x0000008004127890 */ /* 0x000fe2000fffe0ff */
[----:B------:R-:W-:Y:S01]  /*4c30*/  R2UR UR26, R2 ;  /* 0x00000000021a72ca */ /* 0x000fe200000e0000 */
[----:B------:R-:W-:Y:S01]  /*4c40*/  IMAD.MOV.U32 R2, RZ, RZ, 0xd0 ;  /* 0x000000d0ff027424 */ /* 0x000fe200078e00ff */
[----:B------:R-:W-:Y:S01]  /*4c50*/  R2UR UR28, R4 ;  /* 0x00000000041c72ca */ /* 0x000fe200000e0000 */
[----:B------:R-:W-:Y:S01]  /*4c60*/  UIADD3 UR16, UPT, UPT, UR4, 0x100, URZ ;  /* 0x0000010004107890 */ /* 0x000fe2000fffe0ff */
[----:B------:R-:W-:Y:S01]  /*4c70*/  R2UR UR29, R3 ;  /* 0x00000000031d72ca */ /* 0x000fe200000e0000 */
[----:B------:R-:W-:Y:S01]  /*4c80*/  UIADD3 UR14, UPT, UPT, UR4, 0x180, URZ ;  /* 0x00000180040e7890 */ /* 0x000fe2000fffe0ff */
[----:B------:R-:W-:Y:S01]  /*4c90*/  R2UR UR24, R2 ;  /* 0x00000000021872ca */ /* 0x000fe200000e0000 */
[----:B------:R-:W-:Y:S01]  /*4ca0*/  IMAD.MOV.U32 R2, RZ, RZ, 0xd8 ;  /* 0x000000d8ff027424 */ /* 0x000fe200078e00ff */
[C---:B------:R-:W-:Y:S01]  /*4cb0*/  R2UR UR27, R0.reuse ;  /* 0x00000000001b72ca */ /* 0x040fe200000e0000 */
[----:B------:R-:W-:Y:S01]  /*4cc0*/  UIADD3 UR12, UPT, UPT, UR4, 0x200, URZ ;  /* 0x00000200040c7890 */ /* 0x000fe2000fffe0ff */
[----:B------:R-:W-:Y:S01]  /*4cd0*/  R2UR UR25, R0 ;  /* 0x00000000001972ca */ /* 0x000fe200000e0000 */
[----:B------:R-:W-:Y:S01]  /*4ce0*/  UIADD3 UR10, UPT, UPT, UR4, 0x280, URZ ;  /* 0x00000280040a7890 */ /* 0x000fe2000fffe0ff */
[----:B------:R-:W-:Y:S01]  /*4cf0*/  R2UR UR20, R2 ;  /* 0x00000000021472ca */ /* 0x000fe200000e0000 */
[----:B------:R-:W-:Y:S01]  /*4d00*/  UIADD3 UR8, UPT, UPT, UR4, 0x300, URZ ;  /* 0x0000030004087890 */ /* 0x000fe2000fffe0ff */
[----:B------:R-:W-:Y:S01]  /*4d10*/  R2UR UR23, R0 ;  /* 0x00000000001772ca */ /* 0x000fe200000e0000 */
[----:B------:R-:W-:Y:S01]  /*4d20*/  UMOV UR64, 0x0 ;  /* 0x0000000000407882 */ /* 0x000fe20000000000 */
[----:B------:R-:W-:Y:S01]  /*4d30*/  UMOV UR65, 0x8210490 ;  /* 0x0821049000417882 */ /* 0x000fe20000000000 */
[----:B------:R-:W-:Y:S01]  /*4d40*/  UMOV UR5, 0x40004040 ;  /* 0x4000404000057882 */ /* 0x000fe20000000000 */
[----:B------:R-:W-:Y:S01]  /*4d50*/  UIADD3 UR6, UPT, UPT, UR4, 0x380, URZ ;  /* 0x0000038004067890 */ /* 0x000fe2000fffe0ff */
[----:B------:R1:W-:Y:S01]  /*4d60*/  UTCHMMA tmem[UR37], gdesc[UR4], tmem[UR38], tmem[UR64], idesc[UR65], UP0 ;  /* 0x00ff4004250079ea */ /* 0x0003e20008000026 */
        /* <DEDUP_REMOVED lines=29> */
[----:B-1----:R-:W-:Y:S05]  /*4f40*/  BPT.TRAP 0x1 ;  /* 0x000000040000795c */ /* 0x002fea0000300000 */
.L_x_85:
[----:B-1----:R-:W-:-:S09]  /*4f50*/  UIADD3 UR4, UPT, UPT, UR22, 0x38098, URZ ;  /* 0x0003809816047890 */ /* 0x002fd2000fffe0ff */
[----:B------:R1:W-:Y:S01]  /*4f60*/  UTCBAR [UR4], URZ ;  /* 0x000000ff040073e9 */ /* 0x0003e200080000ff */
[----:B------:R-:W-:Y:S05]  /*4f70*/  BRA.U !UP1, `(.L_x_86) ;  /* 0x0000000109047547 */ /* 0x000fea000b800000 */
[----:B-1----:R-:W-:Y:S05]  /*4f80*/  BPT.TRAP 0x1 ;  /* 0x000000040000795c */ /* 0x002fea0000300000 */
.L_x_86:
[----:B-1----:R-:W-:-:S04]  /*4f90*/  ULEA UR4, UR57, UR22, 0x3 ;  /* 0x0000001639047291 */ /* 0x002fc8000f8e18ff */
[----:B------:R-:W-:-:S09]  /*4fa0*/  UIADD3 UR4, UPT, UPT, UR4, 0x38038, URZ ;  /* 0x0003803804047890 */ /* 0x000fd2000fffe0ff */
[----:B------:R1:W-:Y:S01]  /*4fb0*/  UTCBAR [UR4], URZ ;  /* 0x000000ff040073e9 */ /* 0x0003e200080000ff */
[----:B------:R-:W-:Y:S05]  /*4fc0*/  BRA.U UP4, `(.L_x_87) ;  /* 0x0000000104047547 */ /* 0x000fea000b800000 */
[----:B-1----:R-:W-:Y:S05]  /*4fd0*/  BPT.TRAP 0x1 ;  /* 0x000000040000795c */ /* 0x002fea0000300000 */
.L_x_87:
[----:B-1----:R-:W-:-:S09]  /*4fe0*/  UIADD3 UR4, UPT, UPT, UR22, 0x38050, URZ ;  /* 0x0003805016047890 */ /* 0x002fd2000fffe0ff */
[----:B------:R1:W-:Y:S01]  /*4ff0*/  UTCBAR [UR4], URZ ;  /* 0x000000ff040073e9 */ /* 0x0003e200080000ff */
[----:B------:R-:W-:Y:S05]  /*5000*/  BRA.U UP3, `(.L_x_88) ;  /* 0x0000000103047547 */ /* 0x000fea000b800000 */
[----:B-1----:R-:W-:Y:S05]  /*5010*/  BPT.TRAP 0x1 ;  /* 0x000000040000795c */ /* 0x002fea0000300000 */
.L_x_88:
[----:B-1----:R-:W-:Y:S01]  /*5020*/  UIADD3 UR4, UPT, UPT, UR22, 0x38060, URZ ;  /* 0x0003806016047890 */ /* 0x002fe2000fffe0ff */
[----:B------:R-:W-:Y:S01]  /*5030*/  LOP3.LUT R7, R7, 0x1, RZ, 0x3c, !PT ;  /* 0x0000000107077812 */ /* 0x000fe200078e3cff */
[----:B------:R-:W-:Y:S02]  /*5040*/  UIADD3 UR60, UPT, UPT, UR62, 0x2, URZ ;  /* 0x000000023e3c7890 */ /* 0x000fe4000fffe0ff */
[----:B------:R-:W-:-:S05]  /*5050*/  ULOP3.LUT UR58, UR58, 0x1, URZ, 0x3c, !UPT ;  /* 0x000000013a3a7892 */ /* 0x000fca000f8e3cff */
[----:B------:R2:W-:Y:S01]  /*5060*/  UTCBAR [UR4], URZ ;  /* 0x000000ff040073e9 */ /* 0x0005e200080000ff */
[----:B------:R-:W-:-:S06]  /*5070*/  NOP ;  /* 0x0000000000007918 */ /* 0x000fcc0000000000 */
.L_x_29:
[----:B--2---:R-:W2:Y:S01]  /*5080*/  LDCU UR4, c[0x0][0x370] ;  /* 0x00006e00ff0477ac */ /* 0x004ea20008000800 */
[----:B------:R-:W-:Y:S01]  /*5090*/  R2UR UR6, R11 ;  /* 0x000000000b0672ca */ /* 0x000fe200000e0000 */
[----:B------:R-:W3:-:S12]  /*50a0*/  LDCU UR5, c[0x0][0x900] ;  /* 0x00012000ff0577ac */ /* 0x000ed80008000800 */
[----:B--2---:R-:W-:-:S04]  /*50b0*/  UIADD3 UR6, UPT, UPT, UR4, UR6, URZ ;  /* 0x0000000604067290 */ /* 0x004fc8000fffe0ff */
[----:B---3--:R-:W-:Y:S02]  /*50c0*/  UISETP.GE.AND UP0, UPT, UR6, UR5, UPT ;  /* 0x000000050600728c */ /* 0x008fe4000bf06270 */
[----:B------:R-:W-:-:S07]  /*50d0*/  MOV R11, UR6 ;  /* 0x00000006000b7c02 */ /* 0x000fce0008000f00 */
[----:B------:R-:W-:Y:S05]  /*50e0*/  BRA.U !UP0, `(.L_x_89) ;  /* 0xffffffc908047547 */ /* 0x000fea000b83ffff */
[----:B------:R-:W-:Y:S05]  /*50f0*/  EXIT ;  /* 0x000000000000794d */ /* 0x000fea0003800000 */
.L_x_28:
[----:B------:R-:W-:-:S08]  /*5100*/  NOP ;  /* 0x0000000000007918 */ /* 0x000fd00000000000 */
[----:B------:R-:W1:-:S00]  /*5110*/  USETMAXREG.DEALLOC.CTAPOOL 0x60 ;  /* 0x00000060000079c8 */ /* 0x000e4000080e0500 */
[----:B-1----:R-:W1:Y:S01]  /*5120*/  LDC R0, c[0x0][0x900] ;  /* 0x00024000ff007b82 */ /* 0x002e620000000800 */
[----:B------:R-:W-:Y:S02]  /*5130*/  MOV R57, UR8 ;  /* 0x0000000800397c02 */ /* 0x000fe40008000f00 */
[----:B-1----:R-:W-:-:S13]  /*5140*/  ISETP.LE.AND P0, PT, R0, UR8, PT ;  /* 0x0000000800007c0c */ /* 0x002fda000bf03270 */
[----:B------:R-:W-:Y:S05]  /*5150*/  @P0 EXIT ;  /* 0x000000000000094d */ /* 0x000fea0003800000 */
[----:B------:R-:W1:Y:S01]  /*5160*/  S2UR UR5, SR_CTAID.Z ;  /* 0x00000000000579c3 */ /* 0x000e620000002700 */
[----:B------:R-:W-:Y:S01]  /*5170*/  LOP3.LUT P0, RZ, R3, 0x7f, RZ, 0xc0, !PT ;  /* 0x0000007f03ff7812 */ /* 0x000fe2000780c0ff */
[----:B------:R-:W-:Y:S01]  /*5180*/  HFMA2 R62, -RZ, RZ, 0, 0 ;  /* 0x00000000ff3e7431 */ /* 0x000fe200000001ff */
[----:B------:R-:W-:Y:S01]  /*5190*/  BSSY B8, `(.L_x_90) ;  /* 0x0000ca9000087945 */ /* 0x000fe20003800000 */
[----:B------:R-:W-:Y:S01]  /*51a0*/  IMAD.MOV.U32 R56, RZ, RZ, 0x1 ;  /* 0x00000001ff387424 */ /* 0x000fe200078e00ff */
[----:B------:R-:W-:Y:S01]  /*51b0*/  MOV R23, RZ ;  /* 0x000000ff00177202 */ /* 0x000fe20000000f00 */
[----:B------:R-:W2:Y:S02]  /*51c0*/  LDCU.64 UR44, c[0x0][0x358] ;  /* 0x00006b00ff2c77ac */ /* 0x000ea40008000a00 */
[----:B------:R-:W1:Y:S01]  /*51d0*/  LDC R2, c[0x0][0x370] ;  /* 0x0000dc00ff027b82 */ /* 0x000e620000000800 */
[----:B------:R-:W3:Y:S01]  /*51e0*/  LDCU UR4, c[0x0][0x374] ;  /* 0x00006e80ff0477ac */ /* 0x000ee20008000800 */
[----:B------:R-:W-:Y:S01]  /*51f0*/  UMOV UR36, URZ ;  /* 0x000000ff00247c82 */ /* 0x000fe20008000000 */
[----:B------:R-:W-:-:S05]  /*5200*/  UMOV UR38, URZ ;  /* 0x000000ff00267c82 */ /* 0x000fca0008000000 */
[----:B------:R-:W4:Y:S01]  /*5210*/  S2UR UR6, SR_CTAID.Y ;  /* 0x00000000000679c3 */ /* 0x000f220000002600 */
[----:B-1----:R-:W-:-:S04]  /*5220*/  IMAD R0, R2, UR5, RZ ;  /* 0x0000000502007c24 */ /* 0x002fc8000f8e02ff */
[----:B------:R-:W-:Y:S02]  /*5230*/  IMAD.MOV R0, RZ, RZ, -R0 ;  /* 0x000000ffff007224 */ /* 0x000fe400078e0a00 */
[----:B----4-:R-:W-:Y:S02]  /*5240*/  IMAD R2, R2, UR6, R57 ;  /* 0x0000000602027c24 */ /* 0x010fe4000f8e0239 */
[----:B---3--:R-:W-:-:S05]  /*5250*/  IMAD R5, R0, UR4, RZ ;  /* 0x0000000400057c24 */ /* 0x008fca000f8e02ff */
[----:B------:R-:W-:-:S04]  /*5260*/  ISETP.NE.OR P0, PT, R2, R5, P0 ;  /* 0x000000050200720c */ /* 0x000fc80000705670 */
[----:B--2---:R-:W-:-:S09]  /*5270*/  P2R R58, PR, RZ, 0x1 ;  /* 0x00000001ff3a7803 */ /* 0x004fd20000000000 */
.L_x_258:
[----:B------:R-:W-:Y:S05]  /*5280*/  YIELD ;  /* 0x0000000000007946 */ /* 0x000fea0003800000 */
[----:B-1----:R-:W1:Y:S01]  /*5290*/  LDC R6, c[0x0][0x904] ;  /* 0x00024100ff067b82 */ /* 0x002e620000000800 */
[----:B------:R-:W2:Y:S01]  /*52a0*/  LDCU.64 UR4, c[0x0][0x908] ;  /* 0x00012100ff0477ac */ /* 0x000ea20008000a00 */
[----:B------:R-:W-:Y:S01]  /*52b0*/  BSSY B7, `(.L_x_91) ;  /* 0x0000c91000077945 */ /* 0x000fe20003800000 */
[----:B---3--:R-:W3:Y:S05]  /*52c0*/  LDCU.64 UR6, c[0x0][0x920] ;  /* 0x00012400ff0677ac */ /* 0x008eea0008000a00 */
[----:B----4-:R-:W4:Y:S08]  /*52d0*/  LDC.64 R4, c[0x0][0x918] ;  /* 0x00024600ff047b82 */ /* 0x010f300000000a00 */
[----:B------:R-:W5:Y:S01]  /*52e0*/  LDC.64 R2, c[0x0][0x910] ;  /* 0x00024400ff027b82 */ /* 0x000f620000000a00 */
[----:B--2---:R-:W-:Y:S01]  /*52f0*/  IMAD.HI.U32 R22, R57, UR4, RZ ;  /* 0x0000000439167c27 */ /* 0x004fe2000f8e00ff */
[----:B------:R-:W2:Y:S04]  /*5300*/  LDCU UR4, c[0x0][0x380] ;  /* 0x00007000ff0477ac */ /* 0x000ea80008000800 */
[----:B------:R-:W-:-:S02]  /*5310*/  SHF.R.U32.HI R22, RZ, UR5, R22 ;  /* 0x00000005ff167c19 */ /* 0x000fc40008011616 */
[----:B-1----:R-:W-:-:S04]  /*5320*/  ISETP.NE.AND P0, PT, R6, 0x1, PT ;  /* 0x000000010600780c */ /* 0x002fc80003f05270 */
[----:B------:R-:W-:Y:S02]  /*5330*/  SEL R22, R57, R22, !P0 ;  /* 0x0000001639167207 */ /* 0x000fe40004000000 */
[----:B----4-:R-:W-:-:S03]  /*5340*/  ISETP.NE.AND P0, PT, R5, 0x1, PT ;  /* 0x000000010500780c */ /* 0x010fc60003f05270 */
[----:B---3--:R-:W-:-:S05]  /*5350*/  IMAD.HI.U32 R7, R22, UR6, RZ ;  /* 0x0000000616077c27 */ /* 0x008fca000f8e00ff */
[----:B------:R-:W-:-:S04]  /*5360*/  SHF.R.U32.HI R7, RZ, UR7, R7 ;  /* 0x00000007ff077c19 */ /* 0x000fc80008011607 */
[----:B------:R-:W-:Y:S01]  /*5370*/  SEL R0, R22, R7, !P0 ;  /* 0x0000000716007207 */ /* 0x000fe20004000000 */
[----:B------:R-:W-:Y:S01]  /*5380*/  IMAD.MOV R7, RZ, RZ, -R22 ;  /* 0x000000ffff077224 */ /* 0x000fe200078e0a16 */
[----:B-----5:R-:W-:-:S03]  /*5390*/  ISETP.NE.AND P0, PT, R2, 0x1, PT ;  /* 0x000000010200780c */ /* 0x020fc60003f05270 */
[----:B------:R-:W-:-:S04]  /*53a0*/  IMAD.HI.U32 R3, R0, R3, RZ ;  /* 0x0000000300037227 */ /* 0x000fc800078e00ff */
[----:B------:R-:W-:Y:S01]  /*53b0*/  IMAD R7, R6, R7, R57 ;  /* 0x0000000706077224 */ /* 0x000fe200078e0239 */
[----:B------:R-:W-:Y:S01]  /*53c0*/  SHF.R.U32.HI R3, RZ, R4, R3 ;  /* 0x00000004ff037219 */ /* 0x000fe20000011603 */
[----:B------:R-:W-:Y:S02]  /*53d0*/  IMAD.MOV R4, RZ, RZ, -R0 ;  /* 0x000000ffff047224 */ /* 0x000fe400078e0a00 */
[----:B------:R-:W-:Y:S01]  /*53e0*/  IMAD.SHL.U32 R7, R7, 0x100, RZ ;  /* 0x0000010007077824 */ /* 0x000fe200078e00ff */
[----:B------:R-:W-:Y:S01]  /*53f0*/  SEL R3, R0, R3, !P0 ;  /* 0x0000000300037207 */ /* 0x000fe20004000000 */
[----:B------:R-:W-:-:S03]  /*5400*/  IMAD R22, R5, R4, R22 ;  /* 0x0000000405167224 */ /* 0x000fc600078e0216 */
[----:B--2---:R-:W-:Y:S01]  /*5410*/  ISETP.GE.AND P0, PT, R7, UR4, PT ;  /* 0x0000000407007c0c */ /* 0x004fe2000bf06270 */
[----:B------:R-:W-:-:S04]  /*5420*/  IMAD.MOV R3, RZ, RZ, -R3 ;  /* 0x000000ffff037224 */ /* 0x000fc800078e0a03 */
[----:B------:R-:W-:-:S08]  /*5430*/  IMAD R2, R2, R3, R0 ;  /* 0x0000000302027224 */ /* 0x000fd000078e0200 */
[----:B------:R-:W-:Y:S05]  /*5440*/  @P0 BRA `(.L_x_92) ;  /* 0x000000c400dc0947 */ /* 0x000fea0003800000 */
[----:B------:R-:W1:Y:S02]  /*5450*/  LDC R4, c[0x0][0x384] ;  /* 0x0000e100ff047b82 */ /* 0x000e640000000800 */
[----:B-1----:R-:W-:-:S13]  /*5460*/  ISETP.NE.AND P0, PT, R4, RZ, PT ;  /* 0x000000ff0400720c */ /* 0x002fda0003f05270 */
[----:B------:R-:W-:Y:S05]  /*5470*/  @P0 BRA `(.L_x_93) ;  /* 0x0000005800480947 */ /* 0x000fea0003800000 */
[----:B------:R-:W-:-:S09]  /*5480*/  UISETP.NE.AND UP0, UPT, UR37, URZ, UPT ;  /* 0x000000ff2500728c */ /* 0x000fd2000bf05270 */
[----:B------:R-:W-:Y:S05]  /*5490*/  BRA.U UP0, `(.L_x_94) ;  /* 0x0000000100047547 */ /* 0x000fea000b800000 */
[----:B------:R-:W-:Y:S05]  /*54a0*/  BPT.TRAP 0x1 ;  /* 0x000000040000795c */ /* 0x000fea0000300000 */
.L_x_94:
[----:B------:R-:W1:Y:S01]  /*54b0*/  S2R R16, SR_CgaCtaId ;  /* 0x0000000000107919 */ /* 0x000e620000008800 */
[----:B------:R-:W-:Y:S01]  /*54c0*/  MOV R5, 0x400 ;  /* 0x0000040000057802 */ /* 0x000fe20000000f00 */
[----:B------:R-:W-:Y:S01]  /*54d0*/  BSSY B0, `(.L_x_95) ;  /* 0x0000005000007945 */ /* 0x000fe20003800000 */
[----:B------:R-:W-:Y:S02]  /*54e0*/  SHF.L.U32 R3, R56, 0x1f, RZ ;  /* 0x0000001f38037819 */ /* 0x000fe400000006ff */
[----:B-1----:R-:W-:-:S04]  /*54f0*/  LEA R16, R16, R5, 0x18 ;  /* 0x0000000510107211 */ /* 0x002fc800078ec0ff */
[----:B------:R-:W1:Y:S02]  /*5500*/  SYNCS.PHASECHK.TRANS64.TRYWAIT P0, [R16+URZ+0x380c0], R3 ;  /* 0x0380c003100075a7 */ /* 0x000e6400080011ff */
[----:B-1----:R-:W-:Y:S05]  /*5510*/  @!P0 BRA `(.L_x_96) ;  /* 0x0000017400148947 */ /* 0x002fea0003800000 */
.L_x_434:
[----:B------:R-:W-:Y:S05]  /*5520*/  BSYNC B0 ;  /* 0x0000000000007941 */ /* 0x000fea0003800000 */
.L_x_95:
[----:B------:R-:W-:Y:S01]  /*5530*/  ISETP.NE.AND P0, PT, R58, RZ, PT ;  /* 0x000000ff3a00720c */ /* 0x000fe20003f05270 */
[----:B------:R-:W-:-:S12]  /*5540*/  BSSY.RECONVERGENT B6, `(.L_x_97) ;  /* 0x0000233000067945 */ /* 0x000fd80003800200 */
[----:B------:R-:W-:Y:S05]  /*5550*/  @P0 BRA `(.L_x_98) ;  /* 0x0000002000c40947 */ /* 0x000fea0003800000 */
[----:B------:R-:W2:Y:S01]  /*5560*/  LDC.64 R10, c[0x4][0xa0] ;  /* 0x01002800ff0a7b82 */ /* 0x000ea20000000a00 */
[----:B------:R-:W-:Y:S01]  /*5570*/  MOV R17, 0x0 ;  /* 0x0000000000117802 */ /* 0x000fe20000000f00 */
[----:B------:R-:W3:Y:S01]  /*5580*/  LDCU.64 UR4, c[0x4][0xd0] ;  /* 0x01001a00ff0477ac */ /* 0x000ee20008000a00 */
[----:B------:R-:W-:Y:S02]  /*5590*/  MOV R6, UR41 ;  /* 0x0000002900067c02 */ /* 0x000fe40008000f00 */
[----:B------:R-:W-:-:S03]  /*55a0*/  MOV R7, UR40 ;  /* 0x0000002800077c02 */ /* 0x000fc60008000f00 */
[----:B------:R4:W1:Y:S01]  /*55b0*/  LDC.64 R8, c[0x4][R17] ;  /* 0x0100000011087b82 */ /* 0x0008620000000a00 */
[----:B---3--:R-:W-:Y:S02]  /*55c0*/  IMAD.U32 R4, RZ, RZ, UR4 ;  /* 0x00000004ff047e24 */ /* 0x008fe4000f8e00ff */
[----:B------:R-:W-:Y:S01]  /*55d0*/  IMAD.U32 R5, RZ, RZ, UR5 ;  /* 0x00000005ff057e24 */ /* 0x000fe2000f8e00ff */
[----:B--2---:R4:W-:Y:S04]  /*55e0*/  STL.64 [R1], R10 ;  /* 0x0000000a01007387 */ /* 0x0049e80000100a00 */
[----:B------:R-:W-:-:S07]  /*55f0*/  LEPC R20, `(.L_x_99) ;  /* 0x000000001014794e */ /* 0x000fce0000000000 */
[----:B-1--4-:R-:W-:Y:S05]  /*5600*/  CALL.ABS.NOINC R8 ;  /* 0x0000000008007343 */ /* 0x012fea0003c00000 */
.L_x_99:
[----:B------:R-:W-:Y:S01]  /*5610*/  IMAD.MOV.U32 R8, RZ, RZ, 0x3 ;  /* 0x00000003ff087424 */ /* 0x000fe200078e00ff */
[----:B------:R1:W2:Y:S01]  /*5620*/  LDC.64 R10, c[0x4][R17] ;  /* 0x01000000110a7b82 */ /* 0x0002a20000000a00 */
[----:B------:R-:W-:Y:S01]  /*5630*/  IMAD.MOV.U32 R9, RZ, RZ, 0x4 ;  /* 0x00000004ff097424 */ /* 0x000fe200078e00ff */
[----:B------:R-:W3:Y:S01]  /*5640*/  LDCU.64 UR4, c[0x4][0xe8] ;  /* 0x01001d00ff0477ac */ /* 0x000ee20008000a00 */
[----:B------:R-:W-:Y:S01]  /*5650*/  MOV R6, UR41 ;  /* 0x0000002900067c02 */ /* 0x000fe20008000f00 */
[----:B------:R1:W-:Y:S01]  /*5660*/  STL [R1+0x8], R8 ;  /* 0x0000080801007387 */ /* 0x0003e20000100800 */
[----:B------:R-:W-:-:S03]  /*5670*/  MOV R7, UR40 ;  /* 0x0000002800077c02 */ /* 0x000fc60008000f00 */
[----:B------:R1:W-:Y:S01]  /*5680*/  STL.64 [R1], R8 ;  /* 0x0000000801007387 */ /* 0x0003e20000100a00 */
[----:B---3--:R-:W-:Y:S01]  /*5690*/  MOV R4, UR4 ;  /* 0x0000000400047c02 */ /* 0x008fe20008000f00 */
[----:B------:R-:W-:Y:S02]  /*56a0*/  IMAD.U32 R5, RZ, RZ, UR5 ;  /* 0x00000005ff057e24 */ /* 0x000fe4000f8e00ff */
[----:B------:R-:W-:-:S07]  /*56b0*/  LEPC R20, `(.L_x_100) ;  /* 0x000000001014794e */ /* 0x000fce0000000000 */
[----:B-12---:R-:W-:Y:S05]  /*56c0*/  CALL.ABS.NOINC R10 ;  /* 0x000000000a007343 */ /* 0x006fea0003c00000 */
.L_x_100:
[----:B------:R1:W2:Y:S01]  /*56d0*/  LDC.64 R8, c[0x4][R17] ;  /* 0x0100000011087b82 */ /* 0x0002a20000000a00 */
[----:B------:R-:W3:Y:S01]  /*56e0*/  LDCU.64 UR4, c[0x4][0xe0] ;  /* 0x01001c00ff0477ac */ /* 0x000ee20008000a00 */
[----:B------:R-:W-:Y:S01]  /*56f0*/  CS2R R6, SRZ ;  /* 0x0000000000067805 */ /* 0x000fe2000001ff00 */
[----:B---3--:R-:W-:Y:S01]  /*5700*/  IMAD.U32 R4, RZ, RZ, UR4 ;  /* 0x00000004ff047e24 */ /* 0x008fe2000f8e00ff */
[----:B------:R-:W-:-:S04]  /*5710*/  MOV R5, UR5 ;  /* 0x0000000500057c02 */ /* 0x000fc80008000f00 */
[----:B------:R-:W-:-:S07]  /*5720*/  LEPC R20, `(.L_x_101) ;  /* 0x000000001014794e */ /* 0x000fce0000000000 */
[----:B-12---:R-:W-:Y:S05]  /*5730*/  CALL.ABS.NOINC R8 ;  /* 0x0000000008007343 */ /* 0x006fea0003c00000 */
.L_x_101:
[----:B------:R1:W2:Y:S01]  /*5740*/  LDC.64 R8, c[0x4][R17] ;  /* 0x0100000011087b82 */ /* 0x0002a20000000a00 */
[----:B------:R-:W3:Y:S01]  /*5750*/  LDCU.64 UR4, c[0x4][0xf0] ;  /* 0x01001e00ff0477ac */ /* 0x000ee20008000a00 */
[----:B------:R-:W-:Y:S01]  /*5760*/  CS2R R6, SRZ ;  /* 0x0000000000067805 */ /* 0x000fe2000001ff00 */
[----:B---3--:R-:W-:Y:S01]  /*5770*/  IMAD.U32 R4, RZ, RZ, UR4 ;  /* 0x00000004ff047e24 */ /* 0x008fe2000f8e00ff */
[----:B------:R-:W-:-:S04]  /*5780*/  MOV R5, UR5 ;  /* 0x0000000500057c02 */ /* 0x000fc80008000f00 */
[----:B------:R-:W-:-:S07]  /*5790*/  LEPC R20, `(.L_x_102) ;  /* 0x000000001014794e */ /* 0x000fce0000000000 */
[----:B-12---:R-:W-:Y:S05]  /*57a0*/  CALL.ABS.NOINC R8 ;  /* 0x0000000008007343 */ /* 0x006fea0003c00000 */
.L_x_102:
[----:B------:R1:W2:Y:S01]  /*57b0*/  LDC.64 R8, c[0x4][R17] ;  /* 0x0100000011087b82 */ /* 0x0002a20000000a00 */
[----:B------:R-:W3:Y:S01]  /*57c0*/  LDCU.64 UR4, c[0x4][0xf8] ;  /* 0x01001f00ff0477ac */ /* 0x000ee20008000a00 */
[----:B------:R-:W-:Y:S01]  /*57d0*/  CS2R R6, SRZ ;  /* 0x0000000000067805 */ /* 0x000fe2000001ff00 */
[----:B---3--:R-:W-:Y:S01]  /*57e0*/  IMAD.U32 R4, RZ, RZ, UR4 ;  /* 0x00000004ff047e24 */ /* 0x008fe2000f8e00ff */
[----:B------:R-:W-:-:S04]  /*57f0*/  MOV R5, UR5 ;  /* 0x0000000500057c02 */ /* 0x000fc80008000f00 */
[----:B------:R-:W-:-:S07]  /*5800*/  LEPC R20, `(.L_x_103) ;  /* 0x000000001014794e */ /* 0x000fce0000000000 */
[----:B-12---:R-:W-:Y:S05]  /*5810*/  CALL.ABS.NOINC R8 ;  /* 0x0000000008007343 */ /* 0x006fea0003c00000 */
.L_x_103:
[----:B------:R-:W-:Y:S01]  /*5820*/  HFMA2 R0, -RZ, RZ, 0, 9.5367431640625e-07 ;  /* 0x00000010ff007431 */ /* 0x000fe200000001ff */
[----:B------:R1:W2:Y:S01]  /*5830*/  LDC.64 R8, c[0x4][R17] ;  /* 0x0100000011087b82 */ /* 0x0002a20000000a00 */
[----:B------:R-:W3:Y:S01]  /*5840*/  LDCU.64 UR4, c[0x4][0xc8] ;  /* 0x01001900ff0477ac */ /* 0x000ee20008000a00 */
[----:B------:R-:W-:Y:S01]  /*5850*/  MOV R6, UR41 ;  /* 0x0000002900067c02 */ /* 0x000fe20008000f00 */
[----:B------:R-:W-:Y:S01]  /*5860*/  IMAD.U32 R7, RZ, RZ, UR40 ;  /* 0x00000028ff077e24 */ /* 0x000fe2000f8e00ff */
[----:B------:R1:W-:Y:S01]  /*5870*/  STL [R1], R0 ;  /* 0x0000000001007387 */ /* 0x0003e20000100800 */
[----:B---3--:R-:W-:Y:S01]  /*5880*/  MOV R4, UR4 ;  /* 0x0000000400047c02 */ /* 0x008fe20008000f00 */
[----:B------:R-:W-:-:S04]  /*5890*/  IMAD.U32 R5, RZ, RZ, UR5 ;  /* 0x00000005ff057e24 */ /* 0x000fc8000f8e00ff */
[----:B------:R-:W-:-:S07]  /*58a0*/  LEPC R20, `(.L_x_104) ;  /* 0x000000001014794e */ /* 0x000fce0000000000 */
[----:B-12---:R-:W-:Y:S05]  /*58b0*/  CALL.ABS.NOINC R8 ;  /* 0x0000000008007343 */ /* 0x006fea0003c00000 */
.L_x_104:
[----:B------:R-:W1:Y:S01]  /*58c0*/  S2R R3, SR_SWINHI ;  /* 0x0000000000037919 */ /* 0x000e620000002f00 */
[----:B------:R2:W3:Y:S01]  /*58d0*/  LDC.64 R8, c[0x4][R17] ;  /* 0x0100000011087b82 */ /* 0x0004e20000000a00 */
[----:B------:R-:W4:Y:S01]  /*58e0*/  LDCU.64 UR4, c[0x4][0x100] ;  /* 0x01002000ff0477ac */ /* 0x000f220008000a00 */
[----:B------:R-:W-:Y:S01]  /*58f0*/  MOV R6, UR41 ;  /* 0x0000002900067c02 */ /* 0x000fe20008000f00 */
[----:B------:R-:W-:Y:S01]  /*5900*/  IMAD.U32 R7, RZ, RZ, UR40 ;  /* 0x00000028ff077e24 */ /* 0x000fe2000f8e00ff */
[----:B------:R-:W-:Y:S02]  /*5910*/  MOV R4, R16 ;  /* 0x0000001000047202 */ /* 0x000fe40000000f00 */
[----:B-1----:R-:W-:Y:S02]  /*5920*/  MOV R5, R3 ;  /* 0x0000000300057202 */ /* 0x002fe40000000f00 */
[----:B------:R-:W-:Y:S02]  /*5930*/  IADD3 R10, P0, PT, R4, 0x28000, RZ ;  /* 0x00028000040a7810 */ /* 0x000fe40007f1e0ff */
[----:B----4-:R-:W-:-:S03]  /*5940*/  MOV R4, UR4 ;  /* 0x0000000400047c02 */ /* 0x010fc60008000f00 */
[----:B------:R-:W-:Y:S02]  /*5950*/  IMAD.X R11, RZ, RZ, R5, P0 ;  /* 0x000000ffff0b7224 */ /* 0x000fe400000e0605 */
[----:B------:R-:W-:-:S03]  /*5960*/  IMAD.U32 R5, RZ, RZ, UR5 ;  /* 0x00000005ff057e24 */ /* 0x000fc6000f8e00ff */
[----:B------:R2:W-:Y:S04]  /*5970*/  STL.64 [R1], R10 ;  /* 0x0000000a01007387 */ /* 0x0005e80000100a00 */
[----:B------:R-:W-:-:S07]  /*5980*/  LEPC R20, `(.L_x_105) ;  /* 0x000000001014794e */ /* 0x000fce0000000000 */
[----:B--23--:R-:W-:Y:S05]  /*5990*/  CALL.ABS.NOINC R8 ;  /* 0x0000000008007343 */ /* 0x00cfea0003c00000 */
.L_x_105:
[----:B------:R-:W1:Y:S01]  /*59a0*/  LDC.64 R10, c[0x4][0xd8] ;  /* 0x01003600ff0a7b82 */ /* 0x000e620000000a00 */
[----:B------:R-:W2:Y:S01]  /*59b0*/  LDCU.64 UR4, c[0x4][0xd0] ;  /* 0x01001a00ff0477ac */ /* 0x000ea20008000a00 */
[----:B------:R-:W-:Y:S02]  /*59c0*/  MOV R6, UR41 ;  /* 0x0000002900067c02 */ /* 0x000fe40008000f00 */
[----:B------:R-:W-:-:S04]  /*59d0*/  MOV R7, UR40 ;  /* 0x0000002800077c02 */ /* 0x000fc80008000f00 */
[----:B------:R3:W4:Y:S01]  /*59e0*/  LDC.64 R8, c[0x4][R17] ;  /* 0x0100000011087b82 */ /* 0x0007220000000a00 */
[----:B--2---:R-:W-:Y:S02]  /*59f0*/  IMAD.U32 R4, RZ, RZ, UR4 ;  /* 0x00000004ff047e24 */ /* 0x004fe4000f8e00ff */
[----:B------:R-:W-:Y:S01]  /*5a00*/  IMAD.U32 R5, RZ, RZ, UR5 ;  /* 0x00000005ff057e24 */ /* 0x000fe2000f8e00ff */
[----:B-1----:R3:W-:Y:S04]  /*5a10*/  STL.64 [R1], R10 ;  /* 0x0000000a01007387 */ /* 0x0027e80000100a00 */
[----:B------:R-:W-:-:S07]  /*5a20*/  LEPC R20, `(.L_x_106) ;  /* 0x000000001014794e */ /* 0x000fce0000000000 */
[----:B---34-:R-:W-:Y:S05]  /*5a30*/  CALL.ABS.NOINC R8 ;  /* 0x0000000008007343 */ /* 0x018fea0003c00000 */
.L_x_106:
[----:B------:R-:W-:Y:S01]  /*5a40*/  HFMA2 R0, -RZ, RZ, 0, 2.384185791015625e-06 ;  /* 0x00000028ff007431 */ /* 0x000fe200000001ff */
        /* <DEDUP_REMOVED lines=9> */
.L_x_107:
        /* <DEDUP_REMOVED lines=10> */
.L_x_108:
[----:B------:R1:W2:Y:S01]  /*5b80*/  LDC.64 R8, c[0x4][R17] ;  /* 0x0100000011087b82 */ /* 0x0002a20000000a00 */
[----:B------:R-:W3:Y:S01]  /*5b90*/  LDCU.64 UR4, c[0x4][0xe0] ;  /* 0x01001c00ff0477ac */ /* 0x000ee20008000a00 */
[----:B------:R-:W-:Y:S01]  /*5ba0*/  CS2R R6, SRZ ;  /* 0x0000000000067805 */ /* 0x000fe2000001ff00 */
[----:B---3--:R-:W-:Y:S01]  /*5bb0*/  IMAD.U32 R4, RZ, RZ, UR4 ;  /* 0x00000004ff047e24 */ /* 0x008fe2000f8e00ff */
[----:B------:R-:W-:-:S04]  /*5bc0*/  MOV R5, UR5 ;  /* 0x0000000500057c02 */ /* 0x000fc80008000f00 */
[----:B------:R-:W-:-:S07]  /*5bd0*/  LEPC R20, `(.L_x_109) ;  /* 0x000000001014794e */ /* 0x000fce0000000000 */
[----:B-12---:R-:W-:Y:S05]  /*5be0*/  CALL.ABS.NOINC R8 ;  /* 0x0000000008007343 */ /* 0x006fea0003c00000 */
.L_x_109:
[----:B------:R-:W-:Y:S01]  /*5bf0*/  HFMA2 R0, -RZ, RZ, 0, 4.76837158203125e-07 ;  /* 0x00000008ff007431 */ /* 0x000fe200000001ff */
        /* <DEDUP_REMOVED lines=9> */
.L_x_110:
[----:B------:R-:W-:Y:S01]  /*5c90*/  HFMA2 R0, -RZ, RZ, 0, 2.6226043701171875e-06 ;  /* 0x0000002cff007431 */ /* 0x000fe200000001ff */
        /* <DEDUP_REMOVED lines=9> */
.L_x_111:
[----:B------:R1:W2:Y:S01]  /*5d30*/  LDC.64 R8, c[0x4][R17] ;  /* 0x0100000011087b82 */ /* 0x0002a20000000a00 */
[----:B------:R-:W3:Y:S01]  /*5d40*/  LDCU.64 UR4, c[0x4][0xe0] ;  /* 0x01001c00ff0477ac */ /* 0x000ee20008000a00 */
[----:B------:R-:W-:Y:S01]  /*5d50*/  CS2R R6, SRZ ;  /* 0x0000000000067805 */ /* 0x000fe2000001ff00 */
[----:B---3--:R-:W-:Y:S01]  /*5d60*/  IMAD.U32 R4, RZ, RZ, UR4 ;  /* 0x00000004ff047e24 */ /* 0x008fe2000f8e00ff */
[----:B------:R-:W-:-:S04]  /*5d70*/  MOV R5, UR5 ;  /* 0x0000000500057c02 */ /* 0x000fc80008000f00 */
[----:B------:R-:W-:-:S07]  /*5d80*/  LEPC R20, `(.L_x_112) ;  /* 0x000000001014794e */ /* 0x000fce0000000000 */
[----:B-12---:R-:W-:Y:S05]  /*5d90*/  CALL.ABS.NOINC R8 ;  /* 0x0000000008007343 */ /* 0x006fea0003c00000 */
.L_x_112:
        /* <DEDUP_REMOVED lines=10> */
.L_x_113:
[----:B------:R-:W-:Y:S01]  /*5e40*/  HFMA2 R0, -RZ, RZ, 0, 2.443790435791015625e-06 ;  /* 0x00000029ff007431 */ /* 0x000fe200000001ff */
        /* <DEDUP_REMOVED lines=9> */
.L_x_114:
        /* <DEDUP_REMOVED lines=10> */
.L_x_115:
        /* <DEDUP_REMOVED lines=10> */
.L_x_116:
[----:B------:R1:W2:Y:S01]  /*6020*/  LDC.64 R8, c[0x4][R17] ;  /* 0x0100000011087b82 */ /* 0x0002a20000000a00 */
[----:B------:R-:W3:Y:S01]  /*6030*/  LDCU.64 UR4, c[0x4][0xe0] ;  /* 0x01001c00ff0477ac */ /* 0x000ee20008000a00 */
[----:B------:R-:W-:Y:S01]  /*6040*/  CS2R R6, SRZ ;  /* 0x0000000000067805 */ /* 0x000fe2000001ff00 */
[----:B---3--:R-:W-:Y:S01]  /*6050*/  IMAD.U32 R4, RZ, RZ, UR4 ;  /* 0x00000004ff047e24 */ /* 0x008fe2000f8e00ff */
[----:B------:R-:W-:-:S04]  /*6060*/  MOV R5, UR5 ;  /* 0x0000000500057c02 */ /* 0x000fc80008000f00 */
[----:B------:R-:W-:-:S07]  /*6070*/  LEPC R20, `(.L_x_117) ;  /* 0x000000001014794e */ /* 0x000fce0000000000 */
[----:B-12---:R-:W-:Y:S05]  /*6080*/  CALL.ABS.NOINC R8 ;  /* 0x0000000008007343 */ /* 0x006fea0003c00000 */
.L_x_117:
[----:B------:R-:W-:Y:S01]  /*6090*/  HFMA2 R0, -RZ, RZ, 0, 3.814697265625e-06 ;  /* 0x00000040ff007431 */ /* 0x000fe200000001ff */
        /* <DEDUP_REMOVED lines=9> */
.L_x_118:
        /* <DEDUP_REMOVED lines=10> */
.L_x_119:
[----:B------:R1:W2:Y:S01]  /*61d0*/  LDC.64 R8, c[0x4][R17] ;  /* 0x0100000011087b82 */ /* 0x0002a20000000a00 */
[----:B------:R-:W3:Y:S01]  /*61e0*/  LDCU.64 UR4, c[0x4][0xe0] ;  /* 0x01001c00ff0477ac */ /* 0x000ee20008000a00 */
[----:B------:R-:W-:Y:S01]  /*61f0*/  CS2R R6, SRZ ;  /* 0x0000000000067805 */ /* 0x000fe2000001ff00 */
[----:B---3--:R-:W-:Y:S01]  /*6200*/  IMAD.U32 R4, RZ, RZ, UR4 ;  /* 0x00000004ff047e24 */ /* 0x008fe2000f8e00ff */
[----:B------:R-:W-:-:S04]  /*6210*/  MOV R5, UR5 ;  /* 0x0000000500057c02 */ /* 0x000fc80008000f00 */
[----:B------:R-:W-:-:S07]  /*6220*/  LEPC R20, `(.L_x_120) ;  /* 0x000000001014794e */ /* 0x000fce0000000000 */
[----:B-12---:R-:W-:Y:S05]  /*6230*/  CALL.ABS.NOINC R8 ;  /* 0x0000000008007343 */ /* 0x006fea0003c00000 */
.L_x_120:
[----:B------:R-:W-:Y:S01]  /*6240*/  HFMA2 R0, -RZ, RZ, 0, 1.1920928955078125e-07 ;  /* 0x00000002ff007431 */ /* 0x000fe200000001ff */
        /* <DEDUP_REMOVED lines=9> */
.L_x_121:
        /* <DEDUP_REMOVED lines=10> */
.L_x_122:
        /* <DEDUP_REMOVED lines=10> */
.L_x_123:
        /* <DEDUP_REMOVED lines=10> */
.L_x_124:
[----:B------:R1:W2:Y:S01]  /*64c0*/  LDC.64 R8, c[0x4][R17] ;  /* 0x0100000011087b82 */ /* 0x0002a20000000a00 */
[----:B------:R-:W3:Y:S01]  /*64d0*/  LDCU.64 UR4, c[0x4][0xe0] ;  /* 0x01001c00ff0477ac */ /* 0x000ee20008000a00 */
[----:B------:R-:W-:Y:S01]  /*64e0*/  CS2R R6, SRZ ;  /* 0x0000000000067805 */ /* 0x000fe2000001ff00 */
[----:B---3--:R-:W-:Y:S01]  /*64f0*/  IMAD.U32 R4, RZ, RZ, UR4 ;  /* 0x00000004ff047e24 */ /* 0x008fe2000f8e00ff */
[----:B------:R-:W-:-:S04]  /*6500*/  MOV R5, UR5 ;  /* 0x0000000500057c02 */ /* 0x000fc80008000f00 */
[----:B------:R-:W-:-:S07]  /*6510*/  LEPC R20, `(.L_x_125) ;  /* 0x000000001014794e */ /* 0x000fce0000000000 */
[----:B-12---:R-:W-:Y:S05]  /*6520*/  CALL.ABS.NOINC R8 ;  /* 0x0000000008007343 */ /* 0x006fea0003c00000 */
.L_x_125:
[----:B------:R-:W-:Y:S01]  /*6530*/  HFMA2 R0, -RZ, RZ, 0, 5.9604644775390625e-08 ;  /* 0x00000001ff007431 */ /* 0x000fe200000001ff */
        /* <DEDUP_REMOVED lines=9> */
.L_x_126:
        /* <DEDUP_REMOVED lines=10> */
.L_x_127:
[----:B------:R1:W2:Y:S01]  /*6670*/  LDC.64 R8, c[0x4][R17] ;  /* 0x0100000011087b82 */ /* 0x0002a20000000a00 */
[----:B------:R-:W3:Y:S01]  /*6680*/  LDCU.64 UR4, c[0x4][0xe0] ;  /* 0x01001c00ff0477ac */ /* 0x000ee20008000a00 */
[----:B------:R-:W-:Y:S01]  /*6690*/  CS2R R6, SRZ ;  /* 0x0000000000067805 */ /* 0x000fe2000001ff00 */
[----:B---3--:R-:W-:Y:S01]  /*66a0*/  IMAD.U32 R4, RZ, RZ, UR4 ;  /* 0x00000004ff047e24 */ /* 0x008fe2000f8e00ff */
[----:B------:R-:W-:-:S04]  /*66b0*/  MOV R5, UR5 ;  /* 0x0000000500057c02 */ /* 0x000fc80008000f00 */
[----:B------:R-:W-:-:S07]  /*66c0*/  LEPC R20, `(.L_x_128) ;  /* 0x000000001014794e */ /* 0x000fce0000000000 */
[----:B-12---:R-:W-:Y:S05]  /*66d0*/  CALL.ABS.NOINC R8 ;  /* 0x0000000008007343 */ /* 0x006fea0003c00000 */
.L_x_128:
        /* <DEDUP_REMOVED lines=10> */
.L_x_129:
        /* <DEDUP_REMOVED lines=10> */
.L_x_130:
        /* <DEDUP_REMOVED lines=10> */
.L_x_131:
        /* <DEDUP_REMOVED lines=10> */
.L_x_132:
        /* <DEDUP_REMOVED lines=10> */
.L_x_133:
        /* <DEDUP_REMOVED lines=10> */
.L_x_134:
[----:B------:R1:W2:Y:S01]  /*6aa0*/  LDC.64 R8, c[0x4][R17] ;  /* 0x0100000011087b82 */ /* 0x0002a20000000a00 */
[----:B------:R-:W3:Y:S01]  /*6ab0*/  LDCU.64 UR4, c[0x4][0xe0] ;  /* 0x01001c00ff0477ac */ /* 0x000ee20008000a00 */
[----:B------:R-:W-:Y:S01]  /*6ac0*/  CS2R R6, SRZ ;  /* 0x0000000000067805 */ /* 0x000fe2000001ff00 */
[----:B---3--:R-:W-:Y:S01]  /*6ad0*/  IMAD.U32 R4, RZ, RZ, UR4 ;  /* 0x00000004ff047e24 */ /* 0x008fe2000f8e00ff */
[----:B------:R-:W-:-:S04]  /*6ae0*/  MOV R5, UR5 ;  /* 0x0000000500057c02 */ /* 0x000fc80008000f00 */
[----:B------:R-:W-:-:S07]  /*6af0*/  LEPC R20, `(.L_x_135) ;  /* 0x000000001014794e */ /* 0x000fce0000000000 */
[----:B-12---:R-:W-:Y:S05]  /*6b00*/  CALL.ABS.NOINC R8 ;  /* 0x0000000008007343 */ /* 0x006fea0003c00000 */
.L_x_135:
        /* <DEDUP_REMOVED lines=10> */
.L_x_136:
        /* <DEDUP_REMOVED lines=10> */
.L_x_137:
[----:B------:R1:W2:Y:S01]  /*6c50*/  LDC.64 R8, c[0x4][R17] ;  /* 0x0100000011087b82 */ /* 0x0002a20000000a00 */
[----:B------:R-:W3:Y:S01]  /*6c60*/  LDCU.64 UR4, c[0x4][0xe0] ;  /* 0x01001c00ff0477ac */ /* 0x000ee20008000a00 */
[----:B------:R-:W-:Y:S01]  /*6c70*/  CS2R R6, SRZ ;  /* 0x0000000000067805 */ /* 0x000fe2000001ff00 */
[----:B---3--:R-:W-:Y:S01]  /*6c80*/  IMAD.U32 R4, RZ, RZ, UR4 ;  /* 0x00000004ff047e24 */ /* 0x008fe2000f8e00ff */
[----:B------:R-:W-:-:S04]  /*6c90*/  MOV R5, UR5 ;  /* 0x0000000500057c02 */ /* 0x000fc80008000f00 */
[----:B------:R-:W-:-:S07]  /*6ca0*/  LEPC R20, `(.L_x_138) ;  /* 0x000000001014794e */ /* 0x000fce0000000000 */
[----:B-12---:R-:W-:Y:S05]  /*6cb0*/  CALL.ABS.NOINC R8 ;  /* 0x0000000008007343 */ /* 0x006fea0003c00000 */
.L_x_138:
[----:B------:R-:W-:Y:S01]  /*6cc0*/  HFMA2 R0, -RZ, RZ, 0, 6.103515625e-05 ;  /* 0x00000400ff007431 */ /* 0x000fe200000001ff */
        /* <DEDUP_REMOVED lines=9> */
.L_x_139:
        /* <DEDUP_REMOVED lines=10> */
.L_x_140:
        /* <DEDUP_REMOVED lines=10> */
.L_x_141:
        /* <DEDUP_REMOVED lines=10> */
.L_x_142:
[----:B------:R1:W2:Y:S01]  /*6f40*/  LDC.64 R8, c[0x4][R17] ;  /* 0x0100000011087b82 */ /* 0x0002a20000000a00 */
[----:B------:R-:W3:Y:S01]  /*6f50*/  LDCU.64 UR4, c[0x4][0xe0] ;  /* 0x01001c00ff0477ac */ /* 0x000ee20008000a00 */
[----:B------:R-:W-:Y:S01]  /*6f60*/  CS2R R6, SRZ ;  /* 0x0000000000067805 */ /* 0x000fe2000001ff00 */
[----:B---3--:R-:W-:Y:S01]  /*6f70*/  IMAD.U32 R4, RZ, RZ, UR4 ;  /* 0x00000004ff047e24 */ /* 0x008fe2000f8e00ff */
[----:B------:R-:W-:-:S04]  /*6f80*/  MOV R5, UR5 ;  /* 0x0000000500057c02 */ /* 0x000fc80008000f00 */
[----:B------:R-:W-:-:S07]  /*6f90*/  LEPC R20, `(.L_x_143) ;  /* 0x000000001014794e */ /* 0x000fce0000000000 */
[----:B-12---:R-:W-:Y:S05]  /*6fa0*/  CALL.ABS.NOINC R8 ;  /* 0x0000000008007343 */ /* 0x006fea0003c00000 */
.L_x_143:
        /* <DEDUP_REMOVED lines=10> */
.L_x_144:
        /* <DEDUP_REMOVED lines=10> */
.L_x_145:
[----:B------:R1:W2:Y:S01]  /*70f0*/  LDC.64 R8, c[0x4][R17] ;  /* 0x0100000011087b82 */ /* 0x0002a20000000a00 */
[----:B------:R-:W3:Y:S01]  /*7100*/  LDCU.64 UR4, c[0x4][0xe0] ;  /* 0x01001c00ff0477ac */ /* 0x000ee20008000a00 */
[----:B------:R-:W-:Y:S01]  /*7110*/  CS2R R6, SRZ ;  /* 0x0000000000067805 */ /* 0x000fe2000001ff00 */
[----:B---3--:R-:W-:Y:S01]  /*7120*/  IMAD.U32 R4, RZ, RZ, UR4 ;  /* 0x00000004ff047e24 */ /* 0x008fe2000f8e00ff */
[----:B------:R-:W-:-:S04]  /*7130*/  MOV R5, UR5 ;  /* 0x0000000500057c02 */ /* 0x000fc80008000f00 */
[----:B------:R-:W-:-:S07]  /*7140*/  LEPC R20, `(.L_x_146) ;  /* 0x000000001014794e */ /* 0x000fce0000000000 */
[----:B-12---:R-:W-:Y:S05]  /*7150*/  CALL.ABS.NOINC R8 ;  /* 0x0000000008007343 */ /* 0x006fea0003c00000 */
.L_x_146:
[----:B------:R-:W-:Y:S01]  /*7160*/  HFMA2 R0, -RZ, RZ, 0, 3.0517578125e-05 ;  /* 0x00000200ff007431 */ /* 0x000fe200000001ff */
        /* <DEDUP_REMOVED lines=9> */
.L_x_147:
        /* <DEDUP_REMOVED lines=10> */
.L_x_148:
        /* <DEDUP_REMOVED lines=10> */
.L_x_149:
        /* <DEDUP_REMOVED lines=10> */
.L_x_150:
[----:B------:R1:W2:Y:S01]  /*73e0*/  LDC.64 R8, c[0x4][R17] ;  /* 0x0100000011087b82 */ /* 0x0002a20000000a00 */
[----:B------:R-:W3:Y:S01]  /*73f0*/  LDCU.64 UR4, c[0x4][0xe0] ;  /* 0x01001c00ff0477ac */ /* 0x000ee20008000a00 */
[----:B------:R-:W-:Y:S01]  /*7400*/  CS2R R6, SRZ ;  /* 0x0000000000067805 */ /* 0x000fe2000001ff00 */
[----:B---3--:R-:W-:Y:S01]  /*7410*/  IMAD.U32 R4, RZ, RZ, UR4 ;  /* 0x00000004ff047e24 */ /* 0x008fe2000f8e00ff */
[----:B------:R-:W-:-:S04]  /*7420*/  MOV R5, UR5 ;  /* 0x0000000500057c02 */ /* 0x000fc80008000f00 */
[----:B------:R-:W-:-:S07]  /*7430*/  LEPC R20, `(.L_x_151) ;  /* 0x000000001014794e */ /* 0x000fce0000000000 */
[----:B-12---:R-:W-:Y:S05]  /*7440*/  CALL.ABS.NOINC R8 ;  /* 0x0000000008007343 */ /* 0x006fea0003c00000 */
.L_x_151:
[----:B------:R1:W-:Y:S01]  /*7450*/  STL [R1], RZ ;  /* 0x000000ff01007387 */ /* 0x0003e20000100800 */
[----:B------:R1:W2:Y:S01]  /*7460*/  LDC.64 R8, c[0x4][R17] ;  /* 0x0100000011087b82 */ /* 0x0002a20000000a00 */
[----:B------:R-:W3:Y:S01]  /*7470*/  LDCU.64 UR4, c[0x4][0xc8] ;  /* 0x01001900ff0477ac */ /* 0x000ee20008000a00 */
[----:B------:R-:W-:Y:S02]  /*7480*/  MOV R6, UR41 ;  /* 0x0000002900067c02 */ /* 0x000fe40008000f00 */
[----:B------:R-:W-:Y:S01]  /*7490*/  MOV R7, UR40 ;  /* 0x0000002800077c02 */ /* 0x000fe20008000f00 */
[----:B---3--:R-:W-:Y:S02]  /*74a0*/  IMAD.U32 R4, RZ, RZ, UR4 ;  /* 0x00000004ff047e24 */ /* 0x008fe4000f8e00ff */
[----:B------:R-:W-:Y:S02]  /*74b0*/  IMAD.U32 R5, RZ, RZ, UR5 ;  /* 0x00000005ff057e24 */ /* 0x000fe4000f8e00ff */
[----:B------:R-:W-:-:S07]  /*74c0*/  LEPC R20, `(.L_x_152) ;  /* 0x000000001014794e */ /* 0x000fce0000000000 */
[----:B-12---:R-:W-:Y:S05]  /*74d0*/  CALL.ABS.NOINC R8 ;  /* 0x0000000008007343 */ /* 0x006fea0003c00000 */
.L_x_152:
        /* <DEDUP_REMOVED lines=10> */
.L_x_153:
[----:B------:R1:W2:Y:S01]  /*7580*/  LDC.64 R8, c[0x4][R17] ;  /* 0x0100000011087b82 */ /* 0x0002a20000000a00 */
[----:B------:R-:W3:Y:S01]  /*7590*/  LDCU.64 UR4, c[0x4][0xe0] ;  /* 0x01001c00ff0477ac */ /* 0x000ee20008000a00 */
[----:B------:R-:W-:Y:S01]  /*75a0*/  CS2R R6, SRZ ;  /* 0x0000000000067805 */ /* 0x000fe2000001ff00 */
[----:B---3--:R-:W-:Y:S01]  /*75b0*/  IMAD.U32 R4, RZ, RZ, UR4 ;  /* 0x00000004ff047e24 */ /* 0x008fe2000f8e00ff */
[----:B------:R-:W-:-:S04]  /*75c0*/  MOV R5, UR5 ;  /* 0x0000000500057c02 */ /* 0x000fc80008000f00 */
[----:B------:R-:W-:-:S07]  /*75d0*/  LEPC R20, `(.L_x_154) ;  /* 0x000000001014794e */ /* 0x000fce0000000000 */
[----:B-12---:R-:W-:Y:S05]  /*75e0*/  CALL.ABS.NOINC R8 ;  /* 0x0000000008007343 */ /* 0x006fea0003c00000 */
.L_x_154:
[----:B------:R-:W-:Y:S01]  /*75f0*/  HFMA2 R0, -RZ, RZ, 0, 2 ;  /* 0x00004000ff007431 */ /* 0x000fe200000001ff */
        /* <DEDUP_REMOVED lines=9> */
.L_x_155:
        /* <DEDUP_REMOVED lines=10> */
.L_x_156:
        /* <DEDUP_REMOVED lines=10> */
.L_x_157:
        /* <DEDUP_REMOVED lines=10> */
.L_x_98:
[----:B------:R-:W-:Y:S05]  /*7870*/  BSYNC.RECONVERGENT B6 ;  /* 0x0000000000067941 */ /* 0x000fea0003800200 */
.L_x_97:
[----:B------:R-:W2:Y:S01]  /*7880*/  S2R R5, SR_TID.X ;  /* 0x0000000000057919 */ /* 0x000ea20000002100 */
[----:B------:R-:W-:Y:S01]  /*7890*/  MOV R4, 0x400 ;  /* 0x0000040000047802 */ /* 0x000fe20000000f00 */
[----:B------:R-:W3:Y:S01]  /*78a0*/  LDCU.64 UR4, c[0x0][0x880] ;  /* 0x00011000ff0477ac */ /* 0x000ee20008000a00 */
[----:B-1----:R-:W1:Y:S01]  /*78b0*/  S2R R3, SR_CgaCtaId ;  /* 0x0000000000037919 */ /* 0x002e620000008800 */
[----:B------:R-:W4:Y:S01]  /*78c0*/  S2R R0, SR_SWINHI ;  /* 0x0000000000007919 */ /* 0x000f220000002f00 */
[----:B---3--:R-:W-:-:S04]  /*78d0*/  ISETP.NE.U32.AND P5, PT, RZ, UR4, PT ;  /* 0x00000004ff007c0c */ /* 0x008fc8000bfa5070 */
[----:B------:R-:W-:Y:S01]  /*78e0*/  ISETP.NE.AND.EX P5, PT, RZ, UR5, PT, P5 ;  /* 0x00000005ff007c0c */ /* 0x000fe2000bfa5350 */
[----:B--2---:R-:W-:Y:S01]  /*78f0*/  IMAD.SHL.U32 R5, R5, 0x2, RZ ;  /* 0x0000000205057824 */ /* 0x004fe200078e00ff */
[----:B-1----:R-:W-:-:S04]  /*7900*/  LEA R3, R3, R4, 0x18 ;  /* 0x0000000403037211 */ /* 0x002fc800078ec0ff */
[----:B------:R-:W-:Y:S02]  /*7910*/  LOP3.LUT R5, R5, 0xfe, RZ, 0xc0, !PT ;  /* 0x000000fe05057812 */ /* 0x000fe400078ec0ff */
[----:B------:R-:W-:Y:S02]  /*7920*/  MOV R42, R3 ;  /* 0x00000003002a7202 */ /* 0x000fe40000000f00 */
[----:B----4-:R-:W-:-:S03]  /*7930*/  MOV R43, R0 ;  /* 0x00000000002b7202 */ /* 0x010fc60000000f00 */
[----:B------:R-:W-:-:S03]  /*7940*/  IMAD.WIDE.U32 R42, R5, 0x2, R42 ;  /* 0x00000002052a7825 */ /* 0x000fc600078e002a */
[C---:B------:R-:W-:Y:S02]  /*7950*/  IADD3 R3, P1, PT, R42.reuse, 0x28000, RZ ;  /* 0x000280002a037810 */ /* 0x040fe40007f3e0ff */
[----:B------:R-:W-:-:S03]  /*7960*/  IADD3 R5, P0, PT, R42, 0x28200, RZ ;  /* 0x000282002a057810 */ /* 0x000fc60007f1e0ff */
[--C-:B------:R-:W-:Y:S02]  /*7970*/  IMAD.X R79, RZ, RZ, R43.reuse, P1 ;  /* 0x000000ffff4f7224 */ /* 0x100fe400008e062b */
[----:B------:R-:W-:Y:S01]  /*7980*/  IMAD.X R69, RZ, RZ, R43, P0 ;  /* 0x000000ffff457224 */ /* 0x000fe200000e062b */
[C---:B------:R-:W-:Y:S02]  /*7990*/  IADD3 R9, P0, PT, R42.reuse, 0x28800, RZ ;  /* 0x000288002a097810 */ /* 0x040fe40007f1e0ff */
[----:B------:R-:W-:Y:S02]  /*79a0*/  SHF.R.U64 R4, R3, 0x3, R79 ;  /* 0x0000000303047819 */ /* 0x000fe4000000124f */
[----:B------:R-:W-:Y:S01]  /*79b0*/  SHF.R.U64 R0, R5, 0x3, R69 ;  /* 0x0000000305007819 */ /* 0x000fe20000001245 */
[----:B------:R-:W-:Y:S01]  /*79c0*/  IMAD.X R67, RZ, RZ, R43, P0 ;  /* 0x000000ffff437224 */ /* 0x000fe200000e062b */
[----:B------:R-:W-:Y:S02]  /*79d0*/  LOP3.LUT R78, R3, 0x70, R4, 0x78, !PT ;  /* 0x00000070034e7812 */ /* 0x000fe400078e7804 */
[----:B------:R-:W-:-:S02]  /*79e0*/  IADD3 R3, P2, PT, R42, 0x29200, RZ ;  /* 0x000292002a037810 */ /* 0x000fc40007f5e0ff */
[----:B------:R-:W-:Y:S01]  /*79f0*/  LOP3.LUT R68, R5, 0x70, R0, 0x78, !PT ;  /* 0x0000007005447812 */ /* 0x000fe200078e7800 */
[----:B------:R-:W-:Y:S01]  /*7a00*/  ST.E desc[UR44][R78.64], RZ ;  /* 0x000000ff4e007985 */ /* 0x000fe2000c10192c */
[C---:B------:R-:W-:Y:S01]  /*7a10*/  IADD3 R7, P0, PT, R42.reuse, 0x28a00, RZ ;  /* 0x00028a002a077810 */ /* 0x040fe20007f1e0ff */
[----:B------:R-:W-:Y:S01]  /*7a20*/  IMAD.X R55, RZ, RZ, R43, P2 ;  /* 0x000000ffff377224 */ /* 0x000fe200010e062b */
[C---:B------:R-:W-:Y:S01]  /*7a30*/  SHF.R.U64 R0, R9.reuse, 0x3, R67 ;  /* 0x0000000309007819 */ /* 0x040fe20000001243 */
[----:B------:R1:W-:Y:S01]  /*7a40*/  ST.E desc[UR44][R68.64], RZ ;  /* 0x000000ff44007985 */ /* 0x0003e2000c10192c */
[C---:B------:R-:W-:Y:S01]  /*7a50*/  IADD3 R5, P1, PT, R42.reuse, 0x29000, RZ ;  /* 0x000290002a057810 */ /* 0x040fe20007f3e0ff */
[----:B------:R-:W-:Y:S01]  /*7a60*/  IMAD.X R65, RZ, RZ, R43, P0 ;  /* 0x000000ffff417224 */ /* 0x000fe200000e062b */
[----:B------:R-:W-:Y:S02]  /*7a70*/  LOP3.LUT R66, R9, 0x70, R0, 0x78, !PT ;  /* 0x0000007009427812 */ /* 0x000fe400078e7800 */
[----:B------:R-:W-:Y:S01]  /*7a80*/  SHF.R.U64 R0, R3, 0x3, R55 ;  /* 0x0000000303007819 */ /* 0x000fe20000001237 */
[----:B------:R-:W-:Y:S01]  /*7a90*/  IMAD.X R61, RZ, RZ, R43, P1 ;  /* 0x000000ffff3d7224 */ /* 0x000fe200008e062b */
[----:B------:R-:W-:Y:S01]  /*7aa0*/  IADD3 R9, P0, PT, R42, 0x29800, RZ ;  /* 0x000298002a097810 */ /* 0x000fe20007f1e0ff */
[----:B------:R-:W-:Y:S01]  /*7ab0*/  ST.E desc[UR44][R66.64], RZ ;  /* 0x000000ff42007985 */ /* 0x000fe2000c10192c */
[----:B------:R-:W-:-:S02]  /*7ac0*/  SHF.R.U64 R6, R7, 0x3, R65 ;  /* 0x0000000307067819 */ /* 0x000fc40000001241 */
[----:B------:R-:W-:Y:S01]  /*7ad0*/  LOP3.LUT R54, R3, 0x70, R0, 0x78, !PT ;  /* 0x0000007003367812 */ /* 0x000fe200078e7800 */
[----:B------:R-:W-:Y:S01]  /*7ae0*/  IMAD.X R53, RZ, RZ, R43, P0 ;  /* 0x000000ffff357224 */ /* 0x000fe200000e062b */
[C---:B------:R-:W-:Y:S02]  /*7af0*/  IADD3 R3, P2, PT, R42.reuse, 0x2a200, RZ ;  /* 0x0002a2002a037810 */ /* 0x040fe40007f5e0ff */
        /* <DEDUP_REMOVED lines=9> */
[----:B------:R-:W-:Y:S01]  /*7b90*/  LOP3.LUT R52, R9, 0x70, R0, 0x78, !PT ;  /* 0x0000007009347812 */ /* 0x000fe200078e7800 */
[----:B------:R2:W-:Y:S01]  /*7ba0*/  ST.E desc[UR44][R60.64], RZ ;  /* 0x000000ff3c007985 */ /* 0x0005e2000c10192c */
[----:B------:R-:W-:Y:S01]  /*7bb0*/  SHF.R.U64 R0, R3, 0x3, R47 ;  /* 0x0000000303007819 */ /* 0x000fe2000000122f */
[----:B------:R-:W-:Y:S01]  /*7bc0*/  IMAD.X R49, RZ, RZ, R43, P1 ;  /* 0x000000ffff317224 */ /* 0x000fe200008e062b */
[----:B------:R-:W-:Y:S01]  /*7bd0*/  IADD3 R9, P0, PT, R42, 0x2a800, RZ ;  /* 0x0002a8002a097810 */ /* 0x000fe20007f1e0ff */
[----:B------:R-:W-:Y:S01]  /*7be0*/  ST.E desc[UR44][R54.64], RZ ;  /* 0x000000ff36007985 */ /* 0x000fe2000c10192c */
[----:B------:R-:W-:-:S02]  /*7bf0*/  SHF.R.U64 R6, R7, 0x3, R51 ;  /* 0x0000000307067819 */ /* 0x000fc40000001233 */
[----:B------:R-:W-:Y:S01]  /*7c00*/  LOP3.LUT R46, R3, 0x70, R0, 0x78, !PT ;  /* 0x00000070032e7812 */ /* 0x000fe200078e7800 */
[----:B------:R-:W-:Y:S01]  /*7c10*/  IMAD.X R45, RZ, RZ, R43, P0 ;  /* 0x000000ffff2d7224 */ /* 0x000fe200000e062b */
[C---:B------:R-:W-:Y:S01]  /*7c20*/  IADD3 R3, P2, PT, R42.reuse, 0x2b200, RZ ;  /* 0x0002b2002a037810 */ /* 0x040fe20007f5e0ff */
[----:B------:R-:W-:Y:S01]  /*7c30*/  ST.E desc[UR44][R52.64], RZ ;  /* 0x000000ff34007985 */ /* 0x000fe2000c10192c */
[----:B------:R-:W-:Y:S02]  /*7c40*/  LOP3.LUT R50, R7, 0x70, R6, 0x78, !PT ;  /* 0x0000007007327812 */ /* 0x000fe400078e7806 */
[----:B------:R-:W-:Y:S01]  /*7c50*/  SHF.R.U64 R4, R5, 0x3, R49 ;  /* 0x0000000305047819 */ /* 0x000fe20000001231 */
[----:B------:R-:W-:Y:S01]  /*7c60*/  IMAD.X R37, RZ, RZ, R43, P2 ;  /* 0x000000ffff257224 */ /* 0x000fe200010e062b */
[----:B------:R-:W-:Y:S01]  /*7c70*/  IADD3 R7, P0, PT, R42, 0x2aa00, RZ ;  /* 0x0002aa002a077810 */ /* 0x000fe20007f1e0ff */
[----:B------:R3:W-:Y:S01]  /*7c80*/  ST.E desc[UR44][R50.64], RZ ;  /* 0x000000ff32007985 */ /* 0x0007e2000c10192c */
[----:B------:R-:W-:-:S02]  /*7c90*/  SHF.R.U64 R0, R9, 0x3, R45 ;  /* 0x0000000309007819 */ /* 0x000fc4000000122d */
[----:B------:R-:W-:Y:S01]  /*7ca0*/  LOP3.LUT R48, R5, 0x70, R4, 0x78, !PT ;  /* 0x0000007005307812 */ /* 0x000fe200078e7804 */
[----:B------:R-:W-:Y:S01]  /*7cb0*/  IMAD.X R41, RZ, RZ, R43, P0 ;  /* 0x000000ffff297224 */ /* 0x000fe200000e062b */
[C---:B------:R-:W-:Y:S02]  /*7cc0*/  IADD3 R5, P1, PT, R42.reuse, 0x2b000, RZ ;  /* 0x0002b0002a057810 */ /* 0x040fe40007f3e0ff */
[----:B------:R-:W-:Y:S01]  /*7cd0*/  LOP3.LUT R44, R9, 0x70, R0, 0x78, !PT ;  /* 0x00000070092c7812 */ /* 0x000fe200078e7800 */
[----:B------:R-:W-:Y:S01]  /*7ce0*/  ST.E desc[UR44][R48.64], RZ ;  /* 0x000000ff30007985 */ /* 0x000fe2000c10192c */
        /* <DEDUP_REMOVED lines=8> */
[----:B------:R4:W-:Y:S01]  /*7d70*/  ST.E desc[UR44][R44.64], RZ ;  /* 0x000000ff2c007985 */ /* 0x0009e2000c10192c */
        /* <DEDUP_REMOVED lines=14> */
[----:B------:R5:W-:Y:S01]  /*7e60*/  ST.E desc[UR44][R36.64], RZ ;  /* 0x000000ff24007985 */ /* 0x000be2000c10192c */
        /* <DEDUP_REMOVED lines=53> */
[----:B------:R-:W-:Y:S02]  /*81c0*/  IADD3 R5, P1, PT, R42, 0x2f000, RZ ;  /* 0x0002f0002a057810 */ /* 0x000fe40007f3e0ff */
[----:B------:R-:W-:Y:S01]  /*81d0*/  LOP3.LUT R76, R0, 0x70, R9, 0x78, !PT ;  /* 0x00000070004c7812 */ /* 0x000fe200078e7809 */
[----:B------:R-:W-:Y:S01]  /*81e0*/  ST.E desc[UR44][R12.64], RZ ;  /* 0x000000ff0c007985 */ /* 0x000fe2000c10192c */
[C---:B------:R-:W-:Y:S01]  /*81f0*/  SHF.R.U64 R4, R3.reuse, 0x3, R71 ;  /* 0x0000000303047819 */ /* 0x040fe20000001247 */
[----:B------:R-:W-:Y:S01]  /*8200*/  IMAD.X R73, RZ, RZ, R43, P1 ;  /* 0x000000ffff497224 */ /* 0x000fe200008e062b */
[----:B------:R-:W-:Y:S01]  /*8210*/  IADD3 R0, P0, PT, R42, 0x2f800, RZ ;  /* 0x0002f8002a007810 */ /* 0x000fe20007f1e0ff */
[----:B------:R5:W-:Y:S01]  /*8220*/  ST.E desc[UR44][R10.64], RZ ;  /* 0x000000ff0a007985 */ /* 0x000be2000c10192c */
[----:B------:R-:W-:-:S02]  /*8230*/  LOP3.LUT R70, R3, 0x70, R4, 0x78, !PT ;  /* 0x0000007003467812 */ /* 0x000fc400078e7804 */
[----:B------:R-:W-:Y:S01]  /*8240*/  SHF.R.U64 R8, R7, 0x3, R75 ;  /* 0x0000000307087819 */ /* 0x000fe2000000124b */
[----:B------:R-:W-:Y:S01]  /*8250*/  IMAD.X R85, RZ, RZ, R43, P0 ;  /* 0x000000ffff557224 */ /* 0x000fe200000e062b */
[C---:B------:R-:W-:Y:S01]  /*8260*/  IADD3 R3, P2, PT, R42.reuse, 0x28600, RZ ;  /* 0x000286002a037810 */ /* 0x040fe20007f5e0ff */
[----:B------:R1:W-:Y:S01]  /*8270*/  ST.E desc[UR44][R76.64], RZ ;  /* 0x000000ff4c007985 */ /* 0x0003e2000c10192c */
[----:B------:R-:W-:Y:S02]  /*8280*/  SHF.R.U64 R6, R5, 0x3, R73 ;  /* 0x0000000305067819 */ /* 0x000fe40000001249 */
[----:B------:R-:W-:Y:S01]  /*8290*/  LOP3.LUT R74, R7, 0x70, R8, 0x78, !PT ;  /* 0x00000070074a7812 */ /* 0x000fe200078e7808 */
[----:B------:R-:W-:Y:S01]  /*82a0*/  IMAD.X R9, RZ, RZ, R43, P2 ;  /* 0x000000ffff097224 */ /* 0x000fe200010e062b */
[----:B------:R-:W-:Y:S02]  /*82b0*/  IADD3 R4, P1, PT, R42, 0x28400, RZ ;  /* 0x000284002a047810 */ /* 0x000fe40007f3e0ff */
[----:B------:R-:W-:Y:S01]  /*82c0*/  SHF.R.U64 R7, R0, 0x3, R85 ;  /* 0x0000000300077819 */ /* 0x000fe20000001255 */
[----:B------:R1:W-:Y:S01]  /*82d0*/  ST.E desc[UR44][R74.64], RZ ;  /* 0x000000ff4a007985 */ /* 0x0003e2000c10192c */
[----:B------:R-:W-:Y:S01]  /*82e0*/  LOP3.LUT R72, R5, 0x70, R6, 0x78, !PT ;  /* 0x0000007005487812 */ /* 0x000fe200078e7806 */
[----:B------:R-:W-:Y:S01]  /*82f0*/  IMAD.X R81, RZ, RZ, R43, P1 ;  /* 0x000000ffff517224 */ /* 0x000fe200008e062b */
[----:B------:R-:W-:-:S02]  /*8300*/  IADD3 R5, P0, PT, R42, 0x2fa00, RZ ;  /* 0x0002fa002a057810 */ /* 0x000fc40007f1e0ff */
[----:B------:R-:W-:Y:S01]  /*8310*/  LOP3.LUT R84, R0, 0x70, R7, 0x78, !PT ;  /* 0x0000007000547812 */ /* 0x000fe200078e7807 */
[----:B------:R1:W-:Y:S01]  /*8320*/  ST.E desc[UR44][R72.64], RZ ;  /* 0x000000ff48007985 */ /* 0x0003e2000c10192c */
[C---:B------:R-:W-:Y:S01]  /*8330*/  SHF.R.U64 R0, R3.reuse, 0x3, R9 ;  /* 0x0000000303007819 */ /* 0x040fe20000001209 */
[----:B------:R-:W-:Y:S01]  /*8340*/  IMAD.X R83, RZ, RZ, R43, P0 ;  /* 0x000000ffff537224 */ /* 0x000fe200000e062b */
[----:B------:R-:W-:Y:S01]  /*8350*/  SHF.R.U64 R7, R4, 0x3, R81 ;  /* 0x0000000304077819 */ /* 0x000fe20000001251 */
[----:B------:R1:W-:Y:S01]  /*8360*/  ST.E desc[UR44][R70.64], RZ ;  /* 0x000000ff46007985 */ /* 0x0003e2000c10192c */
[----:B------:R-:W-:Y:S02]  /*8370*/  LOP3.LUT R8, R3, 0x70, R0, 0x78, !PT ;  /* 0x0000007003087812 */ /* 0x000fe400078e7800 */
[----:B------:R-:W-:Y:S01]  /*8380*/  IADD3 R3, P0, PT, R42, 0x28c00, RZ ;  /* 0x00028c002a037810 */ /* 0x000fe20007f1e0ff */
[----:B------:R1:W-:Y:S01]  /*8390*/  ST.E desc[UR44][R84.64], RZ ;  /* 0x000000ff54007985 */ /* 0x0003e2000c10192c */
[----:B------:R-:W-:-:S02]  /*83a0*/  LOP3.LUT R80, R4, 0x70, R7, 0x78, !PT ;  /* 0x0000007004507812 */ /* 0x000fc400078e7807 */
[C---:B------:R-:W-:Y:S01]  /*83b0*/  SHF.R.U64 R6, R5.reuse, 0x3, R83 ;  /* 0x0000000305067819 */ /* 0x040fe20000001253 */
[----:B------:R-:W-:Y:S01]  /*83c0*/  IMAD.X R7, RZ, RZ, R43, P0 ;  /* 0x000000ffff077224 */ /* 0x000fe200000e062b */
[C---:B------:R-:W-:Y:S02]  /*83d0*/  IADD3 R0, P0, PT, R42.reuse, 0x29400, RZ ;  /* 0x000294002a007810 */ /* 0x040fe40007f1e0ff */
[----:B------:R-:W-:Y:S02]  /*83e0*/  LOP3.LUT R82, R5, 0x70, R6, 0x78, !PT ;  /* 0x0000007005527812 */ /* 0x000fe400078e7806 */
[C---:B------:R-:W-:Y:S01]  /*83f0*/  SHF.R.U64 R6, R3.reuse, 0x3, R7 ;  /* 0x0000000303067819 */ /* 0x040fe20000001207 */
[----:B------:R-:W-:Y:S01]  /*8400*/  IMAD.X R87, RZ, RZ, R43, P0 ;  /* 0x000000ffff577224 */ /* 0x000fe200000e062b */
[----:B------:R-:W-:Y:S01]  /*8410*/  IADD3 R4, P1, PT, R42, 0x28e00, RZ ;  /* 0x00028e002a047810 */ /* 0x000fe20007f3e0ff */
[----:B------:R2:W-:Y:S01]  /*8420*/  ST.E desc[UR44][R82.64], RZ ;  /* 0x000000ff52007985 */ /* 0x0005e2000c10192c */
[----:B------:R-:W-:-:S02]  /*8430*/  LOP3.LUT R6, R3, 0x70, R6, 0x78, !PT ;  /* 0x0000007003067812 */ /* 0x000fc400078e7806 */
[C---:B------:R-:W-:Y:S01]  /*8440*/  SHF.R.U64 R3, R0.reuse, 0x3, R87 ;  /* 0x0000000300037819 */ /* 0x040fe20000001257 */
[----:B------:R-:W-:Y:S01]  /*8450*/  IMAD.X R89, RZ, RZ, R43, P1 ;  /* 0x000000ffff597224 */ /* 0x000fe200008e062b */
[----:B------:R2:W-:Y:S02]  /*8460*/  ST.E desc[UR44][R80.64], RZ ;  /* 0x000000ff50007985 */ /* 0x0005e4000c10192c */
[----:B------:R-:W-:Y:S02]  /*8470*/  LOP3.LUT R86, R0, 0x70, R3, 0x78, !PT ;  /* 0x0000007000567812 */ /* 0x000fe400078e7803 */
[----:B------:R-:W-:Y:S01]  /*8480*/  IADD3 R0, P0, PT, R42, 0x29600, RZ ;  /* 0x000296002a007810 */ /* 0x000fe20007f1e0ff */
[----:B------:R2:W-:Y:S01]  /*8490*/  ST.E desc[UR44][R8.64], RZ ;  /* 0x000000ff08007985 */ /* 0x0005e2000c10192c */
[----:B------:R-:W-:-:S03]  /*84a0*/  SHF.R.U64 R5, R4, 0x3, R89 ;  /* 0x0000000304057819 */ /* 0x000fc60000001259 */
[----:B-1----:R-:W-:Y:S01]  /*84b0*/  IMAD.X R69, RZ, RZ, R43, P0 ;  /* 0x000000ffff457224 */ /* 0x002fe200000e062b */
[----:B------:R-:W-:Y:S01]  /*84c0*/  IADD3 R3, P0, PT, R42, 0x29e00, RZ ;  /* 0x00029e002a037810 */ /* 0x000fe20007f1e0ff */
[----:B------:R1:W-:Y:S01]  /*84d0*/  ST.E desc[UR44][R6.64], RZ ;  /* 0x000000ff06007985 */ /* 0x0003e2000c10192c */
[----:B------:R-:W-:Y:S02]  /*84e0*/  LOP3.LUT R88, R4, 0x70, R5, 0x78, !PT ;  /* 0x0000007004587812 */ /* 0x000fe400078e7805 */
[----:B------:R-:W-:Y:S01]  /*84f0*/  SHF.R.U64 R5, R0, 0x3, R69 ;  /* 0x0000000300057819 */ /* 0x000fe20000001245 */
[----:B------:R-:W-:Y:S01]  /*8500*/  IMAD.X R79, RZ, RZ, R43, P0 ;  /* 0x000000ffff4f7224 */ /* 0x000fe200000e062b */
[----:B------:R-:W-:Y:S01]  /*8510*/  IADD3 R4, P1, PT, R42, 0x29c00, RZ ;  /* 0x00029c002a047810 */ /* 0x000fe20007f3e0ff */
[----:B------:R1:W-:Y:S01]  /*8520*/  ST.E desc[UR44][R88.64], RZ ;  /* 0x000000ff58007985 */ /* 0x0003e2000c10192c */
[----:B------:R-:W-:Y:S02]  /*8530*/  LOP3.LUT R68, R0, 0x70, R5, 0x78, !PT ;  /* 0x0000007000447812 */ /* 0x000fe400078e7805 */
[C---:B------:R-:W-:Y:S01]  /*8540*/  SHF.R.U64 R0, R3.reuse, 0x3, R79 ;  /* 0x0000000303007819 */ /* 0x040fe2000000124f */
[----:B------:R-:W-:Y:S01]  /*8550*/  IMAD.X R91, RZ, RZ, R43, P1 ;  /* 0x000000ffff5b7224 */ /* 0x000fe200008e062b */
[----:B------:R1:W-:Y:S02]  /*8560*/  ST.E desc[UR44][R86.64], RZ ;  /* 0x000000ff56007985 */ /* 0x0003e4000c10192c */
[----:B------:R-:W-:-:S02]  /*8570*/  LOP3.LUT R78, R3, 0x70, R0, 0x78, !PT ;  /* 0x00000070034e7812 */ /* 0x000fc400078e7800 */
[----:B------:R-:W-:Y:S01]  /*8580*/  IADD3 R0, P0, PT, R42, 0x2a400, RZ ;  /* 0x0002a4002a007810 */ /* 0x000fe20007f1e0ff */
[----:B------:R1:W-:Y:S01]  /*8590*/  ST.E desc[UR44][R68.64], RZ ;  /* 0x000000ff44007985 */ /* 0x0003e2000c10192c */
[----:B------:R-:W-:-:S03]  /*85a0*/  SHF.R.U64 R5, R4, 0x3, R91 ;  /* 0x0000000304057819 */ /* 0x000fc6000000125b */
[----:B--2---:R-:W-:Y:S01]  /*85b0*/  IMAD.X R61, RZ, RZ, R43, P0 ;  /* 0x000000ffff3d7224 */ /* 0x004fe200000e062b */
[----:B------:R-:W-:Y:S02]  /*85c0*/  IADD3 R3, P0, PT, R42, 0x2ac00, RZ ;  /* 0x0002ac002a037810 */ /* 0x000fe40007f1e0ff */
        /* <DEDUP_REMOVED lines=13> */
[----:B---3--:R-:W-:Y:S01]  /*86a0*/  IMAD.X R51, RZ, RZ, R43, P0 ;  /* 0x000000ffff337224 */ /* 0x008fe200000e062b */
        /* <DEDUP_REMOVED lines=14> */
[----:B----4-:R-:W-:Y:S01]  /*8790*/  IMAD.X R45, RZ, RZ, R43, P0 ;  /* 0x000000ffff2d7224 */ /* 0x010fe200000e062b */
        /* <DEDUP_REMOVED lines=14> */
[----:B-----5:R-:W-:Y:S01]  /*8880*/  IMAD.X R37, RZ, RZ, R43, P0 ;  /* 0x000000ffff257224 */ /* 0x020fe200000e062b */
        /* <DEDUP_REMOVED lines=14> */
[----:B------:R-:W-:Y:S01]  /*8970*/  IMAD.X R31, RZ, RZ, R43, P0 ;  /* 0x000000ffff1f7224 */ /* 0x000fe200000e062b */
        /* <DEDUP_REMOVED lines=43> */
[----:B------:R-:W-:Y:S02]  /*8c30*/  SHF.R.U64 R5, R4, 0x3, R21 ;  /* 0x0000000304057819 */ /* 0x000fe40000001215 */
[----:B------:R-:W-:Y:S01]  /*8c40*/  IADD3 R3, P0, PT, R42, 0x2fc00, RZ ;  /* 0x0002fc002a037810 */ /* 0x000fe20007f1e0ff */
[----:B------:R-:W-:Y:S01]  /*8c50*/  IMAD.X R11, RZ, RZ, R43, P1 ;  /* 0x000000ffff0b7224 */ /* 0x000fe200008e062b */
[----:B------:R-:W-:Y:S02]  /*8c60*/  LOP3.LUT R20, R4, 0x70, R5, 0x78, !PT ;  /* 0x0000007004147812 */ /* 0x000fe400078e7805 */
[----:B------:R-:W-:Y:S01]  /*8c70*/  IADD3 R4, P1, PT, R42, 0x2fe00, RZ ;  /* 0x0002fe002a047810 */ /* 0x000fe20007f3e0ff */
[----:B------:R-:W-:Y:S01]  /*8c80*/  IMAD.X R15, RZ, RZ, R43, P0 ;  /* 0x000000ffff0f7224 */ /* 0x000fe200000e062b */
[C---:B------:R-:W-:Y:S01]  /*8c90*/  SHF.R.U64 R5, R0.reuse, 0x3, R11 ;  /* 0x0000000300057819 */ /* 0x040fe2000000120b */
[----:B------:R1:W-:Y:S02]  /*8ca0*/  ST.E desc[UR44][R20.64], RZ ;  /* 0x000000ff14007985 */ /* 0x0003e4000c10192c */
[----:B------:R-:W-:Y:S01]  /*8cb0*/  IMAD.X R13, RZ, RZ, R43, P1 ;  /* 0x000000ffff0d7224 */ /* 0x000fe200008e062b */
[----:B------:R-:W-:Y:S01]  /*8cc0*/  LOP3.LUT R10, R0, 0x70, R5, 0x78, !PT ;  /* 0x00000070000a7812 */ /* 0x000fe200078e7805 */
[----:B------:R1:W-:Y:S01]  /*8cd0*/  ST.E desc[UR44][R18.64], RZ ;  /* 0x000000ff12007985 */ /* 0x0003e2000c10192c */
[----:B------:R-:W-:-:S02]  /*8ce0*/  SHF.R.U64 R0, R3, 0x3, R15 ;  /* 0x0000000303007819 */ /* 0x000fc4000000120f */
[C---:B------:R-:W-:Y:S01]  /*8cf0*/  SHF.R.U64 R5, R4.reuse, 0x3, R13 ;  /* 0x0000000304057819 */ /* 0x040fe2000000120d */
[----:B------:R1:W-:Y:S01]  /*8d00*/  ST.E desc[UR44][R10.64], RZ ;  /* 0x000000ff0a007985 */ /* 0x0003e2000c10192c */
[----:B------:R-:W-:Y:S02]  /*8d10*/  LOP3.LUT R14, R3, 0x70, R0, 0x78, !PT ;  /* 0x00000070030e7812 */ /* 0x000fe400078e7800 */
[----:B------:R-:W-:-:S03]  /*8d20*/  LOP3.LUT R12, R4, 0x70, R5, 0x78, !PT ;  /* 0x00000070040c7812 */ /* 0x000fc600078e7805 */
[----:B------:R1:W-:Y:S04]  /*8d30*/  ST.E desc[UR44][R14.64], RZ ;  /* 0x000000ff0e007985 */ /* 0x0003e8000c10192c */
[----:B------:R1:W-:Y:S01]  /*8d40*/  ST.E desc[UR44][R12.64], RZ ;  /* 0x000000ff0c007985 */ /* 0x0003e2000c10192c */
[----:B------:R-:W-:Y:S05]  /*8d50*/  @!P5 BRA `(.L_x_158) ;  /* 0x0000000000ccd947 */ /* 0x000fea0003800000 */
[----:B------:R-:W2:Y:S01]  /*8d60*/  LDC R3, c[0x0][0x904] ;  /* 0x00024100ff037b82 */ /* 0x000ea20000000800 */
[----:B------:R-:W3:Y:S01]  /*8d70*/  LDCU.64 UR4, c[0x0][0x908] ;  /* 0x00012100ff0477ac */ /* 0x000ee20008000a00 */
[----:B------:R-:W4:Y:S01]  /*8d80*/  S2R R0, SR_TID.X ;  /* 0x0000000000007919 */ /* 0x000f220000002100 */
[----:B------:R-:W-:Y:S01]  /*8d90*/  BSSY.RECONVERGENT B0, `(.L_x_158) ;  /* 0x000002f000007945 */ /* 0x000fe20003800200 */
[----:B---3--:R-:W-:Y:S01]  /*8da0*/  IMAD.HI.U32 R4, R57, UR4, RZ ;  /* 0x0000000439047c27 */ /* 0x008fe2000f8e00ff */
[----:B------:R-:W3:Y:S01]  /*8db0*/  LDCU UR4, c[0x0][0x380] ;  /* 0x00007000ff0477ac */ /* 0x000ee20008000800 */
[----:B--2---:R-:W-:-:S03]  /*8dc0*/  ISETP.NE.AND P0, PT, R3, 0x1, PT ;  /* 0x000000010300780c */ /* 0x004fc60003f05270 */
[----:B------:R-:W-:-:S04]  /*8dd0*/  SHF.R.U32.HI R4, RZ, UR5, R4 ;  /* 0x00000005ff047c19 */ /* 0x000fc80008011604 */
[----:B------:R-:W-:Y:S02]  /*8de0*/  SEL R4, R57, R4, !P0 ;  /* 0x0000000439047207 */ /* 0x000fe40004000000 */
[----:B----4-:R-:W-:-:S03]  /*8df0*/  LOP3.LUT R0, R0, 0x7f, RZ, 0xc0, !PT ;  /* 0x0000007f00007812 */ /* 0x010fc600078ec0ff */
[----:B------:R-:W-:-:S04]  /*8e00*/  IMAD.MOV R4, RZ, RZ, -R4 ;  /* 0x000000ffff047224 */ /* 0x000fc800078e0a04 */
[----:B------:R-:W-:-:S04]  /*8e10*/  IMAD R3, R3, R4, R57 ;  /* 0x0000000403037224 */ /* 0x000fc800078e0239 */
[----:B------:R-:W-:-:S05]  /*8e20*/  IMAD R3, R3, 0x100, R0 ;  /* 0x0000010003037824 */ /* 0x000fca00078e0200 */
[----:B---3--:R-:W-:-:S13]  /*8e30*/  ISETP.GE.AND P0, PT, R3, UR4, PT ;  /* 0x0000000403007c0c */ /* 0x008fda000bf06270 */
[----:B------:R-:W-:Y:S05]  /*8e40*/  @P0 BRA `(.L_x_159) ;  /* 0x00000000008c0947 */ /* 0x000fea0003800000 */
[----:B------:R-:W1:Y:S01]  /*8e50*/  LDC R5, c[0x0][0x38c] ;  /* 0x0000e300ff057b82 */ /* 0x000e620000000800 */
[----:B------:R-:W2:Y:S01]  /*8e60*/  LDCU UR6, c[0x0][0x890] ;  /* 0x00011200ff0677ac */ /* 0x000ea20008000800 */
[----:B------:R-:W3:Y:S01]  /*8e70*/  LDCU.64 UR4, c[0x0][0x888] ;  /* 0x00011100ff0477ac */ /* 0x000ee20008000a00 */
[----:B--2---:R-:W-:Y:S01]  /*8e80*/  IMAD R3, R22, UR6, R3 ;  /* 0x0000000616037c24 */ /* 0x004fe2000f8e0203 */
[----:B-1----:R-:W-:-:S04]  /*8e90*/  IABS R6, R5 ;  /* 0x0000000500067213 */ /* 0x002fc80000000000 */
[----:B------:R-:W1:Y:S08]  /*8ea0*/  I2F.RP R7, R6 ;  /* 0x0000000600077306 */ /* 0x000e700000209400 */
[----:B-1----:R-:W1:Y:S02]  /*8eb0*/  MUFU.RCP R8, R7 ;  /* 0x0000000700087308 */ /* 0x002e640000001000 */
[----:B-1----:R-:W-:-:S06]  /*8ec0*/  IADD3 R8, PT, PT, R8, 0xffffffe, RZ ;  /* 0x0ffffffe08087810 */ /* 0x002fcc0007ffe0ff */
[----:B------:R1:W2:Y:S02]  /*8ed0*/  F2I.FTZ.U32.TRUNC.NTZ R9, R8 ;  /* 0x0000000800097305 */ /* 0x0002a4000021f000 */
[----:B-1----:R-:W-:Y:S02]  /*8ee0*/  HFMA2 R8, -RZ, RZ, 0, 0 ;  /* 0x00000000ff087431 */ /* 0x002fe400000001ff */
[----:B--2---:R-:W-:-:S04]  /*8ef0*/  IMAD.MOV R0, RZ, RZ, -R9 ;  /* 0x000000ffff007224 */ /* 0x004fc800078e0a09 */
[----:B------:R-:W-:Y:S01]  /*8f00*/  IMAD R4, R0, R6, RZ ;  /* 0x0000000600047224 */ /* 0x000fe200078e02ff */
[----:B------:R-:W-:-:S03]  /*8f10*/  IABS R0, R2 ;  /* 0x0000000200007213 */ /* 0x000fc60000000000 */
[----:B------:R-:W-:-:S06]  /*8f20*/  IMAD.HI.U32 R9, R9, R4, R8 ;  /* 0x0000000409097227 */ /* 0x000fcc00078e0008 */
[----:B------:R-:W-:-:S04]  /*8f30*/  IMAD.HI.U32 R4, R9, R0, RZ ;  /* 0x0000000009047227 */ /* 0x000fc800078e00ff */
[----:B------:R-:W-:-:S04]  /*8f40*/  IMAD.MOV R7, RZ, RZ, -R4 ;  /* 0x000000ffff077224 */ /* 0x000fc800078e0a04 */
[----:B------:R-:W-:Y:S01]  /*8f50*/  IMAD R7, R6, R7, R0 ;  /* 0x0000000706077224 */ /* 0x000fe200078e0200 */
[----:B------:R-:W-:-:S04]  /*8f60*/  LOP3.LUT R0, R2, R5, RZ, 0x3c, !PT ;  /* 0x0000000502007212 */ /* 0x000fc800078e3cff */
[----:B------:R-:W-:Y:S02]  /*8f70*/  ISETP.GT.U32.AND P1, PT, R6, R7, PT ;  /* 0x000000070600720c */ /* 0x000fe40003f24070 */
[----:B------:R-:W-:-:S11]  /*8f80*/  ISETP.GE.AND P0, PT, R0, RZ, PT ;  /* 0x000000ff0000720c */ /* 0x000fd60003f06270 */
[-C--:B------:R-:W-:Y:S01]  /*8f90*/  @!P1 IADD3 R7, PT, PT, R7, -R6.reuse, RZ ;  /* 0x8000000607079210 */ /* 0x080fe20007ffe0ff */
[----:B------:R-:W-:Y:S01]  /*8fa0*/  @!P1 VIADD R4, R4, 0x1 ;  /* 0x0000000104049836 */ /* 0x000fe20000000000 */
[----:B------:R-:W-:Y:S02]  /*8fb0*/  ISETP.NE.AND P1, PT, R5, RZ, PT ;  /* 0x000000ff0500720c */ /* 0x000fe40003f25270 */
[----:B------:R-:W-:Y:S02]  /*8fc0*/  ISETP.GE.U32.AND P2, PT, R7, R6, PT ;  /* 0x000000060700720c */ /* 0x000fe40003f46070 */
[----:B------:R-:W1:Y:S11]  /*8fd0*/  LDC.64 R6, c[0x0][0x880] ;  /* 0x00022000ff067b82 */ /* 0x000e760000000a00 */
[----:B------:R-:W-:-:S05]  /*8fe0*/  @P2 IADD3 R4, PT, PT, R4, 0x1, RZ ;  /* 0x0000000104042810 */ /* 0x000fca0007ffe0ff */
[----:B------:R-:W-:Y:S01]  /*8ff0*/  @!P0 IMAD.MOV R4, RZ, RZ, -R4 ;  /* 0x000000ffff048224 */ /* 0x000fe200078e0a04 */
[----:B------:R-:W-:-:S04]  /*9000*/  @!P1 LOP3.LUT R4, RZ, R5, RZ, 0x33, !PT ;  /* 0x00000005ff049212 */ /* 0x000fc800078e33ff */
[C---:B------:R-:W-:Y:S01]  /*9010*/  IADD3 R0, PT, PT, -R4.reuse, RZ, RZ ;  /* 0x000000ff04007210 */ /* 0x040fe20007ffe1ff */
[----:B---3--:R-:W-:-:S04]  /*9020*/  IMAD R3, R4, UR5, R3 ;  /* 0x0000000504037c24 */ /* 0x008fc8000f8e0203 */
[----:B------:R-:W-:-:S04]  /*9030*/  IMAD R0, R5, R0, R2 ;  /* 0x0000000005007224 */ /* 0x000fc800078e0202 */
[----:B------:R-:W-:Y:S01]  /*9040*/  IMAD R3, R0, UR4, R3 ;  /* 0x0000000400037c24 */ /* 0x000fe2000f8e0203 */
[----:B------:R-:W-:-:S03]  /*9050*/  MOV R0, 0xff800000 ;  /* 0xff80000000007802 */ /* 0x000fc60000000f00 */
[----:B-1----:R-:W-:-:S05]  /*9060*/  IMAD.WIDE R6, R3, 0x4, R6 ;  /* 0x0000000403067825 */ /* 0x002fca00078e0206 */
[----:B------:R2:W-:Y:S02]  /*9070*/  STG.E desc[UR44][R6.64], R0 ;  /* 0x0000000006007986 */ /* 0x0005e4000c10192c */
.L_x_159:
[----:B------:R-:W-:Y:S05]  /*9080*/  BSYNC.RECONVERGENT B0 ;  /* 0x0000000000007941 */ /* 0x000fea0003800200 */
.L_x_158:
[----:B------:R-:W-:-:S09]  /*9090*/  UISETP.NE.AND UP0, UPT, UR37, URZ, UPT ;  /* 0x000000ff2500728c */ /* 0x000fd2000bf05270 */
[----:B------:R-:W-:Y:S05]  /*90a0*/  BRA.U UP0, `(.L_x_160) ;  /* 0x0000000100047547 */ /* 0x000fea000b800000 */
[----:B------:R-:W-:Y:S05]  /*90b0*/  BPT.TRAP 0x1 ;  /* 0x000000040000795c */ /* 0x000fea0000300000 */
.L_x_160:
[C---:B------:R-:W-:Y:S01]  /*90c0*/  IADD3 R3, P0, PT, R42.reuse, 0x30000, RZ ;  /* 0x000300002a037810 */ /* 0x040fe20007f1e0ff */
[----:B------:R-:W3:Y:S01]  /*90d0*/  S2UR UR4, SR_CgaCtaId ;  /* 0x00000000000479c3 */ /* 0x000ee20000008800 */
[C---:B------:R-:W-:Y:S01]  /*90e0*/  IADD3 R9, P1, PT, R42.reuse, 0x30200, RZ ;  /* 0x000302002a097810 */ /* 0x040fe20007f3e0ff */
[----:B------:R-:W-:Y:S01]  /*90f0*/  UMOV UR5, 0x400 ;  /* 0x0000040000057882 */ /* 0x000fe20000000000 */
[----:B------:R-:W-:Y:S01]  /*9100*/  STL.64 [R1+0x78], R56 ;  /* 0x0000783801007387 */ /* 0x000fe20000100a00 */
[--C-:B-1----:R-:W-:Y:S01]  /*9110*/  IMAD.X R47, RZ, RZ, R43.reuse, P0 ;  /* 0x000000ffff2f7224 */ /* 0x102fe200000e062b */
[C---:B--2---:R-:W-:Y:S01]  /*9120*/  IADD3 R7, P0, PT, R42.reuse, 0x30800, RZ ;  /* 0x000308002a077810 */ /* 0x044fe20007f1e0ff */
[----:B------:R-:W-:Y:S01]  /*9130*/  IMAD.X R45, RZ, RZ, R43, P1 ;  /* 0x000000ffff2d7224 */ /* 0x000fe200008e062b */
[C---:B------:R-:W-:Y:S01]  /*9140*/  IADD3 R5, P1, PT, R42.reuse, 0x30a00, RZ ;  /* 0x00030a002a057810 */ /* 0x040fe20007f3e0ff */
[----:B------:R-:W-:Y:S01]  /*9150*/  STL.64 [R1+0x70], R22 ;  /* 0x0000701601007387 */ /* 0x000fe20000100a00 */
[C---:B------:R-:W-:Y:S01]  /*9160*/  SHF.R.U64 R0, R3.reuse, 0x3, R47 ;  /* 0x0000000303007819 */ /* 0x040fe2000000122f */
[--C-:B------:R-:W-:Y:S01]  /*9170*/  IMAD.X R41, RZ, RZ, R43.reuse, P0 ;  /* 0x000000ffff297224 */ /* 0x100fe200000e062b */
[----:B------:R-:W-:Y:S01]  /*9180*/  UISETP.NE.AND UP0, UPT, UR37, URZ, UPT ;  /* 0x000000ff2500728c */ /* 0x000fe2000bf05270 */
[----:B------:R-:W-:Y:S01]  /*9190*/  IMAD.X R39, RZ, RZ, R43, P1 ;  /* 0x000000ffff277224 */ /* 0x000fe200008e062b */
[----:B------:R-:W-:Y:S01]  /*91a0*/  LOP3.LUT R46, R3, 0x70, R0, 0x78, !PT ;  /* 0x00000070032e7812 */ /* 0x000fe200078e7800 */
[----:B------:R-:W-:Y:S01]  /*91b0*/  STL [R1+0x84], R62 ;  /* 0x0000843e01007387 */ /* 0x000fe20000100800 */
[----:B------:R-:W-:-:S02]  /*91c0*/  IADD3 R3, P2, PT, R42, 0x31000, RZ ;  /* 0x000310002a037810 */ /* 0x000fc40007f5e0ff */
[----:B------:R-:W-:Y:S01]  /*91d0*/  SHF.R.U64 R0, R9, 0x3, R45 ;  /* 0x0000000309007819 */ /* 0x000fe2000000122d */
[----:B------:R-:W-:Y:S01]  /*91e0*/  STL [R1+0x80], R58 ;  /* 0x0000803a01007387 */ /* 0x000fe20000100800 */
[----:B------:R-:W-:Y:S01]  /*91f0*/  SHF.R.U64 R6, R7, 0x3, R41 ;  /* 0x0000000307067819 */ /* 0x000fe20000001229 */
[----:B------:R-:W-:Y:S01]  /*9200*/  IMAD.X R37, RZ, RZ, R43, P2 ;  /* 0x000000ffff257224 */ /* 0x000fe200010e062b */
[----:B------:R-:W-:Y:S02]  /*9210*/  LOP3.LUT R44, R9, 0x70, R0, 0x78, !PT ;  /* 0x00000070092c7812 */ /* 0x000fe400078e7800 */
[----:B------:R-:W-:Y:S01]  /*9220*/  IADD3 R9, P1, PT, R42, 0x31200, RZ ;  /* 0x000312002a097810 */ /* 0x000fe20007f3e0ff */
[----:B---3--:R-:W-:Y:S01]  /*9230*/  ULEA UR4, UR4, UR5, 0x18 ;  /* 0x0000000504047291 */ /* 0x008fe2000f8ec0ff */
[----:B------:R-:W-:Y:S02]  /*9240*/  SHF.R.U64 R0, R3, 0x3, R37 ;  /* 0x0000000303007819 */ /* 0x000fe40000001225 */
[----:B------:R-:W-:Y:S01]  /*9250*/  SHF.R.U64 R4, R5, 0x3, R39 ;  /* 0x0000000305047819 */ /* 0x000fe20000001227 */
[----:B------:R-:W-:Y:S01]  /*9260*/  IMAD.X R35, RZ, RZ, R43, P1 ;  /* 0x000000ffff237224 */ /* 0x000fe200008e062b */
[----:B------:R-:W-:-:S02]  /*9270*/  LOP3.LUT R36, R3, 0x70, R0, 0x78, !PT ;  /* 0x0000007003247812 */ /* 0x000fc400078e7800 */
[C---:B------:R-:W-:Y:S02]  /*9280*/  IADD3 R3, P2, PT, R42.reuse, 0x32000, RZ ;  /* 0x000320002a037810 */ /* 0x040fe40007f5e0ff */
[----:B------:R-:W-:Y:S01]  /*9290*/  LOP3.LUT R40, R7, 0x70, R6, 0x78, !PT ;  /* 0x0000007007287812 */ /* 0x000fe200078e7806 */
[----:B------:R-:W-:Y:S01]  /*92a0*/  SYNCS.ARRIVE.TRANS64.A1T0 RZ, [UR4+0x380b0], RZ ;  /* 0x0380b0ffffff79a7 */ /* 0x000fe20008100004 */
[C---:B------:R-:W-:Y:S01]  /*92b0*/  IADD3 R7, P0, PT, R42.reuse, 0x31800, RZ ;  /* 0x000318002a077810 */ /* 0x040fe20007f1e0ff */
[--C-:B------:R-:W-:Y:S01]  /*92c0*/  IMAD.X R29, RZ, RZ, R43.reuse, P2 ;  /* 0x000000ffff1d7224 */ /* 0x100fe200010e062b */
[----:B------:R-:W-:Y:S01]  /*92d0*/  LOP3.LUT R38, R5, 0x70, R4, 0x78, !PT ;  /* 0x0000007005267812 */ /* 0x000fe200078e7804 */
[----:B------:R-:W-:Y:S01]  /*92e0*/  ST.E desc[UR44][R46.64], RZ ;  /* 0x000000ff2e007985 */ /* 0x000fe2000c10192c */
[----:B------:R-:W-:Y:S01]  /*92f0*/  IADD3 R5, P1, PT, R42, 0x31a00, RZ ;  /* 0x00031a002a057810 */ /* 0x000fe20007f3e0ff */
[----:B------:R-:W-:Y:S01]  /*9300*/  IMAD.X R33, RZ, RZ, R43, P0 ;  /* 0x000000ffff217224 */ /* 0x000fe200000e062b */
[C---:B------:R-:W-:Y:S01]  /*9310*/  SHF.R.U64 R0, R9.reuse, 0x3, R35 ;  /* 0x0000000309007819 */ /* 0x040fe20000001223 */
[----:B------:R-:W-:Y:S02]  /*9320*/  ST.E desc[UR44][R44.64], RZ ;  /* 0x000000ff2c007985 */ /* 0x000fe4000c10192c */
[----:B------:R-:W-:Y:S01]  /*9330*/  IMAD.X R31, RZ, RZ, R43, P1 ;  /* 0x000000ffff1f7224 */ /* 0x000fe200008e062b */
[----:B------:R-:W-:Y:S01]  /*9340*/  LOP3.LUT R34, R9, 0x70, R0, 0x78, !PT ;  /* 0x0000007009227812 */ /* 0x000fe200078e7800 */
[----:B------:R-:W-:Y:S01]  /*9350*/  ST.E desc[UR44][R40.64], RZ ;  /* 0x000000ff28007985 */ /* 0x000fe2000c10192c */
[----:B------:R-:W-:-:S02]  /*9360*/  SHF.R.U64 R0, R3, 0x3, R29 ;  /* 0x0000000303007819 */ /* 0x000fc4000000121d */
[C---:B------:R-:W-:Y:S01]  /*9370*/  IADD3 R9, P1, PT, R42.reuse, 0x32200, RZ ;  /* 0x000322002a097810 */ /* 0x040fe20007f3e0ff */
[----:B------:R-:W-:Y:S01]  /*9380*/  ST.E desc[UR44][R38.64], RZ ;  /* 0x000000ff26007985 */ /* 0x000fe2000c10192c */
[----:B------:R-:W-:Y:S02]  /*9390*/  SHF.R.U64 R6, R7, 0x3, R33 ;  /* 0x0000000307067819 */ /* 0x000fe40000001221 */
[----:B------:R-:W-:Y:S01]  /*93a0*/  SHF.R.U64 R4, R5, 0x3, R31 ;  /* 0x0000000305047819 */ /* 0x000fe2000000121f */
[--C-:B------:R-:W-:Y:S01]  /*93b0*/  IMAD.X R27, RZ, RZ, R43.reuse, P1 ;  /* 0x000000ffff1b7224 */ /* 0x100fe200008e062b */
[----:B------:R-:W-:Y:S01]  /*93c0*/  LOP3.LUT R28, R3, 0x70, R0, 0x78, !PT ;  /* 0x00000070031c7812 */ /* 0x000fe200078e7800 */
[----:B------:R-:W-:Y:S01]  /*93d0*/  ST.E desc[UR44][R36.64], RZ ;  /* 0x000000ff24007985 */ /* 0x000fe2000c10192c */
[C---:B------:R-:W-:Y:S02]  /*93e0*/  IADD3 R3, P2, PT, R42.reuse, 0x33000, RZ ;  /* 0x000330002a037810 */ /* 0x040fe40007f5e0ff */
[----:B------:R-:W-:Y:S01]  /*93f0*/  LOP3.LUT R32, R7, 0x70, R6, 0x78, !PT ;  /* 0x0000007007207812 */ /* 0x000fe200078e7806 */
[----:B------:R1:W-:Y:S01]  /*9400*/  ST.E desc[UR44][R34.64], RZ ;  /* 0x000000ff22007985 */ /* 0x0003e2000c10192c */
        /* <DEDUP_REMOVED lines=15> */
[----:B------:R-:W-:Y:S01]  /*9500*/  LOP3.LUT R18, R3, 0x70, R0, 0x78, !PT ;  /* 0x0000007003127812 */ /* 0x000fe200078e7800 */
[--C-:B------:R-:W-:Y:S01]  /*9510*/  IMAD.X R17, RZ, RZ, R43.reuse, P1 ;  /* 0x000000ffff117224 */ /* 0x100fe200008e062b */
[C---:B------:R-:W-:Y:S02]  /*9520*/  IADD3 R3, P2, PT, R42.reuse, 0x34000, RZ ;  /* 0x000340002a037810 */ /* 0x040fe40007f5e0ff */
[----:B------:R-:W-:Y:S02]  /*9530*/  LOP3.LUT R24, R7, 0x70, R6, 0x78, !PT ;  /* 0x0000007007187812 */ /* 0x000fe400078e7806 */
[C---:B------:R-:W-:Y:S01]  /*9540*/  IADD3 R7, P0, PT, R42.reuse, 0x33800, RZ ;  /* 0x000338002a077810 */ /* 0x040fe20007f1e0ff */
[----:B------:R-:W-:Y:S01]  /*9550*/  IMAD.X R11, RZ, RZ, R43, P2 ;  /* 0x000000ffff0b7224 */ /* 0x000fe200010e062b */
[----:B------:R-:W-:Y:S01]  /*9560*/  SHF.R.U64 R0, R9, 0x3, R17 ;  /* 0x0000000309007819 */ /* 0x000fe20000001211 */
[----:B------:R-:W-:Y:S01]  /*9570*/  ST.E desc[UR44][R24.64], RZ ;  /* 0x000000ff18007985 */ /* 0x000fe2000c10192c */
[C---:B-1----:R-:W-:Y:S01]  /*9580*/  IADD3 R35, P4, PT, R42.reuse, 0x37200, RZ ;  /* 0x000372002a237810 */ /* 0x042fe20007f9e0ff */
[----:B------:R-:W-:Y:S01]  /*9590*/  IMAD.X R15, RZ, RZ, R43, P0 ;  /* 0x000000ffff0f7224 */ /* 0x000fe200000e062b */
[----:B------:R-:W-:-:S02]  /*95a0*/  IADD3 R8, P0, PT, R42, 0x34200, RZ ;  /* 0x000342002a087810 */ /* 0x000fc40007f1e0ff */
[----:B------:R-:W-:Y:S02]  /*95b0*/  LOP3.LUT R16, R9, 0x70, R0, 0x78, !PT ;  /* 0x0000007009107812 */ /* 0x000fe400078e7800 */
[----:B------:R-:W-:Y:S01]  /*95c0*/  SHF.R.U64 R0, R3, 0x3, R11 ;  /* 0x0000000303007819 */ /* 0x000fe2000000120b */
[----:B------:R-:W-:Y:S01]  /*95d0*/  IMAD.X R55, RZ, RZ, R43, P0 ;  /* 0x000000ffff377224 */ /* 0x000fe200000e062b */
[----:B------:R-:W-:Y:S02]  /*95e0*/  SHF.R.U64 R4, R5, 0x3, R21 ;  /* 0x0000000305047819 */ /* 0x000fe40000001215 */
[----:B------:R-:W-:Y:S02]  /*95f0*/  LOP3.LUT R10, R3, 0x70, R0, 0x78, !PT ;  /* 0x00000070030a7812 */ /* 0x000fe400078e7800 */
[----:B------:R-:W-:Y:S02]  /*9600*/  IADD3 R0, P3, PT, R42, 0x35000, RZ ;  /* 0x000350002a007810 */ /* 0x000fe40007f7e0ff */
[----:B------:R-:W-:-:S02]  /*9610*/  SHF.R.U64 R9, R8, 0x3, R55 ;  /* 0x0000000308097819 */ /* 0x000fc40000001237 */
[----:B------:R-:W-:Y:S01]  /*9620*/  LOP3.LUT R20, R5, 0x70, R4, 0x78, !PT ;  /* 0x0000007005147812 */ /* 0x000fe200078e7804 */
[----:B------:R-:W-:Y:S01]  /*9630*/  IMAD.X R49, RZ, RZ, R43, P3 ;  /* 0x000000ffff317224 */ /* 0x000fe200018e062b */
[----:B------:R-:W-:Y:S02]  /*9640*/  LOP3.LUT R54, R8, 0x70, R9, 0x78, !PT ;  /* 0x0000007008367812 */ /* 0x000fe400078e7809 */
[----:B------:R-:W-:Y:S01]  /*9650*/  IADD3 R8, P0, PT, R42, 0x35200, RZ ;  /* 0x000352002a087810 */ /* 0x000fe20007f1e0ff */
[----:B------:R-:W-:Y:S01]  /*9660*/  ST.E desc[UR44][R20.64], RZ ;  /* 0x000000ff14007985 */ /* 0x000fe2000c10192c */
[----:B------:R-:W-:Y:S02]  /*9670*/  SHF.R.U64 R3, R0, 0x3, R49 ;  /* 0x0000000300037819 */ /* 0x000fe40000001231 */
[----:B------:R-:W-:Y:S01]  /*9680*/  IADD3 R5, P1, PT, R42, 0x33a00, RZ ;  /* 0x00033a002a057810 */ /* 0x000fe20007f3e0ff */
[----:B------:R-:W-:Y:S01]  /*9690*/  IMAD.X R69, RZ, RZ, R43, P0 ;  /* 0x000000ffff457224 */ /* 0x000fe200000e062b */
[----:B------:R-:W-:Y:S01]  /*96a0*/  LOP3.LUT R48, R0, 0x70, R3, 0x78, !PT ;  /* 0x0000007000307812 */ /* 0x000fe200078e7803 */
[----:B------:R-:W-:Y:S01]  /*96b0*/  ST.E desc[UR44][R18.64], RZ ;  /* 0x000000ff12007985 */ /* 0x000fe2000c10192c */
[C---:B------:R-:W-:Y:S01]  /*96c0*/  IADD3 R40, P0, PT, R42.reuse, 0x36200, RZ ;  /* 0x000362002a287810 */ /* 0x040fe20007f1e0ff */
[----:B------:R-:W-:Y:S01]  /*96d0*/  IMAD.X R13, RZ, RZ, R43, P1 ;  /* 0x000000ffff0d7224 */ /* 0x000fe200008e062b */
[C---:B------:R-:W-:Y:S01]  /*96e0*/  IADD3 R0, P3, PT, R42.reuse, 0x36000, RZ ;  /* 0x000360002a007810 */ /* 0x040fe20007f7e0ff */
[----:B------:R-:W-:Y:S01]  /*96f0*/  ST.E desc[UR44][R16.64], RZ ;  /* 0x000000ff10007985 */ /* 0x000fe2000c10192c */
[----:B------:R-:W-:Y:S01]  /*9700*/  SHF.R.U64 R6, R7, 0x3, R15 ;  /* 0x0000000307067819 */ /* 0x000fe2000000120f */
[--C-:B------:R-:W-:Y:S01]  /*9710*/  IMAD.X R41, RZ, RZ, R43.reuse, P0 ;  /* 0x000000ffff297224 */ /* 0x100fe200000e062b */
[C---:B------:R-:W-:Y:S01]  /*9720*/  IADD3 R34, P0, PT, R42.reuse, 0x37800, RZ ;  /* 0x000378002a227810 */ /* 0x040fe20007f1e0ff */
[----:B------:R-:W-:Y:S01]  /*9730*/  IMAD.X R61, RZ, RZ, R43, P3 ;  /* 0x000000ffff3d7224 */ /* 0x000fe200018e062b */
[----:B------:R-:W-:Y:S01]  /*9740*/  IADD3 R36, P3, PT, R42, 0x37000, RZ ;  /* 0x000370002a247810 */ /* 0x000fe20007f7e0ff */
[----:B------:R1:W-:Y:S01]  /*9750*/  STL [R1+0xb8], R40 ;  /* 0x0000b82801007387 */ /* 0x0003e20000100800 */
[----:B------:R-:W-:-:S02]  /*9760*/  SHF.R.U64 R4, R5, 0x3, R13 ;  /* 0x0000000305047819 */ /* 0x000fc4000000120d */
[----:B------:R-:W-:Y:S01]  /*9770*/  SHF.R.U64 R3, R0, 0x3, R61 ;  /* 0x0000000300037819 */ /* 0x000fe2000000123d */
[----:B------:R2:W-:Y:S01]  /*9780*/  STL.64 [R1+0x98], R34 ;  /* 0x0000982201007387 */ /* 0x0005e20000100a00 */
[----:B------:R-:W-:Y:S02]  /*9790*/  LOP3.LUT R12, R5, 0x70, R4, 0x78, !PT ;  /* 0x00000070050c7812 */ /* 0x000fe400078e7804 */
[----:B------:R-:W-:Y:S01]  /*97a0*/  LOP3.LUT R14, R7, 0x70, R6, 0x78, !PT ;  /* 0x00000070070e7812 */ /* 0x000fe200078e7806 */
[----:B------:R-:W-:Y:S01]  /*97b0*/  STL [R1+0x6c], R41 ;  /* 0x00006c2901007387 */ /* 0x000fe20000100800 */
[----:B------:R-:W-:Y:S02]  /*97c0*/  IADD3 R4, P2, PT, R42, 0x34a00, RZ ;  /* 0x00034a002a047810 */ /* 0x000fe40007f5e0ff */
[----:B------:R-:W-:Y:S01]  /*97d0*/  LOP3.LUT R60, R0, 0x70, R3, 0x78, !PT ;  /* 0x00000070003c7812 */ /* 0x000fe200078e7803 */
[----:B------:R-:W-:Y:S01]  /*97e0*/  ST.E desc[UR44][R14.64], RZ ;  /* 0x000000ff0e007985 */ /* 0x000fe2000c10192c */
[----:B------:R-:W-:Y:S01]  /*97f0*/  IADD3 R6, P1, PT, R42, 0x34800, RZ ;  /* 0x000348002a067810 */ /* 0x000fe20007f3e0ff */
[----:B------:R-:W-:Y:S01]  /*9800*/  IMAD.X R51, RZ, RZ, R43, P2 ;  /* 0x000000ffff337224 */ /* 0x000fe200010e062b */
[----:B------:R-:W-:-:S02]  /*9810*/  MOV R39, 0x400 ;  /* 0x0000040000277802 */ /* 0x000fc40000000f00 */
[----:B------:R-:W-:Y:S01]  /*9820*/  SHF.R.U64 R9, R8, 0x3, R69 ;  /* 0x0000000308097819 */ /* 0x000fe20000001245 */
[----:B-1----:R-:W3:Y:S01]  /*9830*/  LDL.LU R40, [R1+0xb8] ;  /* 0x0000b80001287983 */ /* 0x002ee20000300800 */
[----:B------:R-:W-:Y:S01]  /*9840*/  IMAD.X R53, RZ, RZ, R43, P1 ;  /* 0x000000ffff357224 */ /* 0x000fe200008e062b */
[----:B------:R-:W-:Y:S01]  /*9850*/  SHF.R.U64 R5, R4, 0x3, R51 ;  /* 0x0000000304057819 */ /* 0x000fe20000001233 */
[----:B--2---:R-:W-:Y:S01]  /*9860*/  IMAD.X R35, RZ, RZ, R43, P3 ;  /* 0x000000ffff237224 */ /* 0x004fe200018e062b */
[----:B------:R-:W1:Y:S02]  /*9870*/  S2R R0, SR_CgaCtaId ;  /* 0x0000000000007919 */ /* 0x000e640000008800 */
[----:B------:R-:W-:Y:S02]  /*9880*/  SHF.R.U64 R7, R6, 0x3, R53 ;  /* 0x0000000306077819 */ /* 0x000fe40000001235 */
[----:B------:R-:W-:Y:S01]  /*9890*/  LOP3.LUT R50, R4, 0x70, R5, 0x78, !PT ;  /* 0x0000007004327812 */ /* 0x000fe200078e7805 */
[----:B------:R2:W-:Y:S01]  /*98a0*/  STL.64 [R1+0xb0], R34 ;  /* 0x0000b02201007387 */ /* 0x0005e20000100a00 */
[----:B------:R-:W-:-:S02]  /*98b0*/  LOP3.LUT R52, R6, 0x70, R7, 0x78, !PT ;  /* 0x0000007006347812 */ /* 0x000fc400078e7807 */
[C---:B------:R-:W-:Y:S01]  /*98c0*/  IADD3 R4, P2, PT, R42.reuse, 0x35a00, RZ ;  /* 0x00035a002a047810 */ /* 0x040fe20007f5e0ff */
[----:B------:R-:W-:Y:S01]  /*98d0*/  ST.E desc[UR44][R12.64], RZ ;  /* 0x000000ff0c007985 */ /* 0x000fe2000c10192c */
[----:B------:R-:W-:Y:S02]  /*98e0*/  IADD3 R6, P1, PT, R42, 0x35800, RZ ;  /* 0x000358002a067810 */ /* 0x000fe40007f3e0ff */
[----:B------:R-:W-:Y:S01]  /*98f0*/  LOP3.LUT R68, R8, 0x70, R9, 0x78, !PT ;  /* 0x0000007008447812 */ /* 0x000fe200078e7809 */
[--C-:B------:R-:W-:Y:S01]  /*9900*/  IMAD.X R65, RZ, RZ, R43.reuse, P2 ;  /* 0x000000ffff417224 */ /* 0x100fe200010e062b */
[C---:B------:R-:W-:Y:S01]  /*9910*/  IADD3 R37, P2, PT, R42.reuse, 0x36a00, RZ ;  /* 0x00036a002a257810 */ /* 0x040fe20007f5e0ff */
[--C-:B------:R-:W-:Y:S01]  /*9920*/  IMAD.X R67, RZ, RZ, R43.reuse, P1 ;  /* 0x000000ffff437224 */ /* 0x100fe200008e062b */
[C---:B------:R-:W-:Y:S01]  /*9930*/  IADD3 R38, P1, PT, R42.reuse, 0x36800, RZ ;  /* 0x000368002a267810 */ /* 0x040fe20007f3e0ff */
[----:B------:R4:W-:Y:S01]  /*9940*/  ST.E desc[UR44][R10.64], RZ ;  /* 0x000000ff0a007985 */ /* 0x0009e2000c10192c */
[----:B------:R-:W-:Y:S01]  /*9950*/  IMAD.X R9, RZ, RZ, R43, P4 ;  /* 0x000000ffff097224 */ /* 0x000fe200020e062b */
[----:B------:R-:W-:-:S02]  /*9960*/  IADD3 R31, P3, PT, R42, 0x30600, RZ ;  /* 0x000306002a1f7810 */ /* 0x000fc40007f7e0ff */
[----:B------:R4:W-:Y:S01]  /*9970*/  STL.64 [R1+0xa8], R36 ;  /* 0x0000a82401007387 */ /* 0x0009e20000100a00 */
[----:B------:R-:W-:Y:S02]  /*9980*/  IADD3 R30, P4, PT, R42, 0x30c00, RZ ;  /* 0x00030c002a1e7810 */ /* 0x000fe40007f9e0ff */
[----:B------:R-:W-:Y:S01]  /*9990*/  SHF.R.U64 R7, R6, 0x3, R67 ;  /* 0x0000000306077819 */ /* 0x000fe20000001243 */
[----:B------:R-:W-:Y:S01]  /*99a0*/  STL [R1+0x4c], R9 ;  /* 0x00004c0901007387 */ /* 0x000fe20000100800 */
[----:B------:R-:W-:Y:S02]  /*99b0*/  SHF.R.U64 R5, R4, 0x3, R65 ;  /* 0x0000000304057819 */ /* 0x000fe40000001241 */
[----:B------:R-:W-:Y:S01]  /*99c0*/  LOP3.LUT R66, R6, 0x70, R7, 0x78, !PT ;  /* 0x0000007006427812 */ /* 0x000fe200078e7807 */
[----:B------:R4:W-:Y:S01]  /*99d0*/  STL.64 [R1+0x90], R30 ;  /* 0x0000901e01007387 */ /* 0x0009e20000100a00 */
[----:B------:R-:W-:-:S03]  /*99e0*/  LOP3.LUT R64, R4, 0x70, R5, 0x78, !PT ;  /* 0x0000007004407812 */ /* 0x000fc600078e7805 */
[----:B--2---:R2:W2:Y:S01]  /*99f0*/  LDL.64 R34, [R1+0x68] ;  /* 0x0000680001227983 */ /* 0x0044a20000100a00 */
[----:B-1----:R-:W-:-:S03]  /*9a00*/  LEA R0, R0, R39, 0x18 ;  /* 0x0000002700007211 */ /* 0x002fc600078ec0ff */
[----:B------:R-:W-:Y:S01]  /*9a10*/  ST.E desc[UR44][R54.64], RZ ;  /* 0x000000ff36007985 */ /* 0x000fe2000c10192c */
[--C-:B----4-:R-:W-:Y:S01]  /*9a20*/  IMAD.X R11, RZ, RZ, R43.reuse, P2 ;  /* 0x000000ffff0b7224 */ /* 0x110fe200010e062b */
[C---:B------:R-:W-:Y:S01]  /*9a30*/  IADD3 R32, P2, PT, R42.reuse, 0x30400, RZ ;  /* 0x000304002a207810 */ /* 0x040fe20007f5e0ff */
[--C-:B------:R-:W-:Y:S01]  /*9a40*/  IMAD.X R37, RZ, RZ, R43.reuse, P1 ;  /* 0x000000ffff257224 */ /* 0x100fe200008e062b */
[----:B------:R-:W-:Y:S02]  /*9a50*/  IADD3 R33, P1, PT, R42, 0x37a00, RZ ;  /* 0x00037a002a217810 */ /* 0x000fe40007f3e0ff */
[----:B------:R-:W-:Y:S01]  /*9a60*/  STL [R1+0x5c], R11 ;  /* 0x00005c0b01007387 */ /* 0x000fe20000100800 */
[----:B------:R-:W-:Y:S01]  /*9a70*/  IMAD.X R5, RZ, RZ, R43, P2 ;  /* 0x000000ffff057224 */ /* 0x000fe200010e062b */
[----:B------:R-:W-:Y:S02]  /*9a80*/  SHF.R.U64 R39, R38, 0x3, R37 ;  /* 0x0000000326277819 */ /* 0x000fe40000001225 */
[----:B------:R1:W-:Y:S01]  /*9a90*/  STL.64 [R1+0x88], R32 ;  /* 0x0000882001007387 */ /* 0x0003e20000100a00 */
[----:B------:R-:W-:Y:S01]  /*9aa0*/  IMAD.X R7, RZ, RZ, R43, P1 ;  /* 0x000000ffff077224 */ /* 0x000fe200008e062b */
[----:B------:R-:W-:-:S02]  /*9ab0*/  IADD3 R28, P1, PT, R42, 0x31400, RZ ;  /* 0x000314002a1c7810 */ /* 0x000fc40007f3e0ff */
[----:B------:R-:W-:Y:S01]  /*9ac0*/  LOP3.LUT R36, R38, 0x70, R39, 0x78, !PT ;  /* 0x0000007026247812 */ /* 0x000fe200078e7827 */
[----:B------:R4:W4:Y:S04]  /*9ad0*/  LDL.64 R30, [R1+0x48] ;  /* 0x00004800011e7983 */ /* 0x0009280000100a00 */
[----:B------:R-:W4:Y:S04]  /*9ae0*/  LDL.64 R38, [R1+0x58] ;  /* 0x0000580001267983 */ /* 0x000f280000100a00 */
[----:B------:R3:W-:Y:S04]  /*9af0*/  STL.64 [R1+0x60], R36 ;  /* 0x0000602401007387 */ /* 0x0007e80000100a00 */
[----:B------:R-:W-:Y:S01]  /*9b00*/  STL [R1+0x3c], R7 ;  /* 0x00003c0701007387 */ /* 0x000fe20000100800 */
[----:B------:R-:W-:-:S02]  /*9b10*/  IMAD.X R63, RZ, RZ, R43, P3 ;  /* 0x000000ffff3f7224 */ /* 0x000fc400018e062b */
[--C-:B------:R-:W-:Y:S01]  /*9b20*/  IMAD.X R59, RZ, RZ, R43.reuse, P4 ;  /* 0x000000ffff3b7224 */ /* 0x100fe200020e062b */
[----:B------:R-:W-:Y:S01]  /*9b30*/  ST.E desc[UR44][R52.64], RZ ;  /* 0x000000ff34007985 */ /* 0x000fe2000c10192c */
[----:B-1----:R-:W-:Y:S02]  /*9b40*/  IMAD.X R33, RZ, RZ, R43, P0 ;  /* 0x000000ffff217224 */ /* 0x002fe400000e062b */
[----:B--2---:R-:W-:-:S03]  /*9b50*/  IMAD.MOV.U32 R35, RZ, RZ, R41 ;  /* 0x000000ffff237224 */ /* 0x004fc600078e0029 */
[----:B------:R1:W-:Y:S01]  /*9b60*/  STL.64 [R1+0xa0], R32 ;  /* 0x0000a02001007387 */ /* 0x0003e20000100a00 */
[----:B------:R-:W-:Y:S02]  /*9b70*/  IADD3 R29, P0, PT, R42, 0x30e00, RZ ;  /* 0x00030e002a1d7810 */ /* 0x000fe40007f1e0ff */
[C---:B---3--:R-:W-:Y:S01]  /*9b80*/  SHF.R.U64 R41, R40.reuse, 0x3, R35 ;  /* 0x0000000328297819 */ /* 0x048fe20000001223 */
[----:B------:R-:W2:Y:S03]  /*9b90*/  LDL.LU.64 R36, [R1+0xa8] ;  /* 0x0000a80001247983 */ /* 0x000ea60000300a00 */
[----:B------:R-:W-:Y:S01]  /*9ba0*/  LOP3.LUT R34, R40, 0x70, R41, 0x78, !PT ;  /* 0x0000007028227812 */ /* 0x000fe200078e7829 */
[----:B------:R-:W-:Y:S04]  /*9bb0*/  STL [R1+0x34], R5 ;  /* 0x0000340501007387 */ /* 0x000fe80000100800 */
[----:B------:R3:W-:Y:S04]  /*9bc0*/  STL [R1+0x68], R34 ;  /* 0x0000682201007387 */ /* 0x0007e80000100800 */
[----:B------:R-:W2:Y:S01]  /*9bd0*/  LDL.LU.64 R40, [R1+0x30] ;  /* 0x0000300001287983 */ /* 0x000ea20000300a00 */
[C---:B------:R-:W-:Y:S01]  /*9be0*/  IADD3 R27, P2, PT, R42.reuse, 0x31600, RZ ;  /* 0x000316002a1b7810 */ /* 0x040fe20007f5e0ff */
[--C-:B------:R-:W-:Y:S01]  /*9bf0*/  IMAD.X R23, RZ, RZ, R43.reuse, P1 ;  /* 0x000000ffff177224 */ /* 0x100fe200008e062b */
[----:B------:R-:W-:Y:S01]  /*9c00*/  IADD3 R26, P3, PT, R42, 0x31c00, RZ ;  /* 0x00031c002a1a7810 */ /* 0x000fe20007f7e0ff */
[----:B------:R-:W-:Y:S04]  /*9c10*/  ST.E desc[UR44][R50.64], RZ ;  /* 0x000000ff32007985 */ /* 0x000fe8000c10192c */
[----:B-1----:R1:W4:Y:S04]  /*9c20*/  LDL.64 R32, [R1+0x58] ;  /* 0x0000580001207983 */ /* 0x0023280000100a00 */
[----:B---3--:R-:W3:Y:S01]  /*9c30*/  LDL.LU.64 R34, [R1+0xb0] ;  /* 0x0000b00001227983 */ /* 0x008ee20000300a00 */
[----:B------:R-:W-:-:S02]  /*9c40*/  IMAD.X R57, RZ, RZ, R43, P0 ;  /* 0x000000ffff397224 */ /* 0x000fc400000e062b */
[--C-:B------:R-:W-:Y:S01]  /*9c50*/  IMAD.X R93, RZ, RZ, R43.reuse, P2 ;  /* 0x000000ffff5d7224 */ /* 0x100fe200010e062b */
[----:B------:R-:W-:Y:S01]  /*9c60*/  ST.E desc[UR44][R48.64], RZ ;  /* 0x000000ff30007985 */ /* 0x000fe2000c10192c */
[----:B------:R-:W-:-:S03]  /*9c70*/  IMAD.X R91, RZ, RZ, R43, P3 ;  /* 0x000000ffff5b7224 */ /* 0x000fc600018e062b */
[----:B------:R-:W-:Y:S04]  /*9c80*/  ST.E desc[UR44][R68.64], RZ ;  /* 0x000000ff44007985 */ /* 0x000fe8000c10192c */
[----:B------:R-:W-:Y:S04]  /*9c90*/  ST.E desc[UR44][R66.64], RZ ;  /* 0x000000ff42007985 */ /* 0x000fe8000c10192c */
[----:B------:R-:W-:Y:S04]  /*9ca0*/  ST.E desc[UR44][R64.64], RZ ;  /* 0x000000ff40007985 */ /* 0x000fe8000c10192c */
[----:B------:R-:W-:Y:S01]  /*9cb0*/  ST.E desc[UR44][R60.64], RZ ;  /* 0x000000ff3c007985 */ /* 0x000fe2000c10192c */
[----:B----4-:R-:W-:-:S05]  /*9cc0*/  IMAD.MOV.U32 R33, RZ, RZ, R39 ;  /* 0x000000ffff217224 */ /* 0x010fca00078e0027 */
[C---:B--2---:R-:W-:Y:S02]  /*9cd0*/  SHF.R.U64 R38, R37.reuse, 0x3, R33 ;  /* 0x0000000325267819 */ /* 0x044fe40000001221 */
[C---:B---3--:R-:W-:Y:S02]  /*9ce0*/  SHF.R.U64 R39, R36.reuse, 0x3, R35 ;  /* 0x0000000324277819 */ /* 0x048fe40000001223 */
[----:B------:R-:W-:Y:S02]  /*9cf0*/  LOP3.LUT R32, R37, 0x70, R38, 0x78, !PT ;  /* 0x0000007025207812 */ /* 0x000fe400078e7826 */
[----:B------:R-:W-:Y:S02]  /*9d00*/  LOP3.LUT R34, R36, 0x70, R39, 0x78, !PT ;  /* 0x0000007024227812 */ /* 0x000fe400078e7827 */
[----:B------:R-:W2:Y:S04]  /*9d10*/  LDL.64 R36, [R1+0x48] ;  /* 0x0000480001247983 */ /* 0x000ea80000100a00 */
[----:B------:R3:W-:Y:S04]  /*9d20*/  STL [R1+0x58], R32 ;  /* 0x0000582001007387 */ /* 0x0007e80000100800 */
[----:B------:R4:W-:Y:S04]  /*9d30*/  STL.64 [R1+0x50], R34 ;  /* 0x0000502201007387 */ /* 0x0009e80000100a00 */
[----:B------:R-:W2:Y:S04]  /*9d40*/  LDL.LU.64 R38, [R1+0x38] ;  /* 0x0000380001267983 */ /* 0x000ea80000300a00 */
[----:B---3--:R-:W3:Y:S04]  /*9d50*/  LDL.LU.64 R32, [R1+0xa0] ;  /* 0x0000a00001207983 */ /* 0x008ee80000300a00 */
[----:B----4-:R-:W3:Y:S01]  /*9d60*/  LDL.LU.64 R34, [R1+0x98] ;  /* 0x0000980001227983 */ /* 0x010ee20000300a00 */
[----:B--2---:R-:W-:Y:S01]  /*9d70*/  IMAD.MOV.U32 R31, RZ, RZ, R37 ;  /* 0x000000ffff1f7224 */ /* 0x004fe200078e0025 */
[----:B---3--:R-:W-:-:S04]  /*9d80*/  SHF.R.U64 R37, R34, 0x3, R33 ;  /* 0x0000000322257819 */ /* 0x008fc80000001221 */
[C---:B------:R-:W-:Y:S02]  /*9d90*/  SHF.R.U64 R36, R35.reuse, 0x3, R31 ;  /* 0x0000000323247819 */ /* 0x040fe4000000121f */
[----:B------:R-:W-:Y:S02]  /*9da0*/  LOP3.LUT R32, R34, 0x70, R37, 0x78, !PT ;  /* 0x0000007022207812 */ /* 0x000fe400078e7825 */
[----:B------:R-:W-:Y:S02]  /*9db0*/  LOP3.LUT R30, R35, 0x70, R36, 0x78, !PT ;  /* 0x00000070231e7812 */ /* 0x000fe400078e7824 */
[----:B------:R-:W2:Y:S04]  /*9dc0*/  LDL.LU.64 R36, [R1+0x68] ;  /* 0x0000680001247983 */ /* 0x000ea80000300a00 */
[----:B------:R3:W-:Y:S04]  /*9dd0*/  STL.64 [R1+0x40], R32 ;  /* 0x0000402001007387 */ /* 0x0007e80000100a00 */
[----:B------:R4:W-:Y:S04]  /*9de0*/  STL [R1+0x48], R30 ;  /* 0x0000481e01007387 */ /* 0x0009e80000100800 */
[----:B---3--:R-:W3:Y:S04]  /*9df0*/  LDL.LU.64 R32, [R1+0x88] ;  /* 0x0000880001207983 */ /* 0x008ee80000300a00 */
[----:B----4-:R-:W4:Y:S04]  /*9e00*/  LDL.LU.64 R30, [R1+0x90] ;  /* 0x00009000011e7983 */ /* 0x010f280000300a00 */
[----:B--2---:R2:W-:Y:S04]  /*9e10*/  ST.E desc[UR44][R36.64], RZ ;  /* 0x000000ff24007985 */ /* 0x0045e8000c10192c */
[----:B--2---:R-:W2:Y:S01]  /*9e20*/  LDL.LU.64 R36, [R1+0x40] ;  /* 0x0000400001247983 */ /* 0x004ea20000300a00 */
[----:B---3--:R-:W-:-:S02]  /*9e30*/  SHF.R.U64 R34, R33, 0x3, R39 ;  /* 0x0000000321227819 */ /* 0x008fc40000001227 */
[C---:B------:R-:W-:Y:S02]  /*9e40*/  SHF.R.U64 R35, R32.reuse, 0x3, R41 ;  /* 0x0000000320237819 */ /* 0x040fe40000001229 */
[----:B------:R-:W-:Y:S02]  /*9e50*/  LOP3.LUT R38, R33, 0x70, R34, 0x78, !PT ;  /* 0x0000007021267812 */ /* 0x000fe400078e7822 */
[----:B------:R-:W-:Y:S02]  /*9e60*/  LOP3.LUT R40, R32, 0x70, R35, 0x78, !PT ;  /* 0x0000007020287812 */ /* 0x000fe400078e7823 */
[C---:B----4-:R-:W-:Y:S01]  /*9e70*/  SHF.R.U64 R32, R31.reuse, 0x3, R63 ;  /* 0x000000031f207819 */ /* 0x050fe2000000123f */
[----:B------:R-:W3:Y:S01]  /*9e80*/  LDL.LU.64 R34, [R1+0x48] ;  /* 0x0000480001227983 */ /* 0x000ee20000300a00 */
[----:B------:R-:W-:Y:S02]  /*9e90*/  SHF.R.U64 R33, R30, 0x3, R59 ;  /* 0x000000031e217819 */ /* 0x000fe4000000123b */
[----:B------:R-:W-:-:S02]  /*9ea0*/  LOP3.LUT R62, R31, 0x70, R32, 0x78, !PT ;  /* 0x000000701f3e7812 */ /* 0x000fc400078e7820 */
[----:B------:R-:W-:Y:S02]  /*9eb0*/  LOP3.LUT R58, R30, 0x70, R33, 0x78, !PT ;  /* 0x000000701e3a7812 */ /* 0x000fe400078e7821 */
[C---:B------:R-:W-:Y:S01]  /*9ec0*/  SHF.R.U64 R30, R29.reuse, 0x3, R57 ;  /* 0x000000031d1e7819 */ /* 0x040fe20000001239 */
[----:B------:R-:W4:Y:S01]  /*9ed0*/  LDL.LU.64 R32, [R1+0x50] ;  /* 0x0000500001207983 */ /* 0x000f220000300a00 */
[C---:B------:R-:W-:Y:S02]  /*9ee0*/  SHF.R.U64 R31, R28.reuse, 0x3, R23 ;  /* 0x000000031c1f7819 */ /* 0x040fe40000001217 */
[----:B------:R-:W-:Y:S02]  /*9ef0*/  LOP3.LUT R56, R29, 0x70, R30, 0x78, !PT ;  /* 0x000000701d387812 */ /* 0x000fe400078e781e */
[----:B------:R-:W-:Y:S02]  /*9f00*/  LOP3.LUT R22, R28, 0x70, R31, 0x78, !PT ;  /* 0x000000701c167812 */ /* 0x000fe400078e781f */
[----:B------:R-:W-:Y:S01]  /*9f10*/  SHF.R.U64 R28, R27, 0x3, R93 ;  /* 0x000000031b1c7819 */ /* 0x000fe2000000125d */
[----:B------:R-:W2:Y:S01]  /*9f20*/  LDL.LU.64 R30, [R1+0x58] ;  /* 0x00005800011e7983 */ /* 0x000ea20000300a00 */
[----:B------:R-:W-:-:S02]  /*9f30*/  SHF.R.U64 R29, R26, 0x3, R91 ;  /* 0x000000031a1d7819 */ /* 0x000fc4000000125b */
[----:B------:R-:W-:Y:S02]  /*9f40*/  LOP3.LUT R92, R27, 0x70, R28, 0x78, !PT ;  /* 0x000000701b5c7812 */ /* 0x000fe400078e781c */
[----:B------:R-:W-:Y:S02]  /*9f50*/  LOP3.LUT R90, R26, 0x70, R29, 0x78, !PT ;  /* 0x000000701a5a7812 */ /* 0x000fe400078e781d */
[----:B------:R-:W3:Y:S01]  /*9f60*/  LDL.LU.64 R28, [R1+0x60] ;  /* 0x00006000011c7983 */ /* 0x000ee20000300a00 */
[C---:B------:R-:W-:Y:S02]  /*9f70*/  IADD3 R25, P4, PT, R42.reuse, 0x31e00, RZ ;  /* 0x00031e002a197810 */ /* 0x040fe40007f9e0ff */
[C---:B------:R-:W-:Y:S02]  /*9f80*/  IADD3 R24, P0, PT, R42.reuse, 0x32400, RZ ;  /* 0x000324002a187810 */ /* 0x040fe40007f1e0ff */
[C---:B------:R-:W-:Y:S01]  /*9f90*/  IADD3 R21, P1, PT, R42.reuse, 0x32600, RZ ;  /* 0x000326002a157810 */ /* 0x040fe20007f3e0ff */
[--C-:B------:R-:W-:Y:S01]  /*9fa0*/  IMAD.X R89, RZ, RZ, R43.reuse, P4 ;  /* 0x000000ffff597224 */ /* 0x100fe200020e062b */
[C---:B------:R-:W-:Y:S01]  /*9fb0*/  IADD3 R20, P2, PT, R42.reuse, 0x32c00, RZ ;  /* 0x00032c002a147810 */ /* 0x040fe20007f5e0ff */
[--C-:B------:R-:W-:Y:S01]  /*9fc0*/  IMAD.X R87, RZ, RZ, R43.reuse, P0 ;  /* 0x000000ffff577224 */ /* 0x100fe200000e062b */
[C---:B------:R-:W-:Y:S01]  /*9fd0*/  IADD3 R19, P3, PT, R42.reuse, 0x32e00, RZ ;  /* 0x00032e002a137810 */ /* 0x040fe20007f7e0ff */
[--C-:B------:R-:W-:Y:S01]  /*9fe0*/  IMAD.X R85, RZ, RZ, R43.reuse, P1 ;  /* 0x000000ffff557224 */ /* 0x100fe200008e062b */
[----:B------:R-:W-:Y:S01]  /*9ff0*/  IADD3 R18, P4, PT, R42, 0x33400, RZ ;  /* 0x000334002a127810 */ /* 0x000fe20007f9e0ff */
[----:B------:R-:W-:Y:S01]  /*a000*/  IMAD.X R83, RZ, RZ, R43, P2 ;  /* 0x000000ffff537224 */ /* 0x000fe200010e062b */
[----:B------:R-:W-:-:S02]  /*a010*/  SHF.R.U64 R26, R25, 0x3, R89 ;  /* 0x00000003191a7819 */ /* 0x000fc40000001259 */
[C---:B------:R-:W-:Y:S01]  /*a020*/  SHF.R.U64 R27, R24.reuse, 0x3, R87 ;  /* 0x00000003181b7819 */ /* 0x040fe20000001257 */
[--C-:B------:R-:W-:Y:S01]  /*a030*/  IMAD.X R81, RZ, RZ, R43.reuse, P3 ;  /* 0x000000ffff517224 */ /* 0x100fe200018e062b */
[----:B------:R-:W-:Y:S01]  /*a040*/  LOP3.LUT R88, R25, 0x70, R26, 0x78, !PT ;  /* 0x0000007019587812 */ /* 0x000fe200078e781a */
[----:B------:R-:W-:Y:S01]  /*a050*/  IMAD.X R79, RZ, RZ, R43, P4 ;  /* 0x000000ffff4f7224 */ /* 0x000fe200020e062b */
[----:B------:R-:W-:Y:S02]  /*a060*/  LOP3.LUT R86, R24, 0x70, R27, 0x78, !PT ;  /* 0x0000007018567812 */ /* 0x000fe400078e781b */
[C---:B------:R-:W-:Y:S02]  /*a070*/  IADD3 R17, P0, PT, R42.reuse, 0x33600, RZ ;  /* 0x000336002a117810 */ /* 0x040fe40007f1e0ff */
[----:B------:R-:W-:Y:S02]  /*a080*/  IADD3 R16, P1, PT, R42, 0x33c00, RZ ;  /* 0x00033c002a107810 */ /* 0x000fe40007f3e0ff */
        /* <DEDUP_REMOVED lines=14> */
[----:B------:R-:W-:Y:S02]  /*a170*/  IADD3 R13, P4, PT, R42, 0x34600, RZ ;  /* 0x000346002a0d7810 */ /* 0x000fe40007f9e0ff */
[C---:B------:R-:W-:Y:S02]  /*a180*/  SHF.R.U64 R18, R17.reuse, 0x3, R77 ;  /* 0x0000000311127819 */ /* 0x040fe4000000124d */
[----:B------:R-:W-:Y:S01]  /*a190*/  SHF.R.U64 R19, R16, 0x3, R75 ;  /* 0x0000000310137819 */ /* 0x000fe2000000124b */
[----:B------:R-:W-:Y:S01]  /*a1a0*/  IMAD.X R69, RZ, RZ, R43, P4 ;  /* 0x000000ffff457224 */ /* 0x000fe200020e062b */
[----:B------:R-:W-:-:S02]  /*a1b0*/  LOP3.LUT R76, R17, 0x70, R18, 0x78, !PT ;  /* 0x00000070114c7812 */ /* 0x000fc400078e7812 */
[----:B------:R-:W-:Y:S02]  /*a1c0*/  LOP3.LUT R74, R16, 0x70, R19, 0x78, !PT ;  /* 0x00000070104a7812 */ /* 0x000fe400078e7813 */
[C---:B------:R-:W-:Y:S02]  /*a1d0*/  SHF.R.U64 R16, R15.reuse, 0x3, R73 ;  /* 0x000000030f107819 */ /* 0x040fe40000001249 */
[C---:B------:R-:W-:Y:S02]  /*a1e0*/  SHF.R.U64 R17, R14.reuse, 0x3, R71 ;  /* 0x000000030e117819 */ /* 0x040fe40000001247 */
[----:B------:R-:W-:Y:S02]  /*a1f0*/  LOP3.LUT R72, R15, 0x70, R16, 0x78, !PT ;  /* 0x000000700f487812 */ /* 0x000fe400078e7810 */
[----:B------:R-:W-:Y:S02]  /*a200*/  LOP3.LUT R70, R14, 0x70, R17, 0x78, !PT ;  /* 0x000000700e467812 */ /* 0x000fe400078e7811 */
[----:B------:R-:W-:Y:S01]  /*a210*/  SHF.R.U64 R16, R13, 0x3, R69 ;  /* 0x000000030d107819 */ /* 0x000fe20000001245 */
[----:B------:R-:W1:Y:S01]  /*a220*/  S2R R14, SR_TID.X ;  /* 0x00000000000e7919 */ /* 0x000e620000002100 */
[----:B------:R-:W-:-:S02]  /*a230*/  IADD3 R12, P0, PT, R42, 0x34c00, RZ ;  /* 0x00034c002a0c7810 */ /* 0x000fc40007f1e0ff */
[----:B------:R-:W-:Y:S02]  /*a240*/  LOP3.LUT R68, R13, 0x70, R16, 0x78, !PT ;  /* 0x000000700d447812 */ /* 0x000fe400078e7810 */
[----:B------:R-:W1:Y:S01]  /*a250*/  S2R R13, SR_SWINHI ;  /* 0x00000000000d7919 */ /* 0x000e620000002f00 */
[C---:B------:R-:W-:Y:S01]  /*a260*/  IADD3 R9, P3, PT, R42.reuse, 0x35600, RZ ;  /* 0x000356002a097810 */ /* 0x040fe20007f7e0ff */
[--C-:B------:R-:W-:Y:S01]  /*a270*/  IMAD.X R67, RZ, RZ, R43.reuse, P0 ;  /* 0x000000ffff437224 */ /* 0x100fe200000e062b */
[C---:B------:R-:W-:Y:S02]  /*a280*/  IADD3 R11, P1, PT, R42.reuse, 0x34e00, RZ ;  /* 0x00034e002a0b7810 */ /* 0x040fe40007f3e0ff */
[C---:B------:R-:W-:Y:S01]  /*a290*/  IADD3 R10, P2, PT, R42.reuse, 0x35400, RZ ;  /* 0x000354002a0a7810 */ /* 0x040fe20007f5e0ff */
[----:B---3--:R-:W-:Y:S04]  /*a2a0*/  ST.E desc[UR44][R28.64], RZ ;  /* 0x000000ff1c007985 */ /* 0x008fe8000c10192c */
[----:B--2---:R-:W-:Y:S04]  /*a2b0*/  ST.E desc[UR44][R30.64], RZ ;  /* 0x000000ff1e007985 */ /* 0x004fe8000c10192c */
[----:B----4-:R-:W-:Y:S04]  /*a2c0*/  ST.E desc[UR44][R32.64], RZ ;  /* 0x000000ff20007985 */ /* 0x010fe8000c10192c */
[----:B------:R-:W-:Y:S04]  /*a2d0*/  ST.E desc[UR44][R34.64], RZ ;  /* 0x000000ff22007985 */ /* 0x000fe8000c10192c */
[----:B------:R-:W-:Y:S04]  /*a2e0*/  ST.E desc[UR44][R36.64], RZ ;  /* 0x000000ff24007985 */ /* 0x000fe8000c10192c */
[----:B------:R-:W-:Y:S04]  /*a2f0*/  ST.E desc[UR44][R38.64], RZ ;  /* 0x000000ff26007985 */ /* 0x000fe8000c10192c */
[----:B------:R-:W-:Y:S04]  /*a300*/  ST.E desc[UR44][R40.64], RZ ;  /* 0x000000ff28007985 */ /* 0x000fe8000c10192c */
[----:B------:R2:W-:Y:S04]  /*a310*/  ST.E desc[UR44][R62.64], RZ ;  /* 0x000000ff3e007985 */ /* 0x0005e8000c10192c */
[----:B------:R3:W-:Y:S04]  /*a320*/  ST.E desc[UR44][R58.64], RZ ;  /* 0x000000ff3a007985 */ /* 0x0007e8000c10192c */
[----:B------:R4:W-:Y:S04]  /*a330*/  ST.E desc[UR44][R56.64], RZ ;  /* 0x000000ff38007985 */ /* 0x0009e8000c10192c */
[----:B------:R1:W-:Y:S04]  /*a340*/  ST.E desc[UR44][R22.64], RZ ;  /* 0x000000ff16007985 */ /* 0x0003e8000c10192c */
[----:B--2---:R2:W5:Y:S04]  /*a350*/  LDL.LU R62, [R1+0x84] ;  /* 0x00008400013e7983 */ /* 0x0045680000300800 */
[----:B---3--:R2:W5:Y:S04]  /*a360*/  LDL.LU R58, [R1+0x80] ;  /* 0x00008000013a7983 */ /* 0x0085680000300800 */
[----:B----4-:R2:W5:Y:S04]  /*a370*/  LDL.LU.64 R56, [R1+0x78] ;  /* 0x0000780001387983 */ /* 0x0105680000300a00 */
[----:B-1----:R2:W5:Y:S01]  /*a380*/  LDL.LU.64 R22, [R1+0x70] ;  /* 0x0000700001167983 */ /* 0x0025620000300a00 */
[----:B------:R-:W-:Y:S01]  /*a390*/  IADD3 R8, P4, PT, R42, 0x35c00, RZ ;  /* 0x00035c002a087810 */ /* 0x000fe20007f9e0ff */
[----:B------:R-:W-:Y:S01]  /*a3a0*/  IMAD.X R55, RZ, RZ, R43, P3 ;  /* 0x000000ffff377224 */ /* 0x000fe200018e062b */
[----:B------:R-:W-:Y:S01]  /*a3b0*/  SHF.R.U64 R15, R12, 0x3, R67 ;  /* 0x000000030c0f7819 */ /* 0x000fe20000001243 */
[----:B------:R-:W-:-:S02]  /*a3c0*/  IMAD.X R65, RZ, RZ, R43, P1 ;  /* 0x000000ffff417224 */ /* 0x000fc400008e062b */
[----:B------:R-:W-:Y:S01]  /*a3d0*/  IMAD.X R61, RZ, RZ, R43, P2 ;  /* 0x000000ffff3d7224 */ /* 0x000fe200010e062b */
[----:B------:R-:W-:Y:S01]  /*a3e0*/  LOP3.LUT R66, R12, 0x70, R15, 0x78, !PT ;  /* 0x000000700c427812 */ /* 0x000fe200078e780f */
[----:B------:R-:W-:Y:S01]  /*a3f0*/  IMAD.X R53, RZ, RZ, R43, P4 ;  /* 0x000000ffff357224 */ /* 0x000fe200020e062b */
[C---:B------:R-:W-:Y:S02]  /*a400*/  IADD3 R5, P2, PT, R42.reuse, 0x36600, RZ ;  /* 0x000366002a057810 */ /* 0x040fe40007f5e0ff */
[----:B------:R-:W-:Y:S02]  /*a410*/  SHF.R.U64 R12, R9, 0x3, R55 ;  /* 0x00000003090c7819 */ /* 0x000fe40000001237 */
[----:B------:R-:W-:Y:S01]  /*a420*/  IADD3 R7, P0, PT, R42, 0x35e00, RZ ;  /* 0x00035e002a077810 */ /* 0x000fe20007f1e0ff */
[----:B------:R-:W-:Y:S01]  /*a430*/  IMAD.X R47, RZ, RZ, R43, P2 ;  /* 0x000000ffff2f7224 */ /* 0x000fe200010e062b */
[----:B------:R-:W-:Y:S02]  /*a440*/  SHF.R.U64 R16, R11, 0x3, R65 ;  /* 0x000000030b107819 */ /* 0x000fe40000001241 */
[----:B------:R-:W-:-:S02]  /*a450*/  LOP3.LUT R54, R9, 0x70, R12, 0x78, !PT ;  /* 0x0000007009367812 */ /* 0x000fc400078e780c */
[----:B------:R-:W-:Y:S01]  /*a460*/  SHF.R.U64 R9, R8, 0x3, R53 ;  /* 0x0000000308097819 */ /* 0x000fe20000001235 */
[----:B------:R-:W-:Y:S01]  /*a470*/  IMAD.X R51, RZ, RZ, R43, P0 ;  /* 0x000000ffff337224 */ /* 0x000fe200000e062b */
[----:B------:R-:W-:Y:S02]  /*a480*/  LOP3.LUT R64, R11, 0x70, R16, 0x78, !PT ;  /* 0x000000700b407812 */ /* 0x000fe400078e7810 */
[----:B------:R-:W-:Y:S02]  /*a490*/  IADD3 R6, P1, PT, R42, 0x36400, RZ ;  /* 0x000364002a067810 */ /* 0x000fe40007f3e0ff */
[----:B------:R-:W-:Y:S02]  /*a4a0*/  SHF.R.U64 R11, R10, 0x3, R61 ;  /* 0x000000030a0b7819 */ /* 0x000fe4000000123d */
[----:B------:R-:W-:Y:S02]  /*a4b0*/  LOP3.LUT R52, R8, 0x70, R9, 0x78, !PT ;  /* 0x0000007008347812 */ /* 0x000fe400078e7809 */
[----:B------:R-:W-:Y:S01]  /*a4c0*/  SHF.R.U64 R8, R5, 0x3, R47 ;  /* 0x0000000305087819 */ /* 0x000fe2000000122f */
[----:B------:R-:W-:Y:S01]  /*a4d0*/  IMAD.X R49, RZ, RZ, R43, P1 ;  /* 0x000000ffff317224 */ /* 0x000fe200008e062b */
[----:B------:R-:W-:-:S02]  /*a4e0*/  LOP3.LUT R60, R10, 0x70, R11, 0x78, !PT ;  /* 0x000000700a3c7812 */ /* 0x000fc400078e780b */
[----:B------:R-:W-:Y:S02]  /*a4f0*/  IADD3 R4, P3, PT, R42, 0x36c00, RZ ;  /* 0x00036c002a047810 */ /* 0x000fe40007f7e0ff */
[----:B------:R-:W-:Y:S02]  /*a500*/  SHF.R.U64 R10, R7, 0x3, R51 ;  /* 0x00000003070a7819 */ /* 0x000fe40000001233 */
[----:B------:R-:W-:Y:S01]  /*a510*/  LOP3.LUT R46, R5, 0x70, R8, 0x78, !PT ;  /* 0x00000070052e7812 */ /* 0x000fe200078e7808 */
[----:B------:R-:W-:Y:S01]  /*a520*/  IMAD.SHL.U32 R5, R14, 0x2, RZ ;  /* 0x000000020e057824 */ /* 0x000fe200078e00ff */
[----:B------:R-:W-:Y:S01]  /*a530*/  LOP3.LUT R50, R7, 0x70, R10, 0x78, !PT ;  /* 0x0000007007327812 */ /* 0x000fe200078e780a */
[----:B------:R-:W-:Y:S01]  /*a540*/  IMAD.X R45, RZ, RZ, R43, P3 ;  /* 0x000000ffff2d7224 */ /* 0x000fe200018e062b */
[----:B------:R-:W-:Y:S02]  /*a550*/  IADD3 R3, P4, PT, R42, 0x36e00, RZ ;  /* 0x00036e002a037810 */ /* 0x000fe40007f9e0ff */
[----:B------:R-:W-:-:S02]  /*a560*/  SHF.R.U64 R7, R6, 0x3, R49 ;  /* 0x0000000306077819 */ /* 0x000fc40000001231 */
[----:B------:R-:W-:Y:S02]  /*a570*/  LOP3.LUT R5, R5, 0xfe, RZ, 0xc0, !PT ;  /* 0x000000fe05057812 */ /* 0x000fe400078ec0ff */
[----:B------:R-:W-:Y:S02]  /*a580*/  MOV R10, R0 ;  /* 0x00000000000a7202 */ /* 0x000fe40000000f00 */
[----:B------:R-:W-:Y:S01]  /*a590*/  MOV R11, R13 ;  /* 0x0000000d000b7202 */ /* 0x000fe20000000f00 */
[----:B------:R-:W-:Y:S01]  /*a5a0*/  IMAD.X R43, RZ, RZ, R43, P4 ;  /* 0x000000ffff2b7224 */ /* 0x000fe200020e062b */
[----:B------:R-:W-:Y:S02]  /*a5b0*/  LOP3.LUT R48, R6, 0x70, R7, 0x78, !PT ;  /* 0x0000007006307812 */ /* 0x000fe400078e7807 */
[C---:B------:R-:W-:Y:S01]  /*a5c0*/  SHF.R.U64 R7, R4.reuse, 0x3, R45 ;  /* 0x0000000304077819 */ /* 0x040fe2000000122d */
[----:B------:R-:W-:Y:S01]  /*a5d0*/  IMAD.WIDE.U32 R10, R5, 0x2, R10 ;  /* 0x00000002050a7825 */ /* 0x000fe200078e000a */
[----:B------:R2:W-:Y:S02]  /*a5e0*/  ST.E desc[UR44][R92.64], RZ ;  /* 0x000000ff5c007985 */ /* 0x0005e4000c10192c */
[----:B------:R-:W-:-:S02]  /*a5f0*/  LOP3.LUT R44, R4, 0x70, R7, 0x78, !PT ;  /* 0x00000070042c7812 */ /* 0x000fc400078e7807 */
[----:B------:R-:W-:Y:S01]  /*a600*/  SHF.R.U64 R4, R3, 0x3, R43 ;  /* 0x0000000303047819 */ /* 0x000fe2000000122b */
[----:B------:R2:W-:Y:S01]  /*a610*/  ST.E desc[UR44][R90.64], RZ ;  /* 0x000000ff5a007985 */ /* 0x0005e2000c10192c */
[----:B------:R-:W-:-:S03]  /*a620*/  IADD3 R6, P2, PT, R10, 0x37400, RZ ;  /* 0x000374000a067810 */ /* 0x000fc60007f5e0ff */
[----:B------:R2:W-:Y:S01]  /*a630*/  ST.E desc[UR44][R88.64], RZ ;  /* 0x000000ff58007985 */ /* 0x0005e2000c10192c */
[----:B------:R-:W-:-:S03]  /*a640*/  LOP3.LUT R42, R3, 0x70, R4, 0x78, !PT ;  /* 0x00000070032a7812 */ /* 0x000fc600078e7804 */
[----:B------:R2:W-:Y:S01]  /*a650*/  ST.E desc[UR44][R86.64], RZ ;  /* 0x000000ff56007985 */ /* 0x0005e2000c10192c */
[C---:B------:R-:W-:Y:S01]  /*a660*/  IADD3 R8, P3, PT, R10.reuse, 0x37600, RZ ;  /* 0x000376000a087810 */ /* 0x040fe20007f7e0ff */
[----:B------:R-:W-:Y:S01]  /*a670*/  IMAD.X R17, RZ, RZ, R11, P2 ;  /* 0x000000ffff117224 */ /* 0x000fe200010e060b */
[C---:B------:R-:W-:Y:S01]  /*a680*/  IADD3 R4, P1, PT, R10.reuse, 0x37e00, RZ ;  /* 0x00037e000a047810 */ /* 0x040fe20007f3e0ff */
[----:B------:R2:W-:Y:S01]  /*a690*/  ST.E desc[UR44][R84.64], RZ ;  /* 0x000000ff54007985 */ /* 0x0005e2000c10192c */
[----:B------:R-:W-:-:S03]  /*a6a0*/  IADD3 R3, P0, PT, R10, 0x37c00, RZ ;  /* 0x00037c000a037810 */ /* 0x000fc60007f1e0ff */
[----:B------:R2:W-:Y:S04]  /*a6b0*/  ST.E desc[UR44][R82.64], RZ ;  /* 0x000000ff52007985 */ /* 0x0005e8000c10192c */
[----:B------:R2:W-:Y:S01]  /*a6c0*/  ST.E desc[UR44][R80.64], RZ ;  /* 0x000000ff50007985 */ /* 0x0005e2000c10192c */
[----:B------:R-:W-:-:S03]  /*a6d0*/  IMAD.X R13, RZ, RZ, R11, P3 ;  /* 0x000000ffff0d7224 */ /* 0x000fc600018e060b */
[----:B------:R2:W-:Y:S01]  /*a6e0*/  ST.E desc[UR44][R78.64], RZ ;  /* 0x000000ff4e007985 */ /* 0x0005e2000c10192c */
[----:B------:R-:W-:-:S03]  /*a6f0*/  IMAD.X R9, RZ, RZ, R11, P1 ;  /* 0x000000ffff097224 */ /* 0x000fc600008e060b */
[----:B------:R2:W-:Y:S01]  /*a700*/  ST.E desc[UR44][R76.64], RZ ;  /* 0x000000ff4c007985 */ /* 0x0005e2000c10192c */
[----:B------:R-:W-:Y:S01]  /*a710*/  IMAD.X R11, RZ, RZ, R11, P0 ;  /* 0x000000ffff0b7224 */ /* 0x000fe200000e060b */
[----:B------:R-:W-:Y:S02]  /*a720*/  SHF.R.U64 R5, R6, 0x3, R17 ;  /* 0x0000000306057819 */ /* 0x000fe40000001211 */
[----:B------:R2:W-:Y:S04]  /*a730*/  ST.E desc[UR44][R74.64], RZ ;  /* 0x000000ff4a007985 */ /* 0x0005e8000c10192c */
[----:B------:R2:W-:Y:S04]  /*a740*/  ST.E desc[UR44][R72.64], RZ ;  /* 0x000000ff48007985 */ /* 0x0005e8000c10192c */
[----:B------:R2:W-:Y:S01]  /*a750*/  ST.E desc[UR44][R70.64], RZ ;  /* 0x000000ff46007985 */ /* 0x0005e2000c10192c */
[----:B------:R-:W-:-:S03]  /*a760*/  SHF.R.U64 R7, R8, 0x3, R13 ;  /* 0x0000000308077819 */ /* 0x000fc6000000120d */
[----:B------:R2:W-:Y:S01]  /*a770*/  ST.E desc[UR44][R68.64], RZ ;  /* 0x000000ff44007985 */ /* 0x0005e2000c10192c */
[----:B------:R-:W-:-:S03]  /*a780*/  LOP3.LUT R16, R6, 0x70, R5, 0x78, !PT ;  /* 0x0000007006107812 */ /* 0x000fc600078e7805 */
[----:B------:R2:W-:Y:S01]  /*a790*/  ST.E desc[UR44][R66.64], RZ ;  /* 0x000000ff42007985 */ /* 0x0005e2000c10192c */
[----:B------:R-:W-:-:S03]  /*a7a0*/  SHF.R.U64 R6, R3, 0x3, R11 ;  /* 0x0000000303067819 */ /* 0x000fc6000000120b */
[----:B------:R2:W-:Y:S01]  /*a7b0*/  ST.E desc[UR44][R64.64], RZ ;  /* 0x000000ff40007985 */ /* 0x0005e2000c10192c */
[----:B------:R-:W-:-:S03]  /*a7c0*/  SHF.R.U64 R5, R4, 0x3, R9 ;  /* 0x0000000304057819 */ /* 0x000fc60000001209 */
[----:B------:R2:W-:Y:S01]  /*a7d0*/  ST.E desc[UR44][R60.64], RZ ;  /* 0x000000ff3c007985 */ /* 0x0005e2000c10192c */
[----:B------:R-:W-:-:S03]  /*a7e0*/  LOP3.LUT R12, R8, 0x70, R7, 0x78, !PT ;  /* 0x00000070080c7812 */ /* 0x000fc600078e7807 */
[----:B------:R2:W-:Y:S01]  /*a7f0*/  ST.E desc[UR44][R54.64], RZ ;  /* 0x000000ff36007985 */ /* 0x0005e2000c10192c */
[----:B------:R-:W-:-:S03]  /*a800*/  LOP3.LUT R10, R3, 0x70, R6, 0x78, !PT ;  /* 0x00000070030a7812 */ /* 0x000fc600078e7806 */
[----:B------:R2:W-:Y:S01]  /*a810*/  ST.E desc[UR44][R52.64], RZ ;  /* 0x000000ff34007985 */ /* 0x0005e2000c10192c */
[----:B------:R-:W-:-:S03]  /*a820*/  LOP3.LUT R8, R4, 0x70, R5, 0x78, !PT ;  /* 0x0000007004087812 */ /* 0x000fc600078e7805 */
[----:B------:R2:W-:Y:S04]  /*a830*/  ST.E desc[UR44][R50.64], RZ ;  /* 0x000000ff32007985 */ /* 0x0005e8000c10192c */
[----:B------:R2:W-:Y:S04]  /*a840*/  ST.E desc[UR44][R48.64], RZ ;  /* 0x000000ff30007985 */ /* 0x0005e8000c10192c */
[----:B------:R2:W-:Y:S04]  /*a850*/  ST.E desc[UR44][R46.64], RZ ;  /* 0x000000ff2e007985 */ /* 0x0005e8000c10192c */
[----:B------:R2:W-:Y:S04]  /*a860*/  ST.E desc[UR44][R44.64], RZ ;  /* 0x000000ff2c007985 */ /* 0x0005e8000c10192c */
[----:B------:R2:W-:Y:S04]  /*a870*/  ST.E desc[UR44][R42.64], RZ ;  /* 0x000000ff2a007985 */ /* 0x0005e8000c10192c */
[----:B------:R2:W-:Y:S04]  /*a880*/  ST.E desc[UR44][R16.64], RZ ;  /* 0x000000ff10007985 */ /* 0x0005e8000c10192c */
[----:B------:R2:W-:Y:S04]  /*a890*/  ST.E desc[UR44][R12.64], RZ ;  /* 0x000000ff0c007985 */ /* 0x0005e8000c10192c */
[----:B------:R2:W-:Y:S04]  /*a8a0*/  ST.E desc[UR44][R10.64], RZ ;  /* 0x000000ff0a007985 */ /* 0x0005e8000c10192c */
[----:B------:R2:W-:Y:S01]  /*a8b0*/  ST.E desc[UR44][R8.64], RZ ;  /* 0x000000ff08007985 */ /* 0x0005e2000c10192c */
[----:B------:R-:W-:Y:S01]  /*a8c0*/  @!PT LDS RZ, [RZ] ;  /* 0x00000000fffff984 */ /* 0x000fe20000000800 */
[----:B------:R-:W-:Y:S01]  /*a8d0*/  @!PT LDS RZ, [RZ] ;  /* 0x00000000fffff984 */ /* 0x000fe20000000800 */
[----:B------:R-:W-:Y:S01]  /*a8e0*/  @!PT LDS RZ, [RZ] ;  /* 0x00000000fffff984 */ /* 0x000fe20000000800 */
[----:B------:R-:W-:Y:S01]  /*a8f0*/  @!PT LDS RZ, [RZ] ;  /* 0x00000000fffff984 */ /* 0x000fe20000000800 */
[----:B------:R1:W-:Y:S06]  /*a900*/  MEMBAR.ALL.CTA ;  /* 0x0000000000007992 */ /* 0x0003ec0000008000 */
[----:B-1----:R-:W1:Y:S01]  /*a910*/  FENCE.VIEW.ASYNC.S ;  /* 0x00000000000073c6 */ /* 0x002e620000000000 */
[----:B------:R-:W-:Y:S05]  /*a920*/  BRA.U UP0, `(.L_x_161) ;  /* 0x0000000100047547 */ /* 0x000fea000b800000 */
[----:B------:R-:W-:Y:S05]  /*a930*/  BPT.TRAP 0x1 ;  /* 0x000000040000795c */ /* 0x000fea0000300000 */
.L_x_161:
[----:B-----5:R-:W-:Y:S01]  /*a940*/  SHF.L.U32 R3, R56, 0x1f, RZ ;  /* 0x0000001f38037819 */ /* 0x020fe200000006ff */
[----:B------:R-:W-:Y:S03]  /*a950*/  BSSY B0, `(.L_x_162) ;  /* 0x0000003000007945 */ /* 0x000fe60003800000 */
[----:B-1----:R-:W1:Y:S02]  /*a960*/  SYNCS.PHASECHK.TRANS64.TRYWAIT P0, [R0+URZ+0x380c8], R3 ;  /* 0x0380c803000075a7 */ /* 0x002e6400080011ff */
[----:B-1----:R-:W-:Y:S05]  /*a970*/  @!P0 BRA `(.L_x_163) ;  /* 0x0000012000108947 */ /* 0x002fea0003800000 */
.L_x_435:
[----:B------:R-:W-:Y:S05]  /*a980*/  BSYNC B0 ;  /* 0x0000000000007941 */ /* 0x000fea0003800000 */
.L_x_162:
[----:B------:R-:W-:Y:S05]  /*a990*/  @!P5 BRA `(.L_x_164) ;  /* 0x0000000000d0d947 */ /* 0x000fea0003800000 */
[----:B-1----:R-:W1:Y:S01]  /*a9a0*/  LDC R3, c[0x0][0x904] ;  /* 0x00024100ff037b82 */ /* 0x002e620000000800 */
[----:B------:R-:W3:Y:S01]  /*a9b0*/  LDCU.64 UR4, c[0x0][0x908] ;  /* 0x00012100ff0477ac */ /* 0x000ee20008000a00 */
[----:B------:R-:W-:Y:S01]  /*a9c0*/  BSSY.RECONVERGENT B0, `(.L_x_164) ;  /* 0x0000031000007945 */ /* 0x000fe20003800200 */
[----:B---3--:R-:W-:Y:S01]  /*a9d0*/  IMAD.HI.U32 R4, R57, UR4, RZ ;  /* 0x0000000439047c27 */ /* 0x008fe2000f8e00ff */
[----:B------:R-:W3:Y:S01]  /*a9e0*/  LDCU UR4, c[0x0][0x380] ;  /* 0x00007000ff0477ac */ /* 0x000ee20008000800 */
[----:B-1----:R-:W-:-:S03]  /*a9f0*/  ISETP.NE.AND P0, PT, R3, 0x1, PT ;  /* 0x000000010300780c */ /* 0x002fc60003f05270 */
[----:B------:R-:W-:-:S04]  /*aa00*/  SHF.R.U32.HI R4, RZ, UR5, R4 ;  /* 0x00000005ff047c19 */ /* 0x000fc80008011604 */
[----:B------:R-:W-:-:S05]  /*aa10*/  SEL R4, R57, R4, !P0 ;  /* 0x0000000439047207 */ /* 0x000fca0004000000 */
[----:B------:R-:W-:-:S04]  /*aa20*/  IMAD.MOV R4, RZ, RZ, -R4 ;  /* 0x000000ffff047224 */ /* 0x000fc800078e0a04 */
[----:B------:R-:W-:Y:S01]  /*aa30*/  IMAD R4, R3, R4, R57 ;  /* 0x0000000403047224 */ /* 0x000fe200078e0239 */
[----:B------:R-:W-:-:S05]  /*aa40*/  LOP3.LUT R3, R14, 0x7f, RZ, 0xc0, !PT ;  /* 0x0000007f0e037812 */ /* 0x000fca00078ec0ff */
[----:B------:R-:W-:-:S04]  /*aa50*/  IMAD R3, R4, 0x100, R3 ;  /* 0x0000010004037824 */ /* 0x000fc800078e0203 */
[----:B--2---:R-:W-:-:S05]  /*aa60*/  VIADD R9, R3, 0x80 ;  /* 0x0000008003097836 */ /* 0x004fca0000000000 */
        /* <DEDUP_REMOVED lines=10> */
[----:B------:R-:W1:Y:S02]  /*ab10*/  F2I.FTZ.U32.TRUNC.NTZ R11, R10 ;  /* 0x0000000a000b7305 */ /* 0x000e64000021f000 */
[----:B-1----:R-:W-:Y:S01]  /*ab20*/  IADD3 R3, PT, PT, RZ, -R11, RZ ;  /* 0x8000000bff037210 */ /* 0x002fe20007ffe0ff */
[----:B------:R-:W-:-:S04]  /*ab30*/  IMAD.MOV.U32 R10, RZ, RZ, RZ ;  /* 0x000000ffff0a7224 */ /* 0x000fc800078e00ff */
[----:B------:R-:W-:Y:S01]  /*ab40*/  IMAD R4, R3, R5, RZ ;  /* 0x0000000503047224 */ /* 0x000fe200078e02ff */
[----:B------:R-:W-:-:S03]  /*ab50*/  IABS R3, R2 ;  /* 0x0000000200037213 */ /* 0x000fc60000000000 */
[----:B------:R-:W-:Y:S01]  /*ab60*/  IMAD.HI.U32 R11, R11, R4, R10 ;  /* 0x000000040b0b7227 */ /* 0x000fe200078e000a */
[----:B------:R-:W-:-:S05]  /*ab70*/  MOV R6, R3 ;  /* 0x0000000300067202 */ /* 0x000fca0000000f00 */
[----:B------:R-:W-:-:S04]  /*ab80*/  IMAD.HI.U32 R3, R11, R6, RZ ;  /* 0x000000060b037227 */ /* 0x000fc800078e00ff */
[----:B------:R-:W-:-:S04]  /*ab90*/  IMAD.MOV R4, RZ, RZ, -R3 ;  /* 0x000000ffff047224 */ /* 0x000fc800078e0a03 */
[----:B------:R-:W-:-:S05]  /*aba0*/  IMAD R4, R5, R4, R6 ;  /* 0x0000000405047224 */ /* 0x000fca00078e0206 */
[----:B------:R-:W-:-:S13]  /*abb0*/  ISETP.GT.U32.AND P0, PT, R5, R4, PT ;  /* 0x000000040500720c */ /* 0x000fda0003f04070 */
[-C--:B------:R-:W-:Y:S01]  /*abc0*/  @!P0 IADD3 R4, PT, PT, R4, -R5.reuse, RZ ;  /* 0x8000000504048210 */ /* 0x080fe20007ffe0ff */
[----:B------:R-:W-:Y:S01]  /*abd0*/  @!P0 VIADD R3, R3, 0x1 ;  /* 0x0000000103038836 */ /* 0x000fe20000000000 */
[----:B------:R-:W-:Y:S02]  /*abe0*/  ISETP.NE.AND P0, PT, R7, RZ, PT ;  /* 0x000000ff0700720c */ /* 0x000fe40003f05270 */
[----:B------:R-:W-:Y:S02]  /*abf0*/  ISETP.GE.U32.AND P2, PT, R4, R5, PT ;  /* 0x000000050400720c */ /* 0x000fe40003f46070 */
[----:B------:R-:W-:-:S04]  /*ac00*/  LOP3.LUT R4, R2, R7, RZ, 0x3c, !PT ;  /* 0x0000000702047212 */ /* 0x000fc800078e3cff */
[----:B------:R-:W-:Y:S02]  /*ac10*/  ISETP.GE.AND P1, PT, R4, RZ, PT ;  /* 0x000000ff0400720c */ /* 0x000fe40003f26270 */
[----:B------:R-:W1:Y:S05]  /*ac20*/  LDC.64 R4, c[0x0][0x880] ;  /* 0x00022000ff047b82 */ /* 0x000e6a0000000a00 */
[----:B------:R-:W-:-:S06]  /*ac30*/  @P2 IADD3 R3, PT, PT, R3, 0x1, RZ ;  /* 0x0000000103032810 */ /* 0x000fcc0007ffe0ff */
[----:B------:R-:W-:Y:S01]  /*ac40*/  @!P1 IMAD.MOV R3, RZ, RZ, -R3 ;  /* 0x000000ffff039224 */ /* 0x000fe200078e0a03 */
[----:B------:R-:W-:-:S04]  /*ac50*/  @!P0 LOP3.LUT R3, RZ, R7, RZ, 0x33, !PT ;  /* 0x00000007ff038212 */ /* 0x000fc800078e33ff */
[C---:B------:R-:W-:Y:S01]  /*ac60*/  IADD3 R6, PT, PT, -R3.reuse, RZ, RZ ;  /* 0x000000ff03067210 */ /* 0x040fe20007ffe1ff */
[----:B---3--:R-:W-:-:S04]  /*ac70*/  IMAD R22, R3, UR5, R22 ;  /* 0x0000000503167c24 */ /* 0x008fc8000f8e0216 */
[----:B------:R-:W-:Y:S02]  /*ac80*/  IMAD R3, R7, R6, R2 ;  /* 0x0000000607037224 */ /* 0x000fe400078e0202 */
[----:B------:R-:W-:Y:S02]  /*ac90*/  IMAD.MOV.U32 R2, RZ, RZ, -0x800000 ;  /* 0xff800000ff027424 */ /* 0x000fe400078e00ff */
[----:B------:R-:W-:-:S04]  /*aca0*/  IMAD R3, R3, UR4, R22 ;  /* 0x0000000403037c24 */ /* 0x000fc8000f8e0216 */
[----:B-1----:R-:W-:-:S05]  /*acb0*/  IMAD.WIDE R4, R3, 0x4, R4 ;  /* 0x0000000403047825 */ /* 0x002fca00078e0204 */
[----:B------:R1:W-:Y:S02]  /*acc0*/  STG.E desc[UR44][R4.64], R2 ;  /* 0x0000000204007986 */ /* 0x0003e4000c10192c */
.L_x_165:
[----:B------:R-:W-:Y:S05]  /*acd0*/  BSYNC.RECONVERGENT B0 ;  /* 0x0000000000007941 */ /* 0x000fea0003800200 */
.L_x_164:
[----:B------:R-:W-:Y:S01]  /*ace0*/  @!PT LDS RZ, [RZ] ;  /* 0x00000000fffff984 */ /* 0x000fe20000000800 */
[----:B------:R-:W-:Y:S01]  /*acf0*/  @!PT LDS RZ, [RZ] ;  /* 0x00000000fffff984 */ /* 0x000fe20000000800 */
[----:B------:R-:W-:Y:S01]  /*ad00*/  @!PT LDS RZ, [RZ] ;  /* 0x00000000fffff984 */ /* 0x000fe20000000800 */
[----:B------:R-:W-:Y:S01]  /*ad10*/  @!PT LDS RZ, [RZ] ;  /* 0x00000000fffff984 */ /* 0x000fe20000000800 */
[----:B------:R3:W-:Y:S06]  /*ad20*/  MEMBAR.ALL.CTA ;  /* 0x0000000000007992 */ /* 0x0007ec0000008000 */
[----:B---3--:R-:W3:Y:S01]  /*ad30*/  FENCE.VIEW.ASYNC.S ;  /* 0x00000000000073c6 */ /* 0x008ee20000000000 */
[----:B------:R-:W-:-:S09]  /*ad40*/  UISETP.NE.AND UP0, UPT, UR37, URZ, UPT ;  /* 0x000000ff2500728c */ /* 0x000fd2000bf05270 */
[----:B------:R-:W-:Y:S05]  /*ad50*/  BRA.U UP0, `(.L_x_166) ;  /* 0x0000000100047547 */ /* 0x000fea000b800000 */
[----:B------:R-:W-:Y:S05]  /*ad60*/  BPT.TRAP 0x1 ;  /* 0x000000040000795c */ /* 0x000fea0000300000 */
.L_x_166:
[----:B---3--:R3:W-:Y:S01]  /*ad70*/  SYNCS.ARRIVE.TRANS64.A1T0 RZ, [R0+URZ+0x380b8], RZ ;  /* 0x0380b8ff00ff79a7 */ /* 0x0087e200081000ff */
[----:B------:R-:W-:Y:S01]  /*ad80*/  LOP3.LUT R56, R56, 0x1, RZ, 0x3c, !PT ;  /* 0x0000000138387812 */ /* 0x000fe200078e3cff */
[----:B------:R-:W-:Y:S06]  /*ad90*/  BRA `(.L_x_92) ;  /* 0x0000006c00887947 */ /* 0x000fec0003800000 */
.L_x_93:
[----:B------:R-:W-:-:S09]  /*ada0*/  UISETP.NE.AND UP0, UPT, UR43, URZ, UPT ;  /* 0x000000ff2b00728c */ /* 0x000fd2000bf05270 */
[----:B------:R-:W-:Y:S05]  /*adb0*/  BRA.U !UP0, `(.L_x_167) ;  /* 0x0000000108047547 */ /* 0x000fea000b800000 */
[----:B------:R-:W-:Y:S05]  /*adc0*/  BPT.TRAP 0x1 ;  /* 0x000000040000795c */ /* 0x000fea0000300000 */
.L_x_167:
[----:B------:R-:W1:Y:S01]  /*add0*/  S2R R60, SR_CgaCtaId ;  /* 0x00000000003c7919 */ /* 0x000e620000008800 */
[----:B------:R-:W-:Y:S01]  /*ade0*/  MOV R59, 0x400 ;  /* 0x00000400003b7802 */ /* 0x000fe20000000f00 */
[----:B------:R-:W-:Y:S01]  /*adf0*/  BSSY B0, `(.L_x_168) ;  /* 0x0000005000007945 */ /* 0x000fe20003800000 */
[----:B------:R-:W-:Y:S02]  /*ae00*/  SHF.L.U32 R0, R23, 0x1f, RZ ;  /* 0x0000001f17007819 */ /* 0x000fe400000006ff */
[----:B-1----:R-:W-:-:S04]  /*ae10*/  LEA R59, R60, R59, 0x18 ;  /* 0x0000003b3c3b7211 */ /* 0x002fc800078ec0ff */
[----:B------:R-:W1:Y:S02]  /*ae20*/  SYNCS.PHASECHK.TRANS64.TRYWAIT P0, [R59+URZ+0x38070], R0 ;  /* 0x038070003b0075a7 */ /* 0x000e6400080011ff */
[----:B-1----:R-:W-:Y:S05]  /*ae30*/  @!P0 BRA `(.L_x_169) ;  /* 0x0000011800f48947 */ /* 0x002fea0003800000 */
.L_x_436:
[----:B------:R-:W-:Y:S05]  /*ae40*/  BSYNC B0 ;  /* 0x0000000000007941 */ /* 0x000fea0003800000 */
.L_x_168:
[----:B------:R-:W-:-:S09]  /*ae50*/  UISETP.NE.AND UP0, UPT, UR43, URZ, UPT ;  /* 0x000000ff2b00728c */ /* 0x000fd2000bf05270 */
[----:B------:R-:W-:Y:S05]  /*ae60*/  BRA.U !UP0, `(.L_x_170) ;  /* 0x0000000108047547 */ /* 0x000fea000b800000 */
[----:B------:R-:W-:Y:S05]  /*ae70*/  BPT.TRAP 0x1 ;  /* 0x000000040000795c */ /* 0x000fea0000300000 */
.L_x_170:
[----:B------:R-:W-:Y:S01]  /*ae80*/  IADD3 R63, PT, PT, R59, 0x38078, RZ ;  /* 0x000380783b3f7810 */ /* 0x000fe20007ffe0ff */
[----:B------:R-:W-:-:S03]  /*ae90*/  UISETP.NE.AND UP0, UPT, UR42, URZ, UPT ;  /* 0x000000ff2a00728c */ /* 0x000fc6000bf05270 */
[----:B-1----:R-:W-:-:S04]  /*aea0*/  PRMT R0, R60, 0x654, R63 ;  /* 0x000006543c007816 */ /* 0x002fc8000000003f */
[----:B------:R1:W-:Y:S02]  /*aeb0*/  SYNCS.ARRIVE.TRANS64.RED.A1T0 RZ, [R0+URZ], RZ ;  /* 0x000000ff00ff79a7 */ /* 0x0003e400081004ff */
[----:B------:R-:W-:Y:S05]  /*aec0*/  BRA.U !UP0, `(.L_x_171) ;  /* 0x0000000108047547 */ /* 0x000fea000b800000 */
[----:B------:R-:W-:Y:S05]  /*aed0*/  BPT.TRAP 0x1 ;  /* 0x000000040000795c */ /* 0x000fea0000300000 */
.L_x_171:
[----:B------:R-:W-:Y:S01]  /*aee0*/  IMAD.U32 R3, RZ, RZ, UR38 ;  /* 0x00000026ff037e24 */ /* 0x000fe2000f8e00ff */
[----:B------:R-:W-:-:S04]  /*aef0*/  ISETP.GE.AND P0, PT, R4, 0x81, PT ;  /* 0x000000810400780c */ /* 0x000fc80003f06270 */
[----:B------:R-:W-:-:S04]  /*af00*/  SHF.L.U32 R6, R3, 0x1f, RZ ;  /* 0x0000001f03067819 */ /* 0x000fc800000006ff */
[----:B------:R-:W2:Y:S02]  /*af10*/  SYNCS.PHASECHK.TRANS64.TRYWAIT P1, [R59+URZ+0x38080], R6 ;  /* 0x038080063b0075a7 */ /* 0x000ea400080211ff */
[----:B--2---:R-:W-:Y:S05]  /*af20*/  @!P1 BRA `(.L_x_172) ;  /* 0x0000011800cc9947 */ /* 0x004fea0003800000 */
.L_x_437:
[----:B------:R-:W-:Y:S02]  /*af30*/  LOP3.LUT R3, R23, 0x1, RZ, 0x3c, !PT ;  /* 0x0000000117037812 */ /* 0x000fe400078e3cff */
[----:B------:R-:W-:Y:S01]  /*af40*/  MOV R61, R62 ;  /* 0x0000003e003d7202 */ /* 0x000fe20000000f00 */
[----:B------:R-:W-:Y:S06]  /*af50*/  @!P0 BRA `(.L_x_173) ;  /* 0x0000002400e08947 */ /* 0x000fec0003800000 */
[----:B------:R-:W-:-:S05]  /*af60*/  VIADD R5, R4, 0x7f ;  /* 0x0000007f04057836 */ /* 0x000fca0000000000 */
[----:B-1----:R-:W-:-:S04]  /*af70*/  SHF.R.S32.HI R0, RZ, 0x1f, R5 ;  /* 0x0000001fff007819 */ /* 0x002fc80000011405 */
[----:B------:R-:W-:-:S04]  /*af80*/  LEA.HI R0, R0, R5, RZ, 0x7 ;  /* 0x0000000500007211 */ /* 0x000fc800078f38ff */
[----:B------:R-:W-:-:S04]  /*af90*/  SHF.R.S32.HI R0, RZ, 0x7, R0 ;  /* 0x00000007ff007819 */ /* 0x000fc80000011400 */
[----:B------:R-:W-:-:S04]  /*afa0*/  VIMNMX R5, PT, PT, R0, 0x2, PT ;  /* 0x0000000200057848 */ /* 0x000fc80003fe0100 */
[----:B------:R-:W-:-:S05]  /*afb0*/  IADD3 R5, PT, PT, -R5, R62, R0 ;  /* 0x0000003e05057210 */ /* 0x000fca0007ffe100 */
[----:B------:R-:W-:-:S07]  /*afc0*/  VIADD R61, R5, 0x1 ;  /* 0x00000001053d7836 */ /* 0x000fce0000000000 */
.L_x_216:
[----:B------:R-:W-:Y:S05]  /*afd0*/  YIELD ;  /* 0x0000000000007946 */ /* 0x000fea0003800000 */
[----:B------:R-:W-:Y:S01]  /*afe0*/  UISETP.NE.AND UP0, UPT, UR43, URZ, UPT ;  /* 0x000000ff2b00728c */ /* 0x000fe2000bf05270 */
[----:B------:R-:W-:Y:S02]  /*aff0*/  VIADD R62, R62, 0x1 ;  /* 0x000000013e3e7836 */ /* 0x000fe40000000000 */
[----:B------:R-:W-:-:S03]  /*b000*/  IMAD.MOV.U32 R23, RZ, RZ, R3 ;  /* 0x000000ffff177224 */ /* 0x000fc600078e0003 */
[----:B------:R-:W-:-:S04]  /*b010*/  ISETP.NE.AND P0, PT, R62, R61, PT ;  /* 0x0000003d3e00720c */ /* 0x000fc80003f05270 */
[----:B------:R-:W-:Y:S01]  /*b020*/  P2R R64, PR, RZ, 0x1 ;  /* 0x00000001ff407803 */ /* 0x000fe20000000000 */
[----:B---34-:R-:W-:Y:S08]  /*b030*/  BRA.U !UP0, `(.L_x_174) ;  /* 0x0000000108047547 */ /* 0x018ff0000b800000 */
[----:B------:R-:W-:Y:S05]  /*b040*/  BPT.TRAP 0x1 ;  /* 0x000000040000795c */ /* 0x000fea0000300000 */
.L_x_174:
[----:B------:R-:W-:Y:S01]  /*b050*/  SHF.L.U32 R0, R23, 0x1f, RZ ;  /* 0x0000001f17007819 */ /* 0x000fe200000006ff */
[----:B------:R-:W1:Y:S03]  /*b060*/  S2R R66, SR_TID.X ;  /* 0x0000000000427919 */ /* 0x000e660000002100 */
[----:B------:R-:W3:Y:S01]  /*b070*/  SYNCS.PHASECHK.TRANS64.TRYWAIT P0, [R59+URZ+0x38070], R0 ;  /* 0x038070003b0075a7 */ /* 0x000ee200080011ff */
[----:B-1----:R-:W-:-:S05]  /*b080*/  IMAD.U32 R65, R66, 0x10000, RZ ;  /* 0x0001000042417824 */ /* 0x002fca00078e00ff */
[----:B------:R-:W-:Y:S01]  /*b090*/  LOP3.LUT R65, R65, 0x600000, RZ, 0xc0, !PT ;  /* 0x0060000041417812 */ /* 0x000fe200078ec0ff */
[----:B---3--:R-:W-:Y:S06]  /*b0a0*/  @!P0 BRA `(.L_x_175) ;  /* 0x0000011800808947 */ /* 0x008fec0003800000 */
.L_x_438:
[----:B------:R-:W-:Y:S05]  /*b0b0*/  WARPSYNC.ALL ;  /* 0x0000000000007948 */ /* 0x000fea0003800000 */
[----:B------:R-:W-:Y:S01]  /*b0c0*/  R2UR UR4, R65 ;  /* 0x00000000410472ca */ /* 0x000fe200000e0000 */
[----:B------:R-:W-:Y:S01]  /*b0d0*/  UISETP.NE.AND UP0, UPT, UR37, URZ, UPT ;  /* 0x000000ff2500728c */ /* 0x000fe2000bf05270 */
[----:B------:R-:W-:Y:S01]  /*b0e0*/  PLOP3.LUT P0, PT, PT, PT, PT, 0x80, 0x8 ;  /* 0x000000000008781c */ /* 0x000fe20003f0f070 */
[----:B------:R-:W-:-:S10]  /*b0f0*/  IMAD.MOV.U32 R67, RZ, RZ, 0x3f800000 ;  /* 0x3f800000ff437424 */ /* 0x000fd400078e00ff */
[----:B------:R-:W3:Y:S02]  /*b100*/  LDTM.x2 R4, tmem[UR4] ;  /* 0x00000004000479ee */ /* 0x000ee400080c0000 */
[----:B---3--:R-:W-:-:S13]  /*b110*/  FSETP.NEU.AND P2, PT, R4, R5, PT ;  /* 0x000000050400720b */ /* 0x008fda0003f4d000 */
[----:B-1----:R-:W1:Y:S01]  /*b120*/  @P2 LDC R0, c[0x0][0x704] ;  /* 0x0001c100ff002b82 */ /* 0x002e620000000800 */
[----:B------:R-:W-:-:S04]  /*b130*/  @P2 FADD R5, R4, -R5 ;  /* 0x8000000504052221 */ /* 0x000fc80000000000 */
[----:B-1----:R-:W-:-:S05]  /*b140*/  @P2 FMUL R5, R5, R0 ;  /* 0x0000000005052220 */ /* 0x002fca0000400000 */
[----:B------:R-:W-:-:S04]  /*b150*/  @P2 FSETP.GEU.AND P1, PT, R5, -126, PT ;  /* 0xc2fc00000500280b */ /* 0x000fc80003f2e000 */
[----:B------:R-:W-:-:S13]  /*b160*/  @P2 PLOP3.LUT P0, PT, P1, PT, PT, 0x80, 0x8 ;  /* 0x000000000008281c */ /* 0x000fda0000f0f070 */
[----:B------:R-:W-:-:S04]  /*b170*/  @!P0 FMUL R5, R5, 0.5 ;  /* 0x3f00000005058820 */ /* 0x000fc80000400000 */
[----:B------:R-:W1:Y:S02]  /*b180*/  @P2 MUFU.EX2 R0, R5 ;  /* 0x0000000500002308 */ /* 0x000e640000000800 */
[----:B-1----:R-:W-:-:S05]  /*b190*/  @!P0 FMUL R0, R0, R0 ;  /* 0x0000000000008220 */ /* 0x002fca0000400000 */
[----:B------:R-:W-:Y:S01]  /*b1a0*/  @P2 MOV R67, R0 ;  /* 0x0000000000432202 */ /* 0x000fe20000000f00 */
[----:B------:R-:W-:Y:S06]  /*b1b0*/  BRA.U UP0, `(.L_x_176) ;  /* 0x0000000100047547 */ /* 0x000fec000b800000 */
[----:B------:R-:W-:Y:S05]  /*b1c0*/  BPT.TRAP 0x1 ;  /* 0x000000040000795c */ /* 0x000fea0000300000 */
.L_x_176:
[----:B------:R-:W-:Y:S01]  /*b1d0*/  IMAD.U32 R0, RZ, RZ, UR36 ;  /* 0x00000024ff007e24 */ /* 0x000fe2000f8e00ff */
[----:B------:R-:W-:-:S04]  /*b1e0*/  FSETP.NEU.AND P1, PT, R67, 1, PT ;  /* 0x3f8000004300780b */ /* 0x000fc80003f2d000 */
[----:B------:R-:W-:-:S04]  /*b1f0*/  SHF.L.U32 R0, R0, 0x1f, RZ ;  /* 0x0000001f00007819 */ /* 0x000fc800000006ff */
[----:B------:R-:W1:Y:S02]  /*b200*/  SYNCS.PHASECHK.TRANS64.TRYWAIT P0, [R59+URZ+0x38090], R0 ;  /* 0x038090003b0075a7 */ /* 0x000e6400080011ff */
[----:B-1----:R-:W-:Y:S05]  /*b210*/  @!P0 BRA `(.L_x_177) ;  /* 0x0000011800388947 */ /* 0x002fea0003800000 */
.L_x_439:
[----:B------:R-:W-:-:S13]  /*b220*/  VOTE.ANY P1, P1 ;  /* 0x0000000000ff7806 */ /* 0x000fda0000820100 */
[----:B------:R-:W-:Y:S05]  /*b230*/  @!P1 BRA `(.L_x_178) ;  /* 0x0000001000149947 */ /* 0x000fea0003800000 */
[----:B------:R-:W-:Y:S01]  /*b240*/  SHF.R.U32.HI R16, RZ, 0x5, R66 ;  /* 0x00000005ff107819 */ /* 0x000fe20000011642 */
[----:B------:R-:W-:Y:S01]  /*b250*/  BSSY.RECONVERGENT B6, `(.L_x_179) ;  /* 0x0000018000067945 */ /* 0x000fe20003800200 */
[----:B------:R-:W-:Y:S02]  /*b260*/  LOP3.LUT R19, R65, 0x100, RZ, 0xfc, !PT ;  /* 0x0000010041137812 */ /* 0x000fe400078efcff */
[----:B------:R-:W-:Y:S02]  /*b270*/  SHF.R.U32.HI R17, RZ, 0x15, R65 ;  /* 0x00000015ff117819 */ /* 0x000fe40000011641 */
[----:B------:R-:W-:Y:S02]  /*b280*/  LOP3.LUT R16, R16, 0x3, RZ, 0xc0, !PT ;  /* 0x0000000310107812 */ /* 0x000fe400078ec0ff */
[----:B------:R-:W-:Y:S02]  /*b290*/  R2UR UR4, R19 ;  /* 0x00000000130472ca */ /* 0x000fe400000e0000 */
[----:B------:R-:W-:-:S11]  /*b2a0*/  ISETP.NE.AND P0, PT, R16, R17, PT ;  /* 0x000000111000720c */ /* 0x000fd60003f05270 */
[----:B------:R-:W3:Y:S02]  /*b2b0*/  LDTM.x16 R24, tmem[UR4] ;  /* 0x00000004001879ee */ /* 0x000ee40008240000 */
[----:B---3--:R-:W-:Y:S05]  /*b2c0*/  @!P0 BRA `(.L_x_180) ;  /* 0x0000000000408947 */ /* 0x008fea0003800000 */
[----:B------:R-:W-:Y:S01]  /*b2d0*/  MOV R14, 0x8 ;  /* 0x00000008000e7802 */ /* 0x000fe20000000f00 */
[----:B------:R-:W3:Y:S01]  /*b2e0*/  LDCU.64 UR8, c[0x4][0xb0] ;  /* 0x01001600ff0877ac */ /* 0x000ee20008000a00 */
[----:B------:R-:W-:Y:S02]  /*b2f0*/  HFMA2 R12, -RZ, RZ, 0, 5.9604644775390625e-08 ;  /* 0x00000001ff0c7431 */ /* 0x000fe400000001ff */
[----:B------:R-:W-:Y:S01]  /*b300*/  IMAD.MOV.U32 R8, RZ, RZ, 0x192 ;  /* 0x00000192ff087424 */ /* 0x000fe200078e00ff */
[----:B------:R-:W2:Y:S01]  /*b310*/  LDCU.64 UR6, c[0x4][0xb8] ;  /* 0x01001700ff0677ac */ /* 0x000ea20008000a00 */
[----:B------:R-:W4:Y:S01]  /*b320*/  LDC.64 R14, c[0x4][R14] ;  /* 0x010000000e0e7b82 */ /* 0x000f220000000a00 */
[----:B------:R-:W-:Y:S01]  /*b330*/  IMAD.MOV.U32 R13, RZ, RZ, RZ ;  /* 0x000000ffff0d7224 */ /* 0x000fe200078e00ff */
[----:B------:R-:W5:Y:S01]  /*b340*/  LDCU.64 UR4, c[0x4][0x30] ;  /* 0x01000600ff0477ac */ /* 0x000f620008000a00 */
[----:B---3--:R-:W-:Y:S01]  /*b350*/  IMAD.U32 R4, RZ, RZ, UR8 ;  /* 0x00000008ff047e24 */ /* 0x008fe2000f8e00ff */
[----:B------:R-:W-:Y:S01]  /*b360*/  MOV R5, UR9 ;  /* 0x0000000900057c02 */ /* 0x000fe20008000f00 */
[----:B--2---:R-:W-:Y:S01]  /*b370*/  IMAD.U32 R6, RZ, RZ, UR6 ;  /* 0x00000006ff067e24 */ /* 0x004fe2000f8e00ff */
[----:B------:R-:W-:Y:S01]  /*b380*/  MOV R7, UR7 ;  /* 0x0000000700077c02 */ /* 0x000fe20008000f00 */
[----:B-----5:R-:W-:Y:S01]  /*b390*/  IMAD.U32 R10, RZ, RZ, UR4 ;  /* 0x00000004ff0a7e24 */ /* 0x020fe2000f8e00ff */
[----:B------:R-:W-:-:S02]  /*b3a0*/  MOV R11, UR5 ;  /* 0x00000005000b7c02 */ /* 0x000fc40008000f00 */
[----:B------:R-:W-:-:S07]  /*b3b0*/  LEPC R20, `(.L_x_180) ;  /* 0x000000001014794e */ /* 0x000fce0000000000 */
[----:B-1--4-:R-:W-:Y:S05]  /*b3c0*/  CALL.ABS.NOINC R14 ;  /* 0x000000000e007343 */ /* 0x012fea0003c00000 */
.L_x_180:
[----:B------:R-:W-:Y:S05]  /*b3d0*/  BSYNC.RECONVERGENT B6 ;  /* 0x0000000000067941 */ /* 0x000fea0003800200 */
.L_x_179:
[----:B------:R-:W-:Y:S01]  /*b3e0*/  FSETP.NEU.AND P0, PT, R67, 1, PT ;  /* 0x3f8000004300780b */ /* 0x000fe20003f0d000 */
[----:B------:R-:W-:Y:S05]  /*b3f0*/  WARPSYNC.ALL ;  /* 0x0000000000007948 */ /* 0x000fea0003800000 */
[----:B------:R-:W-:Y:S01]  /*b400*/  LOP3.LUT R18, R65, 0x110, RZ, 0xfc, !PT ;  /* 0x0000011041127812 */ /* 0x000fe200078efcff */
[----:B------:R-:W-:Y:S01]  /*b410*/  BSSY.RECONVERGENT B6, `(.L_x_181) ;  /* 0x000001f000067945 */ /* 0x000fe20003800200 */
[----:B------:R-:W-:Y:S02]  /*b420*/  R2UR UR4, R19 ;  /* 0x00000000130472ca */ /* 0x000fe400000e0000 */
[----:B------:R-:W-:-:S03]  /*b430*/  R2UR UR5, R18 ;  /* 0x00000000120572ca */ /* 0x000fc600000e0000 */
[C---:B------:R-:W-:Y:S02]  /*b440*/  @P0 FMUL2 R24, R67.reuse.F32, R24.F32x2.HI_LO ;  /* 0x000000184318024a */ /* 0x040fe40000040000 */
[C---:B------:R-:W-:Y:S02]  /*b450*/  @P0 FMUL2 R26, R67.reuse.F32, R26.F32x2.HI_LO ;  /* 0x0000001a431a024a */ /* 0x040fe40000040000 */
[C---:B------:R-:W-:Y:S02]  /*b460*/  @P0 FMUL2 R28, R67.reuse.F32, R28.F32x2.HI_LO ;  /* 0x0000001c431c024a */ /* 0x040fe40000040000 */
[C---:B------:R-:W-:Y:S02]  /*b470*/  @P0 FMUL2 R30, R67.reuse.F32, R30.F32x2.HI_LO ;  /* 0x0000001e431e024a */ /* 0x040fe40000040000 */
[C---:B------:R-:W-:Y:S02]  /*b480*/  @P0 FMUL2 R32, R67.reuse.F32, R32.F32x2.HI_LO ;  /* 0x000000204320024a */ /* 0x040fe40000040000 */
[C---:B------:R-:W-:Y:S01]  /*b490*/  @P0 FMUL2 R34, R67.reuse.F32, R34.F32x2.HI_LO ;  /* 0x000000224322024a */ /* 0x040fe20000040000 */
[----:B------:R-:W3:Y:S01]  /*b4a0*/  LDTM.x16 R40, tmem[UR5] ;  /* 0x00000005002879ee */ /* 0x000ee20008240000 */
[----:B------:R-:W-:-:S02]  /*b4b0*/  @P0 FMUL2 R36, R67.F32, R36.F32x2.HI_LO ;  /* 0x000000244324024a */ /* 0x000fc40000040000 */
[----:B------:R-:W-:Y:S01]  /*b4c0*/  @P0 FMUL2 R38, R67.F32, R38.F32x2.HI_LO ;  /* 0x000000264326024a */ /* 0x000fe20000040000 */
[----:B------:R-:W-:-:S03]  /*b4d0*/  ISETP.NE.AND P0, PT, R16, R17, PT ;  /* 0x000000111000720c */ /* 0x000fc60003f05270 */
[----:B------:R4:W-:Y:S10]  /*b4e0*/  STTM.x16 tmem[UR4], R24 ;  /* 0x00000018000079ed */ /* 0x0009f40008240004 */
[----:B---3--:R-:W-:Y:S05]  /*b4f0*/  @!P0 BRA `(.L_x_182) ;  /* 0x0000000000408947 */ /* 0x008fea0003800000 */
[----:B------:R-:W-:Y:S01]  /*b500*/  MOV R14, 0x8 ;  /* 0x00000008000e7802 */ /* 0x000fe20000000f00 */
[----:B------:R-:W3:Y:S01]  /*b510*/  LDCU.64 UR8, c[0x4][0xb0] ;  /* 0x01001600ff0877ac */ /* 0x000ee20008000a00 */
[----:B------:R-:W-:Y:S02]  /*b520*/  HFMA2 R12, -RZ, RZ, 0, 5.9604644775390625e-08 ;  /* 0x00000001ff0c7431 */ /* 0x000fe400000001ff */
[----:B------:R-:W-:Y:S01]  /*b530*/  IMAD.MOV.U32 R8, RZ, RZ, 0x192 ;  /* 0x00000192ff087424 */ /* 0x000fe200078e00ff */
[----:B------:R-:W2:Y:S01]  /*b540*/  LDCU.64 UR6, c[0x4][0xb8] ;  /* 0x01001700ff0677ac */ /* 0x000ea20008000a00 */
[----:B------:R-:W1:Y:S01]  /*b550*/  LDC.64 R14, c[0x4][R14] ;  /* 0x010000000e0e7b82 */ /* 0x000e620000000a00 */
        /* <DEDUP_REMOVED lines=10> */
.L_x_182:
[----:B------:R-:W-:Y:S05]  /*b600*/  BSYNC.RECONVERGENT B6 ;  /* 0x0000000000067941 */ /* 0x000fea0003800200 */
.L_x_181:
        /* <DEDUP_REMOVED lines=12> */
[----:B----4-:R-:W3:Y:S01]  /*b6d0*/  LDTM.x16 R24, tmem[UR5] ;  /* 0x00000005001879ee */ /* 0x010ee20008240000 */
        /* <DEDUP_REMOVED lines=21> */
.L_x_184:
[----:B------:R-:W-:Y:S05]  /*b830*/  BSYNC.RECONVERGENT B6 ;  /* 0x0000000000067941 */ /* 0x000fea0003800200 */
.L_x_183:
        /* <DEDUP_REMOVED lines=34> */
.L_x_186:
[----:B------:R-:W-:Y:S05]  /*ba60*/  BSYNC.RECONVERGENT B6 ;  /* 0x0000000000067941 */ /* 0x000fea0003800200 */
.L_x_185:
        /* <DEDUP_REMOVED lines=34> */
.L_x_188:
[----:B------:R-:W-:Y:S05]  /*bc90*/  BSYNC.RECONVERGENT B6 ;  /* 0x0000000000067941 */ /* 0x000fea0003800200 */
.L_x_187:
        /* <DEDUP_REMOVED lines=34> */
.L_x_190:
[----:B------:R-:W-:Y:S05]  /*bec0*/  BSYNC.RECONVERGENT B6 ;  /* 0x0000000000067941 */ /* 0x000fea0003800200 */
.L_x_189:
        /* <DEDUP_REMOVED lines=34> */
.L_x_192:
[----:B------:R-:W-:Y:S05]  /*c0f0*/  BSYNC.RECONVERGENT B6 ;  /* 0x0000000000067941 */ /* 0x000fea0003800200 */
.L_x_191:
[----:B-1----:R-:W-:Y:S01]  /*c100*/  LOP3.LUT R0, R65, 0x170, RZ, 0xfc, !PT ;  /* 0x0000017041007812 */ /* 0x002fe200078efcff */
[----:B------:R-:W-:Y:S05]  /*c110*/  WARPSYNC.ALL ;  /* 0x0000000000007948 */ /* 0x000fea0003800000 */
[----:B------:R-:W-:Y:S02]  /*c120*/  R2UR UR4, R0 ;  /* 0x00000000000472ca */ /* 0x000fe400000e0000 */
[----:B------:R-:W-:Y:S02]  /*c130*/  FSETP.NEU.AND P0, PT, R67, 1, PT ;  /* 0x3f8000004300780b */ /* 0x000fe40003f0d000 */
[----:B------:R-:W-:-:S09]  /*c140*/  R2UR UR5, R68 ;  /* 0x00000000440572ca */ /* 0x000fd200000e0000 */
[----:B--2---:R-:W1:Y:S01]  /*c150*/  LDTM.x16 R4, tmem[UR4] ;  /* 0x00000004000479ee */ /* 0x004e620008240000 */
[----:B------:R-:W-:Y:S01]  /*c160*/  R2UR UR4, R0 ;  /* 0x00000000000472ca */ /* 0x000fe200000e0000 */
[C---:B------:R-:W-:Y:S02]  /*c170*/  @P0 FMUL2 R24, R67.reuse.F32, R24.F32x2.HI_LO ;  /* 0x000000184318024a */ /* 0x040fe40000040000 */
[C---:B------:R-:W-:Y:S02]  /*c180*/  @P0 FMUL2 R26, R67.reuse.F32, R26.F32x2.HI_LO ;  /* 0x0000001a431a024a */ /* 0x040fe40000040000 */
[C---:B------:R-:W-:Y:S02]  /*c190*/  @P0 FMUL2 R28, R67.reuse.F32, R28.F32x2.HI_LO ;  /* 0x0000001c431c024a */ /* 0x040fe40000040000 */
[C---:B------:R-:W-:Y:S02]  /*c1a0*/  @P0 FMUL2 R30, R67.reuse.F32, R30.F32x2.HI_LO ;  /* 0x0000001e431e024a */ /* 0x040fe40000040000 */
[----:B------:R-:W-:-:S02]  /*c1b0*/  @P0 FMUL2 R32, R67.F32, R32.F32x2.HI_LO ;  /* 0x000000204320024a */ /* 0x000fc40000040000 */
[C---:B------:R-:W-:Y:S02]  /*c1c0*/  @P0 FMUL2 R34, R67.reuse.F32, R34.F32x2.HI_LO ;  /* 0x000000224322024a */ /* 0x040fe40000040000 */
[C---:B------:R-:W-:Y:S02]  /*c1d0*/  @P0 FMUL2 R36, R67.reuse.F32, R36.F32x2.HI_LO ;  /* 0x000000244324024a */ /* 0x040fe40000040000 */
[----:B------:R-:W-:-:S04]  /*c1e0*/  @P0 FMUL2 R38, R67.F32, R38.F32x2.HI_LO ;  /* 0x000000264326024a */ /* 0x000fc80000040000 */
[----:B------:R3:W-:Y:S01]  /*c1f0*/  STTM.x16 tmem[UR5], R24 ;  /* 0x00000018000079ed */ /* 0x0007e20008240005 */
[C---:B-1----:R-:W-:Y:S02]  /*c200*/  @P0 FMUL2 R4, R67.reuse.F32, R4.F32x2.HI_LO ;  /* 0x000000044304024a */ /* 0x042fe40000040000 */
[C---:B------:R-:W-:Y:S02]  /*c210*/  @P0 FMUL2 R6, R67.reuse.F32, R6.F32x2.HI_LO ;  /* 0x000000064306024a */ /* 0x040fe40000040000 */
[C---:B------:R-:W-:Y:S02]  /*c220*/  @P0 FMUL2 R8, R67.reuse.F32, R8.F32x2.HI_LO ;  /* 0x000000084308024a */ /* 0x040fe40000040000 */
[C---:B------:R-:W-:Y:S02]  /*c230*/  @P0 FMUL2 R10, R67.reuse.F32, R10.F32x2.HI_LO ;  /* 0x0000000a430a024a */ /* 0x040fe40000040000 */
[C---:B------:R-:W-:Y:S02]  /*c240*/  @P0 FMUL2 R12, R67.reuse.F32, R12.F32x2.HI_LO ;  /* 0x0000000c430c024a */ /* 0x040fe40000040000 */
[----:B------:R-:W-:-:S02]  /*c250*/  @P0 FMUL2 R14, R67.F32, R14.F32x2.HI_LO ;  /* 0x0000000e430e024a */ /* 0x000fc40000040000 */
[C---:B------:R-:W-:Y:S02]  /*c260*/  @P0 FMUL2 R16, R67.reuse.F32, R16.F32x2.HI_LO ;  /* 0x000000104310024a */ /* 0x040fe40000040000 */
[----:B------:R-:W-:-:S04]  /*c270*/  @P0 FMUL2 R18, R67.F32, R18.F32x2.HI_LO ;  /* 0x000000124312024a */ /* 0x000fc80000040000 */
[----:B------:R3:W-:Y:S02]  /*c280*/  STTM.x16 tmem[UR4], R4 ;  /* 0x00000004000079ed */ /* 0x0007e40008240004 */
.L_x_178:
[----:B------:R-:W-:-:S09]  /*c290*/  UISETP.NE.AND UP0, UPT, UR42, URZ, UPT ;  /* 0x000000ff2a00728c */ /* 0x000fd2000bf05270 */
[----:B------:R-:W-:Y:S05]  /*c2a0*/  BRA.U !UP0, `(.L_x_193) ;  /* 0x0000000108047547 */ /* 0x000fea000b800000 */
[----:B------:R-:W-:Y:S05]  /*c2b0*/  BPT.TRAP 0x1 ;  /* 0x000000040000795c */ /* 0x000fea0000300000 */
.L_x_193:
[----:B------:R-:W-:Y:S01]  /*c2c0*/  IADD3 R3, PT, PT, R59, 0x38088, RZ ;  /* 0x000380883b037810 */ /* 0x000fe20007ffe0ff */
[----:B------:R-:W-:Y:S02]  /*c2d0*/  UISETP.NE.AND UP0, UPT, UR37, URZ, UPT ;  /* 0x000000ff2500728c */ /* 0x000fe4000bf05270 */
[----:B------:R-:W-:Y:S01]  /*c2e0*/  ULOP3.LUT UR38, UR38, 0x1, URZ, 0x3c, !UPT ;  /* 0x0000000126267892 */ /* 0x000fe2000f8e3cff */
[----:B-1----:R-:W-:-:S04]  /*c2f0*/  PRMT R0, R60, 0x654, R3 ;  /* 0x000006543c007816 */ /* 0x002fc80000000003 */
[----:B------:R1:W-:Y:S01]  /*c300*/  SYNCS.ARRIVE.TRANS64.RED.A1T0 RZ, [R0+URZ], RZ ;  /* 0x000000ff00ff79a7 */ /* 0x0003e200081004ff */
[----:B------:R-:W1:Y:S01]  /*c310*/  FENCE.VIEW.ASYNC.T ;  /* 0x00000000000073c6 */ /* 0x000e620000000200 */
[----:B------:R-:W-:Y:S05]  /*c320*/  BRA.U UP0, `(.L_x_194) ;  /* 0x0000000100087547 */ /* 0x000fea000b800000 */
[----:B------:R-:W-:Y:S05]  /*c330*/  BPT.TRAP 0x1 ;  /* 0x000000040000795c */ /* 0x000fea0000300000 */
[----:B------:R-:W-:Y:S05]  /*c340*/  BPT.TRAP 0x1 ;  /* 0x000000040000795c */ /* 0x000fea0000300000 */
.L_x_194:
[----:B------:R-:W-:Y:S01]  /*c350*/  IADD3 R3, PT, PT, R59, 0x380a0, RZ ;  /* 0x000380a03b037810 */ /* 0x000fe20007ffe0ff */
[----:B------:R-:W-:-:S03]  /*c360*/  UISETP.NE.AND UP0, UPT, UR42, URZ, UPT ;  /* 0x000000ff2a00728c */ /* 0x000fc6000bf05270 */
[----:B-1----:R-:W-:-:S04]  /*c370*/  PRMT R0, R60, 0x654, R3 ;  /* 0x000006543c007816 */ /* 0x002fc80000000003 */
[----:B------:R1:W-:Y:S02]  /*c380*/  SYNCS.ARRIVE.TRANS64.RED.A1T0 RZ, [R0+URZ], RZ ;  /* 0x000000ff00ff79a7 */ /* 0x0003e400081004ff */
[----:B------:R-:W-:Y:S05]  /*c390*/  BRA.U !UP0, `(.L_x_195) ;  /* 0x0000000108047547 */ /* 0x000fea000b800000 */
[----:B------:R-:W-:Y:S05]  /*c3a0*/  BPT.TRAP 0x1 ;  /* 0x000000040000795c */ /* 0x000fea0000300000 */
.L_x_195:
[----:B-1----:R-:W-:Y:S01]  /*c3b0*/  IMAD.U32 R0, RZ, RZ, UR38 ;  /* 0x00000026ff007e24 */ /* 0x002fe2000f8e00ff */
[----:B------:R-:W-:-:S04]  /*c3c0*/  LOP3.LUT R3, R65, 0x80, RZ, 0xfc, !PT ;  /* 0x0000008041037812 */ /* 0x000fc800078efcff */
[----:B------:R-:W-:-:S04]  /*c3d0*/  SHF.L.U32 R0, R0, 0x1f, RZ ;  /* 0x0000001f00007819 */ /* 0x000fc800000006ff */
[----:B------:R-:W1:Y:S02]  /*c3e0*/  SYNCS.PHASECHK.TRANS64.TRYWAIT P0, [R59+URZ+0x38080], R0 ;  /* 0x038080003b0075a7 */ /* 0x000e6400080011ff */
[----:B-1----:R-:W-:Y:S05]  /*c3f0*/  @!P0 BRA `(.L_x_196) ;  /* 0x0000010400d48947 */ /* 0x002fea0003800000 */
.L_x_440:
[----:B------:R-:W-:Y:S01]  /*c400*/  R2UR UR4, R3 ;  /* 0x00000000030472ca */ /* 0x000fe200000e0000 */
[----:B------:R-:W-:Y:S01]  /*c410*/  UISETP.NE.AND UP0, UPT, UR37, URZ, UPT ;  /* 0x000000ff2500728c */ /* 0x000fe2000bf05270 */
[----:B------:R-:W-:Y:S01]  /*c420*/  PLOP3.LUT P0, PT, PT, PT, PT, 0x80, 0x8 ;  /* 0x000000000008781c */ /* 0x000fe20003f0f070 */
[----:B------:R-:W-:-:S10]  /*c430*/  IMAD.MOV.U32 R67, RZ, RZ, 0x3f800000 ;  /* 0x3f800000ff437424 */ /* 0x000fd400078e00ff */
[----:B---3--:R-:W1:Y:S02]  /*c440*/  LDTM.x2 R4, tmem[UR4] ;  /* 0x00000004000479ee */ /* 0x008e6400080c0000 */
[----:B-1----:R-:W-:-:S13]  /*c450*/  FSETP.NEU.AND P2, PT, R4, R5, PT ;  /* 0x000000050400720b */ /* 0x002fda0003f4d000 */
[----:B------:R-:W1:Y:S01]  /*c460*/  @P2 LDC R0, c[0x0][0x704] ;  /* 0x0001c100ff002b82 */ /* 0x000e620000000800 */
        /* <DEDUP_REMOVED lines=10> */
.L_x_197:
[----:B------:R-:W-:Y:S01]  /*c510*/  IMAD.U32 R0, RZ, RZ, UR36 ;  /* 0x00000024ff007e24 */ /* 0x000fe2000f8e00ff */
[----:B------:R-:W-:-:S04]  /*c520*/  FSETP.NEU.AND P1, PT, R67, 1, PT ;  /* 0x3f8000004300780b */ /* 0x000fc80003f2d000 */
[----:B------:R-:W-:-:S04]  /*c530*/  SHF.L.U32 R0, R0, 0x1f, RZ ;  /* 0x0000001f00007819 */ /* 0x000fc800000006ff */
[----:B------:R-:W1:Y:S02]  /*c540*/  SYNCS.PHASECHK.TRANS64.TRYWAIT P0, [R59+URZ+0x38098], R0 ;  /* 0x038098003b0075a7 */ /* 0x000e6400080011ff */
[----:B-1----:R-:W-:Y:S05]  /*c550*/  @!P0 BRA `(.L_x_198) ;  /* 0x0000010400908947 */ /* 0x002fea0003800000 */
.L_x_441:
        /* <DEDUP_REMOVED lines=27> */
.L_x_201:
[----:B------:R-:W-:Y:S05]  /*c710*/  BSYNC.RECONVERGENT B6 ;  /* 0x0000000000067941 */ /* 0x000fea0003800200 */
.L_x_200:
        /* <DEDUP_REMOVED lines=34> */
.L_x_203:
[----:B------:R-:W-:Y:S05]  /*c940*/  BSYNC.RECONVERGENT B6 ;  /* 0x0000000000067941 */ /* 0x000fea0003800200 */
.L_x_202:
        /* <DEDUP_REMOVED lines=34> */
.L_x_205:
[----:B------:R-:W-:Y:S05]  /*cb70*/  BSYNC.RECONVERGENT B6 ;  /* 0x0000000000067941 */ /* 0x000fea0003800200 */
.L_x_204:
        /* <DEDUP_REMOVED lines=34> */
.L_x_207:
[----:B------:R-:W-:Y:S05]  /*cda0*/  BSYNC.RECONVERGENT B6 ;  /* 0x0000000000067941 */ /* 0x000fea0003800200 */
.L_x_206:
        /* <DEDUP_REMOVED lines=34> */
.L_x_209:
[----:B------:R-:W-:Y:S05]  /*cfd0*/  BSYNC.RECONVERGENT B6 ;  /* 0x0000000000067941 */ /* 0x000fea0003800200 */
.L_x_208:
        /* <DEDUP_REMOVED lines=34> */
.L_x_211:
[----:B------:R-:W-:Y:S05]  /*d200*/  BSYNC.RECONVERGENT B6 ;  /* 0x0000000000067941 */ /* 0x000fea0003800200 */
.L_x_210:
        /* <DEDUP_REMOVED lines=34> */
.L_x_213:
[----:B------:R-:W-:Y:S05]  /*d430*/  BSYNC.RECONVERGENT B6 ;  /* 0x0000000000067941 */ /* 0x000fea0003800200 */
.L_x_212:
[----:B------:R-:W-:Y:S01]  /*d440*/  LOP3.LUT R65, R65, 0x1f0, RZ, 0xfc, !PT ;  /* 0x000001f041417812 */ /* 0x000fe200078efcff */
[----:B------:R-:W-:Y:S05]  /*d450*/  WARPSYNC.ALL ;  /* 0x0000000000007948 */ /* 0x000fea0003800000 */
[----:B------:R-:W-:Y:S02]  /*d460*/  R2UR UR4, R65 ;  /* 0x00000000410472ca */ /* 0x000fe400000e0000 */
[----:B------:R-:W-:Y:S02]  /*d470*/  FSETP.NEU.AND P0, PT, R67, 1, PT ;  /* 0x3f8000004300780b */ /* 0x000fe40003f0d000 */
[----:B------:R-:W-:-:S09]  /*d480*/  R2UR UR5, R66 ;  /* 0x00000000420572ca */ /* 0x000fd200000e0000 */
[----:B--2---:R-:W2:Y:S01]  /*d490*/  LDTM.x16 R4, tmem[UR4] ;  /* 0x00000004000479ee */ /* 0x004ea20008240000 */
        /* <DEDUP_REMOVED lines=10> */
[C---:B--2---:R-:W-:Y:S02]  /*d540*/  @P0 FMUL2 R4, R67.reuse.F32, R4.F32x2.HI_LO ;  /* 0x000000044304024a */ /* 0x044fe40000040000 */
        /* <DEDUP_REMOVED lines=8> */
.L_x_199:
[----:B------:R-:W-:-:S09]  /*d5d0*/  UISETP.NE.AND UP0, UPT, UR43, URZ, UPT ;  /* 0x000000ff2b00728c */ /* 0x000fd2000bf05270 */
[----:B------:R-:W-:Y:S05]  /*d5e0*/  BRA.U !UP0, `(.L_x_214) ;  /* 0x0000000108047547 */ /* 0x000fea000b800000 */
[----:B------:R-:W-:Y:S05]  /*d5f0*/  BPT.TRAP 0x1 ;  /* 0x000000040000795c */ /* 0x000fea0000300000 */
.L_x_214:
[----:B-1----:R-:W-:Y:S01]  /*d600*/  PRMT R0, R60, 0x654, R63 ;  /* 0x000006543c007816 */ /* 0x002fe2000000003f */
[----:B------:R-:W-:-:S03]  /*d610*/  UISETP.NE.AND UP0, UPT, UR37, URZ, UPT ;  /* 0x000000ff2500728c */ /* 0x000fc6000bf05270 */
[----:B------:R1:W-:Y:S01]  /*d620*/  SYNCS.ARRIVE.TRANS64.RED.A1T0 RZ, [R0+URZ], RZ ;  /* 0x000000ff00ff79a7 */ /* 0x0003e200081004ff */
[----:B------:R-:W1:Y:S05]  /*d630*/  FENCE.VIEW.ASYNC.T ;  /* 0x00000000000073c6 */ /* 0x000e6a0000000200 */
[----:B------:R-:W-:Y:S05]  /*d640*/  BRA.U UP0, `(.L_x_215) ;  /* 0x0000000100087547 */ /* 0x000fea000b800000 */
[----:B------:R-:W-:Y:S05]  /*d650*/  BPT.TRAP 0x1 ;  /* 0x000000040000795c */ /* 0x000fea0000300000 */
[----:B------:R-:W-:Y:S05]  /*d660*/  BPT.TRAP 0x1 ;  /* 0x000000040000795c */ /* 0x000fea0000300000 */
.L_x_215:
[----:B------:R-:W-:Y:S01]  /*d670*/  ISETP.NE.AND P0, PT, R64, RZ, PT ;  /* 0x000000ff4000720c */ /* 0x000fe20003f05270 */
[----:B------:R-:W-:Y:S01]  /*d680*/  VIADD R3, R59, 0x380a8 ;  /* 0x000380a83b037836 */ /* 0x000fe20000000000 */
[----:B------:R-:W-:-:S04]  /*d690*/  ULOP3.LUT UR36, UR36, 0x1, URZ, 0x3c, !UPT ;  /* 0x0000000124247892 */ /* 0x000fc8000f8e3cff */
[----:B------:R-:W-:-:S04]  /*d6a0*/  PRMT R3, R60, 0x654, R3 ;  /* 0x000006543c037816 */ /* 0x000fc80000000003 */
[----:B-1----:R1:W-:Y:S02]  /*d6b0*/  SYNCS.ARRIVE.TRANS64.RED.A1T0 RZ, [R3+URZ], RZ ;  /* 0x000000ff03ff79a7 */ /* 0x0023e400081004ff */
[----:B-1----:R-:W-:Y:S01]  /*d6c0*/  LOP3.LUT R3, R23, 0x1, RZ, 0x3c, !PT ;  /* 0x0000000117037812 */ /* 0x002fe200078e3cff */
[----:B------:R-:W-:Y:S06]  /*d6d0*/  @P0 BRA `(.L_x_216) ;  /* 0xffffffd8003c0947 */ /* 0x000fec000383ffff */
.L_x_173:
[----:B------:R-:W-:-:S09]  /*d6e0*/  UISETP.NE.AND UP0, UPT, UR42, URZ, UPT ;  /* 0x000000ff2a00728c */ /* 0x000fd2000bf05270 */
[----:B------:R-:W-:Y:S05]  /*d6f0*/  BRA.U !UP0, `(.L_x_217) ;  /* 0x0000000108047547 */ /* 0x000fea000b800000 */
[----:B------:R-:W-:Y:S05]  /*d700*/  BPT.TRAP 0x1 ;  /* 0x000000040000795c */ /* 0x000fea0000300000 */
.L_x_217:
[----:B---3--:R-:W-:Y:S01]  /*d710*/  IADD3 R31, PT, PT, R59, 0x38088, RZ ;  /* 0x000380883b1f7810 */ /* 0x008fe20007ffe0ff */
[----:B------:R-:W-:-:S03]  /*d720*/  UISETP.NE.AND UP0, UPT, UR43, URZ, UPT ;  /* 0x000000ff2b00728c */ /* 0x000fc6000bf05270 */
[----:B------:R-:W-:-:S04]  /*d730*/  PRMT R4, R60, 0x654, R31 ;  /* 0x000006543c047816 */ /* 0x000fc8000000001f */
[----:B------:R3:W-:Y:S02]  /*d740*/  SYNCS.ARRIVE.TRANS64.RED.A1T0 RZ, [R4+URZ], RZ ;  /* 0x000000ff04ff79a7 */ /* 0x0007e400081004ff */
[----:B------:R-:W-:Y:S05]  /*d750*/  BRA.U !UP0, `(.L_x_218) ;  /* 0x0000000108047547 */ /* 0x000fea000b800000 */
[----:B------:R-:W-:Y:S05]  /*d760*/  BPT.TRAP 0x1 ;  /* 0x000000040000795c */ /* 0x000fea0000300000 */
.L_x_218:
[----:B---3--:R-:W-:Y:S01]  /*d770*/  SHF.L.U32 R4, R3, 0x1f, RZ ;  /* 0x0000001f03047819 */ /* 0x008fe200000006ff */
[----:B------:R-:W3:Y:S03]  /*d780*/  S2R R26, SR_TID.X ;  /* 0x00000000001a7919 */ /* 0x000ee60000002100 */
[----:B------:R-:W5:Y:S01]  /*d790*/  SYNCS.PHASECHK.TRANS64.TRYWAIT P0, [R59+URZ+0x38070], R4 ;  /* 0x038070043b0075a7 */ /* 0x000f6200080011ff */
[----:B---3--:R-:W-:-:S05]  /*d7a0*/  IMAD.U32 R28, R26, 0x10000, RZ ;  /* 0x000100001a1c7824 */ /* 0x008fca00078e00ff */
[----:B------:R-:W-:Y:S01]  /*d7b0*/  LOP3.LUT R28, R28, 0x600000, RZ, 0xc0, !PT ;  /* 0x006000001c1c7812 */ /* 0x000fe200078ec0ff */
[----:B-----5:R-:W-:Y:S06]  /*d7c0*/  @!P0 BRA `(.L_x_219) ;  /* 0x000000f400088947 */ /* 0x020fec0003800000 */
.L_x_442:
[----:B------:R-:W-:Y:S05]  /*d7d0*/  WARPSYNC.ALL ;  /* 0x0000000000007948 */ /* 0x000fea0003800000 */
[----:B------:R-:W-:Y:S01]  /*d7e0*/  R2UR UR4, R28 ;  /* 0x000000001c0472ca */ /* 0x000fe200000e0000 */
[----:B------:R-:W-:-:S12]  /*d7f0*/  UISETP.NE.AND UP0, UPT, UR43, URZ, UPT ;  /* 0x000000ff2b00728c */ /* 0x000fd8000bf05270 */
[----:B------:R-:W1:Y:S02]  /*d800*/  LDTM.x2 R24, tmem[UR4] ;  /* 0x00000004001879ee */ /* 0x000e6400080c0000 */
[----:B-1----:R-:W-:Y:S05]  /*d810*/  BRA.U !UP0, `(.L_x_220) ;  /* 0x0000000108047547 */ /* 0x002fea000b800000 */
[----:B------:R-:W-:Y:S05]  /*d820*/  BPT.TRAP 0x1 ;  /* 0x000000040000795c */ /* 0x000fea0000300000 */
.L_x_220:
[----:B------:R1:W-:Y:S01]  /*d830*/  SYNCS.ARRIVE.TRANS64.RED.A1T0 RZ, [R0+URZ], RZ ;  /* 0x000000ff00ff79a7 */ /* 0x0003e200081004ff */
[----:B------:R-:W-:-:S09]  /*d840*/  UISETP.NE.AND UP0, UPT, UR37, URZ, UPT ;  /* 0x000000ff2500728c */ /* 0x000fd2000bf05270 */
[----:B------:R-:W-:Y:S05]  /*d850*/  BRA.U UP0, `(.L_x_221) ;  /* 0x0000000100047547 */ /* 0x000fea000b800000 */
[----:B------:R-:W-:Y:S05]  /*d860*/  BPT.TRAP 0x1 ;  /* 0x000000040000795c */ /* 0x000fea0000300000 */
.L_x_221:
[----:B-1----:R-:W-:-:S04]  /*d870*/  MOV R0, UR36 ;  /* 0x0000002400007c02 */ /* 0x002fc80008000f00 */
[----:B------:R-:W-:-:S04]  /*d880*/  SHF.L.U32 R0, R0, 0x1f, RZ ;  /* 0x0000001f00007819 */ /* 0x000fc800000006ff */
[----:B------:R-:W1:Y:S02]  /*d890*/  SYNCS.PHASECHK.TRANS64.TRYWAIT P0, [R59+URZ+0x38090], R0 ;  /* 0x038090003b0075a7 */ /* 0x000e6400080011ff */
[----:B-1----:R-:W-:Y:S05]  /*d8a0*/  @!P0 BRA `(.L_x_222) ;  /* 0x000000f000e48947 */ /* 0x002fea0003800000 */
.L_x_443:
[----:B------:R-:W-:-:S09]  /*d8b0*/  UISETP.NE.AND UP0, UPT, UR37, URZ, UPT ;  /* 0x000000ff2500728c */ /* 0x000fd2000bf05270 */
[----:B------:R-:W-:Y:S05]  /*d8c0*/  BRA.U UP0, `(.L_x_223) ;  /* 0x0000000100047547 */ /* 0x000fea000b800000 */
[----:B------:R-:W-:Y:S05]  /*d8d0*/  BPT.TRAP 0x1 ;  /* 0x000000040000795c */ /* 0x000fea0000300000 */
.L_x_223:
[----:B------:R-:W-:Y:S01]  /*d8e0*/  SHF.L.U32 R0, R56, 0x1f, RZ ;  /* 0x0000001f38007819 */ /* 0x000fe200000006ff */
[----:B------:R1:W1:Y:S01]  /*d8f0*/  MUFU.RCP R3, R24 ;  /* 0x0000001800037308 */ /* 0x0002620000001000 */
[----:B------:R-:W-:Y:S02]  /*d900*/  BSSY B0, `(.L_x_224) ;  /* 0x0000003000007945 */ /* 0x000fe40003800000 */
[----:B------:R-:W5:Y:S02]  /*d910*/  SYNCS.PHASECHK.TRANS64.TRYWAIT P0, [R59+URZ+0x380c0], R0 ;  /* 0x0380c0003b0075a7 */ /* 0x000f6400080011ff */
[----:B-1---5:R-:W-:Y:S05]  /*d920*/  @!P0 BRA `(.L_x_225) ;  /* 0x000000f000d88947 */ /* 0x022fea0003800000 */
.L_x_444:
[----:B------:R-:W-:Y:S05]  /*d930*/  BSYNC B0 ;  /* 0x0000000000007941 */ /* 0x000fea0003800000 */
.L_x_224:
[----:B------:R-:W1:Y:S01]  /*d940*/  LDCU UR4, c[0x0][0x708] ;  /* 0x0000e100ff0477ac */ /* 0x000e620008000800 */
[----:B------:R-:W-:Y:S01]  /*d950*/  FFMA R0, -R24, R3, 1 ;  /* 0x3f80000018007423 */ /* 0x000fe20000000103 */
[----:B------:R-:W2:Y:S03]  /*d960*/  LDC R32, c[0x0][0x708] ;  /* 0x0001c200ff207b82 */ /* 0x000ea60000000800 */
[----:B------:R-:W-:Y:S01]  /*d970*/  FFMA R0, R3, R0, R3 ;  /* 0x0000000003007223 */ /* 0x000fe20000000003 */
[----:B-1----:R-:W-:-:S03]  /*d980*/  MOV R3, UR4 ;  /* 0x0000000400037c02 */ /* 0x002fc60008000f00 */
[----:B------:R-:W-:Y:S01]  /*d990*/  FFMA R33, R0, UR4, RZ ;  /* 0x0000000400217c23 */ /* 0x000fe200080000ff */
[----:B------:R-:W1:Y:S03]  /*d9a0*/  FCHK P0, R3, R24 ;  /* 0x0000001803007302 */ /* 0x000e660000000000 */
[----:B---3--:R-:W-:-:S04]  /*d9b0*/  FFMA R4, -R24, R33, UR4 ;  /* 0x0000000418047e23 */ /* 0x008fc80008000121 */
[----:B------:R-:W-:Y:S01]  /*d9c0*/  FFMA R33, R0, R4, R33 ;  /* 0x0000000400217223 */ /* 0x000fe20000000021 */
[----:B-1----:R-:W-:Y:S06]  /*d9d0*/  @!P0 BRA `(.L_x_226) ;  /* 0x0000000000088947 */ /* 0x002fec0003800000 */
[----:B------:R-:W-:Y:S02]  /*d9e0*/  MOV R4, 0xda00 ;  /* 0x0000da0000047802 */ /* 0x000fe40000000f00 */
[----:B--2-4-:R-:W-:Y:S05]  /*d9f0*/  CALL.REL.NOINC `($__internal_3_$__cuda_sm3x_div_rn_noftz_f32_slowpath) ;  /* 0x000000fc00887944 */ /* 0x014fea0003c00000 */
.L_x_226:
[----:B------:R-:W1:Y:S01]  /*da00*/  S2R R20, SR_SWINHI ;  /* 0x0000000000147919 */ /* 0x000e620000002f00 */
[----:B------:R-:W-:Y:S01]  /*da10*/  LOP3.LUT R0, R28, 0x100, RZ, 0xfc, !PT ;  /* 0x000001001c007812 */ /* 0x000fe200078efcff */
[----:B------:R-:W-:Y:S05]  /*da20*/  WARPSYNC.ALL ;  /* 0x0000000000007948 */ /* 0x000fea0003800000 */
[----:B------:R-:W-:Y:S01]  /*da30*/  R2UR UR4, R0 ;  /* 0x00000000000472ca */ /* 0x000fe200000e0000 */
[C---:B------:R-:W-:Y:S01]  /*da40*/  IMAD.SHL.U32 R0, R26.reuse, 0x80, RZ ;  /* 0x000000801a007824 */ /* 0x040fe200078e00ff */
[----:B------:R-:W-:Y:S01]  /*da50*/  SHF.R.U32.HI R29, RZ, 0x15, R28 ;  /* 0x00000015ff1d7819 */ /* 0x000fe2000001161c */
[----:B------:R-:W-:-:S03]  /*da60*/  IMAD.SHL.U32 R27, R26, 0x40, RZ ;  /* 0x000000401a1b7824 */ /* 0x000fc600078e00ff */
[----:B------:R-:W-:-:S04]  /*da70*/  LOP3.LUT R30, R0, 0xc00, RZ, 0xc0, !PT ;  /* 0x00000c00001e7812 */ /* 0x000fc800078ec0ff */
[----:B------:R-:W-:Y:S02]  /*da80*/  LOP3.LUT R27, R30, 0x1c0, R27, 0xf8, !PT ;  /* 0x000001c01e1b7812 */ /* 0x000fe400078ef81b */
[----:B------:R-:W-:Y:S01]  /*da90*/  SHF.R.U32.HI R30, RZ, 0x5, R26 ;  /* 0x00000005ff1e7819 */ /* 0x000fe2000001161a */
[----:B--2---:R-:W2:Y:S01]  /*daa0*/  LDTM.x16 R4, tmem[UR4] ;  /* 0x00000004000479ee */ /* 0x004ea20008240000 */
[----:B------:R-:W-:Y:S02]  /*dab0*/  LOP3.LUT R27, R27, 0x3000, R0, 0xf8, !PT ;  /* 0x000030001b1b7812 */ /* 0x000fe400078ef800 */
[----:B------:R-:W-:Y:S02]  /*dac0*/  LOP3.LUT R30, R30, 0x3, RZ, 0xc0, !PT ;  /* 0x000000031e1e7812 */ /* 0x000fe400078ec0ff */
[----:B------:R-:W-:Y:S02]  /*dad0*/  MOV R36, R59 ;  /* 0x0000003b00247202 */ /* 0x000fe40000000f00 */
[----:B-1----:R-:W-:-:S03]  /*dae0*/  MOV R37, R20 ;  /* 0x0000001400257202 */ /* 0x002fc60000000f00 */
[----:B------:R-:W-:-:S03]  /*daf0*/  IMAD.WIDE.U32 R36, R27, 0x2, R36 ;  /* 0x000000021b247825 */ /* 0x000fc600078e0024 */
[C---:B------:R-:W-:Y:S02]  /*db00*/  IADD3 R0, P1, PT, R36.reuse, 0x28000, RZ ;  /* 0x0002800024007810 */ /* 0x040fe40007f3e0ff */
[----:B------:R-:W-:Y:S01]  /*db10*/  IADD3 R3, P0, PT, R36, 0x28010, RZ ;  /* 0x0002801024037810 */ /* 0x000fe20007f1e0ff */
[C---:B--2---:R-:W-:Y:S02]  /*db20*/  FMUL2 R4, R33.reuse.F32, R4.F32x2.HI_LO ;  /* 0x000000042104724a */ /* 0x044fe40000040000 */
[C---:B------:R-:W-:Y:S02]  /*db30*/  FMUL2 R6, R33.reuse.F32, R6.F32x2.HI_LO ;  /* 0x000000062106724a */ /* 0x040fe40000040000 */
[--C-:B------:R-:W-:Y:S02]  /*db40*/  IMAD.X R39, RZ, RZ, R37.reuse, P1 ;  /* 0x000000ffff277224 */ /* 0x100fe400008e0625 */
[----:B------:R-:W-:Y:S02]  /*db50*/  FMUL2 R12, R33.F32, R12.F32x2.HI_LO ;  /* 0x0000000c210c724a */ /* 0x000fe40000040000 */
[----:B------:R-:W-:-:S02]  /*db60*/  IMAD.X R37, RZ, RZ, R37, P0 ;  /* 0x000000ffff257224 */ /* 0x000fc400000e0625 */
[----:B------:R-:W-:Y:S01]  /*db70*/  FMUL2 R20, R33.F32, R8.F32x2.HI_LO ;  /* 0x000000082114724a */ /* 0x000fe20000040000 */
[----:B------:R-:W-:Y:S01]  /*db80*/  F2FP.F16.F32.PACK_AB R8, R5, R4 ;  /* 0x000000040508723e */ /* 0x000fe200000000ff */
[----:B------:R-:W-:Y:S01]  /*db90*/  FMUL2 R34, R33.F32, R10.F32x2.HI_LO ;  /* 0x0000000a2122724a */ /* 0x000fe20000040000 */
[----:B------:R-:W-:Y:S01]  /*dba0*/  F2FP.F16.F32.PACK_AB R9, R7, R6 ;  /* 0x000000060709723e */ /* 0x000fe200000000ff */
[C---:B------:R-:W-:Y:S01]  /*dbb0*/  FMUL2 R14, R33.reuse.F32, R14.F32x2.HI_LO ;  /* 0x0000000e210e724a */ /* 0x040fe20000040000 */
[----:B------:R-:W-:Y:S01]  /*dbc0*/  SHF.R.U64 R7, R0, 0x3, R39 ;  /* 0x0000000300077819 */ /* 0x000fe20000001227 */
[----:B------:R-:W-:Y:S01]  /*dbd0*/  FMUL2 R16, R33.F32, R16.F32x2.HI_LO ;  /* 0x000000102110724a */ /* 0x000fe20000040000 */
[----:B------:R-:W-:Y:S01]  /*dbe0*/  F2FP.F16.F32.PACK_AB R4, R13, R12 ;  /* 0x0000000c0d04723e */ /* 0x000fe200000000ff */
[----:B------:R-:W-:Y:S01]  /*dbf0*/  FMUL2 R18, R33.F32, R18.F32x2.HI_LO ;  /* 0x000000122112724a */ /* 0x000fe20000040000 */
[----:B------:R-:W-:Y:S02]  /*dc00*/  SHF.R.U64 R12, R3, 0x3, R37 ;  /* 0x00000003030c7819 */ /* 0x000fe40000001225 */
[----:B------:R-:W-:-:S02]  /*dc10*/  F2FP.F16.F32.PACK_AB R10, R21, R20 ;  /* 0x00000014150a723e */ /* 0x000fc400000000ff */
[----:B------:R-:W-:Y:S02]  /*dc20*/  F2FP.F16.F32.PACK_AB R11, R35, R34 ;  /* 0x00000022230b723e */ /* 0x000fe400000000ff */
[----:B------:R-:W-:Y:S02]  /*dc30*/  LOP3.LUT R38, R0, 0x70, R7, 0x78, !PT ;  /* 0x0000007000267812 */ /* 0x000fe400078e7807 */
[----:B------:R-:W-:Y:S02]  /*dc40*/  F2FP.F16.F32.PACK_AB R5, R15, R14 ;  /* 0x0000000e0f05723e */ /* 0x000fe400000000ff */
[----:B------:R-:W-:Y:S01]  /*dc50*/  F2FP.F16.F32.PACK_AB R6, R17, R16 ;  /* 0x000000101106723e */ /* 0x000fe200000000ff */
[----:B------:R1:W-:Y:S01]  /*dc60*/  ST.E.128 desc[UR44][R38.64], R8 ;  /* 0x0000000826007985 */ /* 0x0003e2000c101d2c */
[----:B------:R-:W-:Y:S02]  /*dc70*/  LOP3.LUT R36, R3, 0x70, R12, 0x78, !PT ;  /* 0x0000007003247812 */ /* 0x000fe400078e780c */
[----:B------:R-:W-:-:S02]  /*dc80*/  F2FP.F16.F32.PACK_AB R7, R19, R18 ;  /* 0x000000121307723e */ /* 0x000fc400000000ff */
[----:B------:R-:W-:-:S03]  /*dc90*/  ISETP.NE.AND P0, PT, R30, R29, PT ;  /* 0x0000001d1e00720c */ /* 0x000fc60003f05270 */
[----:B------:R1:W-:Y:S10]  /*dca0*/  ST.E.128 desc[UR44][R36.64], R4 ;  /* 0x0000000424007985 */ /* 0x0003f4000c101d2c */
[----:B------:R-:W-:Y:S05]  /*dcb0*/  @!P0 BRA `(.L_x_227) ;  /* 0x0000000000408947 */ /* 0x000fea0003800000 */
[----:B------:R-:W-:Y:S01]  /*dcc0*/  MOV R14, 0x8 ;  /* 0x00000008000e7802 */ /* 0x000fe20000000f00 */
[----:B------:R-:W2:Y:S01]  /*dcd0*/  LDCU.64 UR6, c[0x4][0xb0] ;  /* 0x01001600ff0677ac */ /* 0x000ea20008000a00 */
[----:B------:R-:W-:Y:S02]  /*dce0*/  HFMA2 R12, -RZ, RZ, 0, 5.9604644775390625e-08 ;  /* 0x00000001ff0c7431 */ /* 0x000fe400000001ff */
[----:B-1----:R-:W-:Y:S01]  /*dcf0*/  IMAD.MOV.U32 R8, RZ, RZ, 0x192 ;  /* 0x00000192ff087424 */ /* 0x002fe200078e00ff */
[----:B------:R-:W1:Y:S01]  /*dd00*/  LDCU.64 UR4, c[0x4][0xb8] ;  /* 0x01001700ff0477ac */ /* 0x000e620008000a00 */
[----:B------:R-:W3:Y:S01]  /*dd10*/  LDC.64 R14, c[0x4][R14] ;  /* 0x010000000e0e7b82 */ /* 0x000ee20000000a00 */
[----:B------:R-:W-:Y:S01]  /*dd20*/  IMAD.MOV.U32 R13, RZ, RZ, RZ ;  /* 0x000000ffff0d7224 */ /* 0x000fe200078e00ff */
[----:B------:R-:W5:Y:S01]  /*dd30*/  LDCU.64 UR8, c[0x4][0x40] ;  /* 0x01000800ff0877ac */ /* 0x000f620008000a00 */
[----:B--2---:R-:W-:Y:S01]  /*dd40*/  IMAD.U32 R4, RZ, RZ, UR6 ;  /* 0x00000006ff047e24 */ /* 0x004fe2000f8e00ff */
[----:B------:R-:W-:Y:S01]  /*dd50*/  MOV R5, UR7 ;  /* 0x0000000700057c02 */ /* 0x000fe20008000f00 */
[----:B-1----:R-:W-:Y:S01]  /*dd60*/  IMAD.U32 R6, RZ, RZ, UR4 ;  /* 0x00000004ff067e24 */ /* 0x002fe2000f8e00ff */
[----:B------:R-:W-:Y:S01]  /*dd70*/  MOV R7, UR5 ;  /* 0x0000000500077c02 */ /* 0x000fe20008000f00 */
[----:B-----5:R-:W-:Y:S01]  /*dd80*/  IMAD.U32 R10, RZ, RZ, UR8 ;  /* 0x00000008ff0a7e24 */ /* 0x020fe2000f8e00ff */
[----:B------:R-:W-:-:S02]  /*dd90*/  MOV R11, UR9 ;  /* 0x00000009000b7c02 */ /* 0x000fc40008000f00 */
[----:B------:R-:W-:-:S07]  /*dda0*/  LEPC R20, `(.L_x_227) ;  /* 0x000000001014794e */ /* 0x000fce0000000000 */
[----:B---34-:R-:W-:Y:S05]  /*ddb0*/  CALL.ABS.NOINC R14 ;  /* 0x000000000e007343 */ /* 0x018fea0003c00000 */
.L_x_227:
[----:B------:R-:W-:Y:S01]  /*ddc0*/  LOP3.LUT R0, R28, 0x110, RZ, 0xfc, !PT ;  /* 0x000001101c007812 */ /* 0x000fe200078efcff */
[----:B------:R-:W-:Y:S05]  /*ddd0*/  WARPSYNC.ALL ;  /* 0x0000000000007948 */ /* 0x000fea0003800000 */
[----:B------:R-:W-:Y:S02]  /*dde0*/  R2UR UR4, R0 ;  /* 0x00000000000472ca */ /* 0x000fe400000e0000 */
[----:B------:R-:W2:Y:S11]  /*ddf0*/  S2R R0, SR_SWINHI ;  /* 0x0000000000007919 */ /* 0x000eb60000002f00 */
[----:B-1----:R-:W1:Y:S01]  /*de00*/  LDTM.x16 R4, tmem[UR4] ;  /* 0x00000004000479ee */ /* 0x002e620008240000 */
[----:B------:R-:W-:-:S02]  /*de10*/  MOV R36, R59 ;  /* 0x0000003b00247202 */ /* 0x000fc40000000f00 */
[----:B--2---:R-:W-:Y:S01]  /*de20*/  MOV R37, R0 ;  /* 0x0000000000257202 */ /* 0x004fe20000000f00 */
[----:B-1----:R-:W-:Y:S02]  /*de30*/  FMUL2 R6, R33.F32, R6.F32x2.HI_LO ;  /* 0x000000062106724a */ /* 0x002fe40000040000 */
[----:B------:R-:W-:-:S04]  /*de40*/  IMAD.WIDE.U32 R36, R27, 0x2, R36 ;  /* 0x000000021b247825 */ /* 0x000fc800078e0024 */
[C---:B------:R-:W-:Y:S02]  /*de50*/  FMUL2 R20, R33.reuse.F32, R8.F32x2.HI_LO ;  /* 0x000000082114724a */ /* 0x040fe40000040000 */
[----:B------:R-:W-:Y:S01]  /*de60*/  FMUL2 R4, R33.F32, R4.F32x2.HI_LO ;  /* 0x000000042104724a */ /* 0x000fe20000040000 */
[----:B------:R-:W-:Y:S01]  /*de70*/  F2FP.F16.F32.PACK_AB R9, R7, R6 ;  /* 0x000000060709723e */ /* 0x000fe200000000ff */
[C---:B------:R-:W-:Y:S01]  /*de80*/  FMUL2 R34, R33.reuse.F32, R10.F32x2.HI_LO ;  /* 0x0000000a2122724a */ /* 0x040fe20000040000 */
[C---:B------:R-:W-:Y:S01]  /*de90*/  IADD3 R0, P1, PT, R36.reuse, 0x28030, RZ ;  /* 0x0002803024007810 */ /* 0x040fe20007f3e0ff */
[C---:B------:R-:W-:Y:S01]  /*dea0*/  FMUL2 R12, R33.reuse.F32, R12.F32x2.HI_LO ;  /* 0x0000000c210c724a */ /* 0x040fe20000040000 */
[----:B------:R-:W-:Y:S01]  /*deb0*/  IADD3 R3, P0, PT, R36, 0x28020, RZ ;  /* 0x0002802024037810 */ /* 0x000fe20007f1e0ff */
[----:B------:R-:W-:Y:S01]  /*dec0*/  FMUL2 R14, R33.F32, R14.F32x2.HI_LO ;  /* 0x0000000e210e724a */ /* 0x000fe20000040000 */
[----:B------:R-:W-:Y:S01]  /*ded0*/  F2FP.F16.F32.PACK_AB R8, R5, R4 ;  /* 0x000000040508723e */ /* 0x000fe200000000ff */
[----:B------:R-:W-:-:S02]  /*dee0*/  IMAD.X R39, RZ, RZ, R37, P1 ;  /* 0x000000ffff277224 */ /* 0x000fc400008e0625 */
[C---:B------:R-:W-:Y:S02]  /*def0*/  FMUL2 R16, R33.reuse.F32, R16.F32x2.HI_LO ;  /* 0x000000102110724a */ /* 0x040fe40000040000 */
[----:B------:R-:W-:Y:S02]  /*df00*/  IMAD.X R37, RZ, RZ, R37, P0 ;  /* 0x000000ffff257224 */ /* 0x000fe400000e0625 */
[----:B------:R-:W-:Y:S01]  /*df10*/  FMUL2 R18, R33.F32, R18.F32x2.HI_LO ;  /* 0x000000122112724a */ /* 0x000fe20000040000 */
[----:B------:R-:W-:Y:S02]  /*df20*/  F2FP.F16.F32.PACK_AB R10, R21, R20 ;  /* 0x00000014150a723e */ /* 0x000fe400000000ff */
[----:B------:R-:W-:Y:S02]  /*df30*/  SHF.R.U64 R7, R0, 0x3, R39 ;  /* 0x0000000300077819 */ /* 0x000fe40000001227 */
[----:B------:R-:W-:Y:S02]  /*df40*/  SHF.R.U64 R6, R3, 0x3, R37 ;  /* 0x0000000303067819 */ /* 0x000fe40000001225 */
[----:B------:R-:W-:-:S02]  /*df50*/  F2FP.F16.F32.PACK_AB R11, R35, R34 ;  /* 0x00000022230b723e */ /* 0x000fc400000000ff */
[----:B------:R-:W-:Y:S02]  /*df60*/  LOP3.LUT R36, R3, 0x70, R6, 0x78, !PT ;  /* 0x0000007003247812 */ /* 0x000fe400078e7806 */
[----:B------:R-:W-:Y:S02]  /*df70*/  LOP3.LUT R38, R0, 0x70, R7, 0x78, !PT ;  /* 0x0000007000267812 */ /* 0x000fe400078e7807 */
[----:B------:R-:W-:Y:S01]  /*df80*/  F2FP.F16.F32.PACK_AB R4, R13, R12 ;  /* 0x0000000c0d04723e */ /* 0x000fe200000000ff */
[----:B------:R1:W-:Y:S01]  /*df90*/  ST.E.128 desc[UR44][R36.64], R8 ;  /* 0x0000000824007985 */ /* 0x0003e2000c101d2c */
[----:B------:R-:W-:Y:S02]  /*dfa0*/  F2FP.F16.F32.PACK_AB R5, R15, R14 ;  /* 0x0000000e0f05723e */ /* 0x000fe400000000ff */
[----:B------:R-:W-:Y:S02]  /*dfb0*/  F2FP.F16.F32.PACK_AB R6, R17, R16 ;  /* 0x000000101106723e */ /* 0x000fe400000000ff */
        /* <DEDUP_REMOVED lines=20> */
.L_x_228:
        /* <DEDUP_REMOVED lines=52> */
.L_x_229:
        /* <DEDUP_REMOVED lines=52> */
.L_x_230:
        /* <DEDUP_REMOVED lines=52> */
.L_x_231:
        /* <DEDUP_REMOVED lines=52> */
.L_x_232:
        /* <DEDUP_REMOVED lines=52> */
.L_x_233:
[----:B------:R-:W-:Y:S01]  /*f140*/  LOP3.LUT R0, R28, 0x170, RZ, 0xfc, !PT ;  /* 0x000001701c007812 */ /* 0x000fe200078efcff */
[----:B------:R-:W-:Y:S05]  /*f150*/  WARPSYNC.ALL ;  /* 0x0000000000007948 */ /* 0x000fea0003800000 */
[----:B------:R-:W-:Y:S02]  /*f160*/  R2UR UR4, R0 ;  /* 0x00000000000472ca */ /* 0x000fe400000e0000 */
[----:B------:R-:W2:Y:S11]  /*f170*/  S2R R0, SR_SWINHI ;  /* 0x0000000000007919 */ /* 0x000eb60000002f00 */
[----:B-1----:R-:W1:Y:S01]  /*f180*/  LDTM.x16 R4, tmem[UR4] ;  /* 0x00000004000479ee */ /* 0x002e620008240000 */
[----:B------:R-:W3:Y:S02]  /*f190*/  LDCU.64 UR4, c[0x0][0x880] ;  /* 0x00011000ff0477ac */ /* 0x000ee40008000a00 */
[----:B---3--:R-:W-:Y:S01]  /*f1a0*/  UISETP.NE.U32.AND UP0, UPT, UR4, URZ, UPT ;  /* 0x000000ff0400728c */ /* 0x008fe2000bf05070 */
[----:B------:R-:W-:-:S02]  /*f1b0*/  MOV R36, R59 ;  /* 0x0000003b00247202 */ /* 0x000fc40000000f00 */
[----:B--2---:R-:W-:Y:S01]  /*f1c0*/  MOV R37, R0 ;  /* 0x0000000000257202 */ /* 0x004fe20000000f00 */
[----:B------:R-:W-:Y:S01]  /*f1d0*/  UISETP.NE.AND.EX UP0, UPT, UR5, URZ, UPT, UP0 ;  /* 0x000000ff0500728c */ /* 0x000fe2000bf05300 */
        /* <DEDUP_REMOVED lines=25> */
[----:B------:R-:W-:-:S05]  /*f370*/  F2FP.F16.F32.PACK_AB R7, R19, R18 ;  /* 0x000000121307723e */ /* 0x000fca00000000ff */
[----:B------:R1:W-:Y:S01]  /*f380*/  ST.E.128 desc[UR44][R38.64], R4 ;  /* 0x0000000426007985 */ /* 0x0003e2000c101d2c */
[----:B------:R-:W-:Y:S01]  /*f390*/  @!PT LDS RZ, [RZ] ;  /* 0x00000000fffff984 */ /* 0x000fe20000000800 */
[----:B------:R-:W-:Y:S01]  /*f3a0*/  @!PT LDS RZ, [RZ] ;  /* 0x00000000fffff984 */ /* 0x000fe20000000800 */
[----:B------:R-:W-:Y:S01]  /*f3b0*/  @!PT LDS RZ, [RZ] ;  /* 0x00000000fffff984 */ /* 0x000fe20000000800 */
[----:B------:R-:W-:Y:S01]  /*f3c0*/  @!PT LDS RZ, [RZ] ;  /* 0x00000000fffff984 */ /* 0x000fe20000000800 */
[----:B------:R2:W-:Y:S06]  /*f3d0*/  MEMBAR.ALL.CTA ;  /* 0x0000000000007992 */ /* 0x0005ec0000008000 */
[----:B--2---:R-:W2:Y:S01]  /*f3e0*/  FENCE.VIEW.ASYNC.S ;  /* 0x00000000000073c6 */ /* 0x004ea20000000000 */
[----:B------:R-:W-:Y:S05]  /*f3f0*/  BRA.U !UP0, `(.L_x_234) ;  /* 0x0000000508387547 */ /* 0x000fea000b800000 */
[----:B------:R-:W-:Y:S01]  /*f400*/  FSETP.GEU.AND P0, PT, R24, 1.175494350822287508e-38, PT ;  /* 0x008000001800780b */ /* 0x000fe20003f0e000 */
[----:B-1----:R-:W1:Y:S01]  /*f410*/  LDC R4, c[0x0][0x904] ;  /* 0x00024100ff047b82 */ /* 0x002e620000000800 */
[----:B------:R-:W-:Y:S01]  /*f420*/  MOV R3, 0x3e055027 ;  /* 0x3e05502700037802 */ /* 0x000fe20000000f00 */
[----:B------:R-:W3:Y:S01]  /*f430*/  LDCU.64 UR4, c[0x0][0x908] ;  /* 0x00012100ff0477ac */ /* 0x000ee20008000a00 */
[----:B------:R-:W-:Y:S01]  /*f440*/  FSEL R8, RZ, -23, P0 ;  /* 0xc1b80000ff087808 */ /* 0x000fe20000000000 */
[----:B------:R-:W-:Y:S01]  /*f450*/  BSSY.RECONVERGENT B0, `(.L_x_234) ;  /* 0x0000048000007945 */ /* 0x000fe20003800200 */
[----:B------:R-:W-:-:S07]  /*f460*/  LOP3.LUT R7, R26, 0x7f, RZ, 0xc0, !PT ;  /* 0x0000007f1a077812 */ /* 0x000fce00078ec0ff */
[----:B------:R-:W-:-:S05]  /*f470*/  @!P0 FMUL R24, R24, 8388608 ;  /* 0x4b00000018188820 */ /* 0x000fca0000400000 */
[C---:B------:R-:W-:Y:S02]  /*f480*/  IADD3 R5, PT, PT, R24.reuse, -0x3f2aaaab, RZ ;  /* 0xc0d5555518057810 */ /* 0x040fe40007ffe0ff */
[----:B------:R-:W-:Y:S01]  /*f490*/  ISETP.GT.U32.AND P1, PT, R24, 0x7f7fffff, PT ;  /* 0x7f7fffff1800780c */ /* 0x000fe20003f24070 */
[----:B---3--:R-:W-:Y:S01]  /*f4a0*/  IMAD.HI.U32 R0, R57, UR4, RZ ;  /* 0x0000000439007c27 */ /* 0x008fe2000f8e00ff */
[----:B------:R-:W-:Y:S01]  /*f4b0*/  LOP3.LUT R5, R5, 0xff800000, RZ, 0xc0, !PT ;  /* 0xff80000005057812 */ /* 0x000fe200078ec0ff */
[----:B------:R-:W3:Y:S01]  /*f4c0*/  LDCU UR4, c[0x0][0x380] ;  /* 0x00007000ff0477ac */ /* 0x000ee20008000800 */
[----:B-1----:R-:W-:Y:S02]  /*f4d0*/  ISETP.NE.AND P0, PT, R4, 0x1, PT ;  /* 0x000000010400780c */ /* 0x002fe40003f05270 */
[-C--:B------:R-:W-:Y:S02]  /*f4e0*/  IADD3 R6, PT, PT, R24, -R5.reuse, RZ ;  /* 0x8000000518067210 */ /* 0x080fe40007ffe0ff */
[----:B------:R-:W-:Y:S01]  /*f4f0*/  SHF.R.U32.HI R0, RZ, UR5, R0 ;  /* 0x00000005ff007c19 */ /* 0x000fe20008011600 */
[----:B------:R-:W1:Y:S01]  /*f500*/  LDCU UR5, c[0x0][0x700] ;  /* 0x0000e000ff0577ac */ /* 0x000e620008000800 */
[----:B------:R-:W-:Y:S01]  /*f510*/  I2FP.F32.S32 R5, R5 ;  /* 0x0000000500057245 */ /* 0x000fe20000201400 */
[----:B------:R-:W-:Y:S01]  /*f520*/  FADD R6, R6, -1 ;  /* 0xbf80000006067421 */ /* 0x000fe20000000000 */
[----:B------:R-:W-:-:S03]  /*f530*/  SEL R0, R57, R0, !P0 ;  /* 0x0000000039007207 */ /* 0x000fc60004000000 */
[----:B------:R-:W-:Y:S01]  /*f540*/  FFMA R3, R6, -R3, 0.14084610342979431152 ;  /* 0x3e1039f606037423 */ /* 0x000fe20000000803 */
[----:B------:R-:W-:Y:S01]  /*f550*/  IADD3 R0, PT, PT, -R0, RZ, RZ ;  /* 0x000000ff00007210 */ /* 0x000fe20007ffe1ff */
[----:B------:R-:W-:Y:S02]  /*f560*/  FFMA R5, R5, 1.1920928955078125e-07, R8 ;  /* 0x3400000005057823 */ /* 0x000fe40000000008 */
[----:B------:R-:W-:Y:S02]  /*f570*/  FFMA R3, R6, R3, -0.12148627638816833496 ;  /* 0xbdf8cdcc06037423 */ /* 0x000fe40000000003 */
[----:B------:R-:W-:Y:S02]  /*f580*/  IMAD R0, R4, R0, R57 ;  /* 0x0000000004007224 */ /* 0x000fe400078e0239 */
[----:B------:R-:W-:-:S04]  /*f590*/  FFMA R3, R6, R3, 0.13980610668659210205 ;  /* 0x3e0f295506037423 */ /* 0x000fc80000000003 */
[----:B------:R-:W-:-:S04]  /*f5a0*/  FFMA R3, R6, R3, -0.16684235632419586182 ;  /* 0xbe2ad8b906037423 */ /* 0x000fc80000000003 */
[----:B------:R-:W-:-:S04]  /*f5b0*/  FFMA R3, R6, R3, 0.20012299716472625732 ;  /* 0x3e4ced0b06037423 */ /* 0x000fc80000000003 */
[----:B------:R-:W-:-:S04]  /*f5c0*/  FFMA R3, R6, R3, -0.24999669194221496582 ;  /* 0xbe7fff2206037423 */ /* 0x000fc80000000003 */
[----:B------:R-:W-:-:S04]  /*f5d0*/  FFMA R3, R6, R3, 0.33333182334899902344 ;  /* 0x3eaaaa7806037423 */ /* 0x000fc80000000003 */
[----:B------:R-:W-:-:S04]  /*f5e0*/  FFMA R3, R6, R3, -0.5 ;  /* 0xbf00000006037423 */ /* 0x000fc80000000003 */
[----:B------:R-:W-:-:S04]  /*f5f0*/  FMUL R3, R6, R3 ;  /* 0x0000000306037220 */ /* 0x000fc80000400000 */
[----:B------:R-:W-:Y:S01]  /*f600*/  FFMA R6, R6, R3, R6 ;  /* 0x0000000306067223 */ /* 0x000fe20000000006 */
[----:B------:R-:W-:-:S03]  /*f610*/  MOV R3, 0x7f800000 ;  /* 0x7f80000000037802 */ /* 0x000fc60000000f00 */
[----:B------:R-:W-:Y:S02]  /*f620*/  FFMA R5, R5, 0.69314718246459960938, R6 ;  /* 0x3f31721805057823 */ /* 0x000fe40000000006 */
[----:B------:R-:W-:Y:S01]  /*f630*/  @P1 FFMA R5, R24, R3, +INF ;  /* 0x7f80000018051423 */ /* 0x000fe20000000003 */
[----:B------:R-:W-:Y:S02]  /*f640*/  LEA R3, R0, R7, 0x8 ;  /* 0x0000000700037211 */ /* 0x000fe400078e40ff */
[----:B------:R-:W-:Y:S02]  /*f650*/  FSETP.NEU.AND P1, PT, R24, RZ, PT ;  /* 0x000000ff1800720b */ /* 0x000fe40003f2d000 */
[----:B---3--:R-:W-:Y:S02]  /*f660*/  ISETP.GE.AND P0, PT, R3, UR4, PT ;  /* 0x0000000403007c0c */ /* 0x008fe4000bf06270 */
[----:B------:R-:W-:-:S05]  /*f670*/  FSEL R0, R5, -INF , P1 ;  /* 0xff80000005007808 */ /* 0x000fca0000800000 */
[----:B-1----:R-:W-:-:S06]  /*f680*/  FFMA R25, R25, UR5, R0 ;  /* 0x0000000519197c23 */ /* 0x002fcc0008000000 */
[----:B------:R-:W-:Y:S05]  /*f690*/  @P0 BRA `(.L_x_235) ;  /* 0x00000000008c0947 */ /* 0x000fea0003800000 */
[----:B------:R-:W1:Y:S01]  /*f6a0*/  LDC R7, c[0x0][0x38c] ;  /* 0x0000e300ff077b82 */ /* 0x000e620000000800 */
[----:B------:R-:W3:Y:S01]  /*f6b0*/  LDCU UR6, c[0x0][0x890] ;  /* 0x00011200ff0677ac */ /* 0x000ee20008000800 */
[----:B------:R-:W5:Y:S01]  /*f6c0*/  LDCU.64 UR4, c[0x0][0x888] ;  /* 0x00011100ff0477ac */ /* 0x000f620008000a00 */
[----:B---3--:R-:W-:Y:S01]  /*f6d0*/  IMAD R3, R22, UR6, R3 ;  /* 0x0000000616037c24 */ /* 0x008fe2000f8e0203 */
[----:B-1----:R-:W-:-:S04]  /*f6e0*/  IABS R5, R7 ;  /* 0x0000000700057213 */ /* 0x002fc80000000000 */
[----:B------:R-:W1:Y:S08]  /*f6f0*/  I2F.RP R10, R5 ;  /* 0x00000005000a7306 */ /* 0x000e700000209400 */
[----:B-1----:R-:W1:Y:S02]  /*f700*/  MUFU.RCP R8, R10 ;  /* 0x0000000a00087308 */ /* 0x002e640000001000 */
[----:B-1----:R-:W-:-:S06]  /*f710*/  IADD3 R8, PT, PT, R8, 0xffffffe, RZ ;  /* 0x0ffffffe08087810 */ /* 0x002fcc0007ffe0ff */
[----:B------:R1:W3:Y:S02]  /*f720*/  F2I.FTZ.U32.TRUNC.NTZ R9, R8 ;  /* 0x0000000800097305 */ /* 0x0002e4000021f000 */
[----:B-1----:R-:W-:Y:S02]  /*f730*/  HFMA2 R8, -RZ, RZ, 0, 0 ;  /* 0x00000000ff087431 */ /* 0x002fe400000001ff */
[----:B---3--:R-:W-:-:S04]  /*f740*/  IMAD.MOV R0, RZ, RZ, -R9 ;  /* 0x000000ffff007224 */ /* 0x008fc800078e0a09 */
[----:B------:R-:W-:Y:S01]  /*f750*/  IMAD R4, R0, R5, RZ ;  /* 0x0000000500047224 */ /* 0x000fe200078e02ff */
[----:B------:R-:W-:-:S03]  /*f760*/  IABS R0, R2 ;  /* 0x0000000200007213 */ /* 0x000fc60000000000 */
[----:B------:R-:W-:-:S04]  /*f770*/  IMAD.HI.U32 R9, R9, R4, R8 ;  /* 0x0000000409097227 */ /* 0x000fc800078e0008 */
[----:B------:R-:W-:-:S04]  /*f780*/  IMAD.MOV.U32 R6, RZ, RZ, R0 ;  /* 0x000000ffff067224 */ /* 0x000fc800078e0000 */
[----:B------:R-:W-:Y:S02]  /*f790*/  IMAD.HI.U32 R4, R9, R6, RZ ;  /* 0x0000000609047227 */ /* 0x000fe400078e00ff */
[----:B------:R-:W1:Y:S03]  /*f7a0*/  LDC.64 R8, c[0x0][0x880] ;  /* 0x00022000ff087b82 */ /* 0x000e660000000a00 */
[----:B------:R-:W-:-:S05]  /*f7b0*/  IADD3 R0, PT, PT, -R4, RZ, RZ ;  /* 0x000000ff04007210 */ /* 0x000fca0007ffe1ff */
[----:B------:R-:W-:-:S05]  /*f7c0*/  IMAD R0, R5, R0, R6 ;  /* 0x0000000005007224 */ /* 0x000fca00078e0206 */
[----:B------:R-:W-:-:S13]  /*f7d0*/  ISETP.GT.U32.AND P0, PT, R5, R0, PT ;  /* 0x000000000500720c */ /* 0x000fda0003f04070 */
[----:B------:R-:W-:Y:S01]  /*f7e0*/  @!P0 IMAD.IADD R0, R0, 0x1, -R5 ;  /* 0x0000000100008824 */ /* 0x000fe200078e0a05 */
[----:B------:R-:W-:Y:S02]  /*f7f0*/  @!P0 IADD3 R4, PT, PT, R4, 0x1, RZ ;  /* 0x0000000104048810 */ /* 0x000fe40007ffe0ff */
[----:B------:R-:W-:Y:S02]  /*f800*/  ISETP.NE.AND P0, PT, R7, RZ, PT ;  /* 0x000000ff0700720c */ /* 0x000fe40003f05270 */
[----:B------:R-:W-:Y:S02]  /*f810*/  ISETP.GE.U32.AND P2, PT, R0, R5, PT ;  /* 0x000000050000720c */ /* 0x000fe40003f46070 */
[----:B------:R-:W-:-:S04]  /*f820*/  LOP3.LUT R0, R2, R7, RZ, 0x3c, !PT ;  /* 0x0000000702007212 */ /* 0x000fc800078e3cff */
[----:B------:R-:W-:-:S07]  /*f830*/  ISETP.GE.AND P1, PT, R0, RZ, PT ;  /* 0x000000ff0000720c */ /* 0x000fce0003f26270 */
[----:B------:R-:W-:-:S06]  /*f840*/  @P2 VIADD R4, R4, 0x1 ;  /* 0x0000000104042836 */ /* 0x000fcc0000000000 */
[----:B------:R-:W-:Y:S02]  /*f850*/  @!P1 IADD3 R4, PT, PT, -R4, RZ, RZ ;  /* 0x000000ff04049210 */ /* 0x000fe40007ffe1ff */
[----:B------:R-:W-:-:S04]  /*f860*/  @!P0 LOP3.LUT R4, RZ, R7, RZ, 0x33, !PT ;  /* 0x00000007ff048212 */ /* 0x000fc800078e33ff */
[C---:B------:R-:W-:Y:S01]  /*f870*/  IADD3 R0, PT, PT, -R4.reuse, RZ, RZ ;  /* 0x000000ff04007210 */ /* 0x040fe20007ffe1ff */
[----:B-----5:R-:W-:-:S04]  /*f880*/  IMAD R3, R4, UR5, R3 ;  /* 0x0000000504037c24 */ /* 0x020fc8000f8e0203 */
[----:B------:R-:W-:-:S04]  /*f890*/  IMAD R0, R7, R0, R2 ;  /* 0x0000000007007224 */ /* 0x000fc800078e0202 */
[----:B------:R-:W-:-:S04]  /*f8a0*/  IMAD R3, R0, UR4, R3 ;  /* 0x0000000400037c24 */ /* 0x000fc8000f8e0203 */
[----:B-1----:R-:W-:-:S05]  /*f8b0*/  IMAD.WIDE R8, R3, 0x4, R8 ;  /* 0x0000000403087825 */ /* 0x002fca00078e0208 */
[----:B------:R1:W-:Y:S02]  /*f8c0*/  STG.E desc[UR44][R8.64], R25 ;  /* 0x0000001908007986 */ /* 0x0003e4000c10192c */
.L_x_235:
[----:B------:R-:W-:Y:S05]  /*f8d0*/  BSYNC.RECONVERGENT B0 ;  /* 0x0000000000007941 */ /* 0x000fea0003800200 */
.L_x_234:
[----:B------:R-:W-:Y:S01]  /*f8e0*/  UISETP.NE.AND UP0, UPT, UR37, URZ, UPT ;  /* 0x000000ff2500728c */ /* 0x000fe2000bf05270 */
[----:B------:R-:W-:-:S08]  /*f8f0*/  NOP ;  /* 0x0000000000007918 */ /* 0x000fd00000000000 */
[----:B------:R-:W-:Y:S05]  /*f900*/  BRA.U UP0, `(.L_x_236) ;  /* 0x0000000100087547 */ /* 0x000fea000b800000 */
[----:B------:R-:W-:Y:S05]  /*f910*/  BPT.TRAP 0x1 ;  /* 0x000000040000795c */ /* 0x000fea0000300000 */
[----:B------:R-:W-:Y:S05]  /*f920*/  BPT.TRAP 0x1 ;  /* 0x000000040000795c */ /* 0x000fea0000300000 */
.L_x_236:
[----:B------:R-:W-:Y:S01]  /*f930*/  IADD3 R3, PT, PT, R59, 0x380a0, RZ ;  /* 0x000380a03b037810 */ /* 0x000fe20007ffe0ff */
[----:B------:R-:W-:-:S03]  /*f940*/  UISETP.NE.AND UP0, UPT, UR37, URZ, UPT ;  /* 0x000000ff2500728c */ /* 0x000fc6000bf05270 */
[----:B------:R-:W-:-:S04]  /*f950*/  PRMT R0, R60, 0x654, R3 ;  /* 0x000006543c007816 */ /* 0x000fc80000000003 */
[----:B--2---:R2:W-:Y:S02]  /*f960*/  SYNCS.ARRIVE.TRANS64.RED.A1T0 RZ, [R0+URZ], RZ ;  /* 0x000000ff00ff79a7 */ /* 0x0045e400081004ff */
[----:B------:R-:W-:Y:S05]  /*f970*/  BRA.U UP0, `(.L_x_237) ;  /* 0x0000000100047547 */ /* 0x000fea000b800000 */
[----:B------:R-:W-:Y:S05]  /*f980*/  BPT.TRAP 0x1 ;  /* 0x000000040000795c */ /* 0x000fea0000300000 */
.L_x_237:
[----:B------:R3:W-:Y:S01]  /*f990*/  SYNCS.ARRIVE.TRANS64.A1T0 RZ, [R59+URZ+0x380b0], RZ ;  /* 0x0380b0ff3bff79a7 */ /* 0x0007e200081000ff */
[----:B------:R-:W-:-:S09]  /*f9a0*/  UISETP.NE.AND UP0, UPT, UR42, URZ, UPT ;  /* 0x000000ff2a00728c */ /* 0x000fd2000bf05270 */
[----:B------:R-:W-:Y:S05]  /*f9b0*/  BRA.U !UP0, `(.L_x_238) ;  /* 0x0000000108047547 */ /* 0x000fea000b800000 */
[----:B------:R-:W-:Y:S05]  /*f9c0*/  BPT.TRAP 0x1 ;  /* 0x000000040000795c */ /* 0x000fea0000300000 */
.L_x_238:
[----:B------:R-:W-:Y:S01]  /*f9d0*/  ULOP3.LUT UR4, UR38, 0x1, URZ, 0x3c, !UPT ;  /* 0x0000000126047892 */ /* 0x000fe2000f8e3cff */
[----:B--2---:R-:W-:-:S05]  /*f9e0*/  LOP3.LUT R0, R28, 0x80, RZ, 0xfc, !PT ;  /* 0x000000801c007812 */ /* 0x004fca00078efcff */
[----:B-1----:R-:W-:-:S05]  /*f9f0*/  IMAD.U32 R4, RZ, RZ, UR4 ;  /* 0x00000004ff047e24 */ /* 0x002fca000f8e00ff */
[----:B------:R-:W-:-:S04]  /*fa00*/  SHF.L.U32 R4, R4, 0x1f, RZ ;  /* 0x0000001f04047819 */ /* 0x000fc800000006ff */
[----:B------:R-:W1:Y:S02]  /*fa10*/  SYNCS.PHASECHK.TRANS64.TRYWAIT P0, [R59+URZ+0x38080], R4 ;  /* 0x038080043b0075a7 */ /* 0x000e6400080011ff */
[----:B-1----:R-:W-:Y:S05]  /*fa20*/  @!P0 BRA `(.L_x_239) ;  /* 0x000000d000ac8947 */ /* 0x002fea0003800000 */
.L_x_445:
[----:B------:R-:W-:Y:S01]  /*fa30*/  R2UR UR4, R0 ;  /* 0x00000000000472ca */ /* 0x000fe200000e0000 */
[----:B------:R-:W-:-:S12]  /*fa40*/  UISETP.NE.AND UP0, UPT, UR42, URZ, UPT ;  /* 0x000000ff2a00728c */ /* 0x000fd8000bf05270 */
[----:B------:R-:W2:Y:S02]  /*fa50*/  LDTM.x2 R24, tmem[UR4] ;  /* 0x00000004001879ee */ /* 0x000ea400080c0000 */
[----:B--2---:R-:W-:Y:S05]  /*fa60*/  BRA.U !UP0, `(.L_x_240) ;  /* 0x0000000108047547 */ /* 0x004fea000b800000 */
[----:B------:R-:W-:Y:S05]  /*fa70*/  BPT.TRAP 0x1 ;  /* 0x000000040000795c */ /* 0x000fea0000300000 */
.L_x_240:
[----:B------:R-:W-:Y:S01]  /*fa80*/  PRMT R31, R60, 0x654, R31 ;  /* 0x000006543c1f7816 */ /* 0x000fe2000000001f */
[----:B------:R-:W-:-:S03]  /*fa90*/  UISETP.NE.AND UP0, UPT, UR37, URZ, UPT ;  /* 0x000000ff2500728c */ /* 0x000fc6000bf05270 */
[----:B------:R2:W-:Y:S06]  /*faa0*/  SYNCS.ARRIVE.TRANS64.RED.A1T0 RZ, [R31+URZ], RZ ;  /* 0x000000ff1fff79a7 */ /* 0x0005ec00081004ff */
[----:B------:R-:W-:Y:S05]  /*fab0*/  BRA.U UP0, `(.L_x_241) ;  /* 0x0000000100047547 */ /* 0x000fea000b800000 */
[----:B------:R-:W-:Y:S05]  /*fac0*/  BPT.TRAP 0x1 ;  /* 0x000000040000795c */ /* 0x000fea0000300000 */
.L_x_241:
[----:B------:R-:W-:-:S04]  /*fad0*/  MOV R0, UR36 ;  /* 0x0000002400007c02 */ /* 0x000fc80008000f00 */
[----:B------:R-:W-:-:S04]  /*fae0*/  SHF.L.U32 R0, R0, 0x1f, RZ ;  /* 0x0000001f00007819 */ /* 0x000fc800000006ff */
[----:B------:R-:W5:Y:S02]  /*faf0*/  SYNCS.PHASECHK.TRANS64.TRYWAIT P0, [R59+URZ+0x38098], R0 ;  /* 0x038098003b0075a7 */ /* 0x000f6400080011ff */
[----:B-----5:R-:W-:Y:S05]  /*fb00*/  @!P0 BRA `(.L_x_242) ;  /* 0x000000d000888947 */ /* 0x020fea0003800000 */
.L_x_446:
[----:B------:R-:W-:-:S09]  /*fb10*/  UISETP.NE.AND UP0, UPT, UR37, URZ, UPT ;  /* 0x000000ff2500728c */ /* 0x000fd2000bf05270 */
[----:B------:R-:W-:Y:S05]  /*fb20*/  BRA.U UP0, `(.L_x_243) ;  /* 0x0000000100047547 */ /* 0x000fea000b800000 */
[----:B------:R-:W-:Y:S05]  /*fb30*/  BPT.TRAP 0x1 ;  /* 0x000000040000795c */ /* 0x000fea0000300000 */
.L_x_243:
[----:B------:R-:W-:Y:S01]  /*fb40*/  SHF.L.U32 R0, R56, 0x1f, RZ ;  /* 0x0000001f38007819 */ /* 0x000fe200000006ff */
[----:B------:R1:W1:Y:S01]  /*fb50*/  MUFU.RCP R3, R24 ;  /* 0x0000001800037308 */ /* 0x0002620000001000 */
[----:B------:R-:W-:Y:S02]  /*fb60*/  BSSY B0, `(.L_x_244) ;  /* 0x0000003000007945 */ /* 0x000fe40003800000 */
[----:B------:R-:W5:Y:S02]  /*fb70*/  SYNCS.PHASECHK.TRANS64.TRYWAIT P0, [R59+URZ+0x380c8], R0 ;  /* 0x0380c8003b0075a7 */ /* 0x000f6400080011ff */
[----:B-1---5:R-:W-:Y:S05]  /*fb80*/  @!P0 BRA `(.L_x_245) ;  /* 0x000000d0007c8947 */ /* 0x022fea0003800000 */
.L_x_447:
[----:B------:R-:W-:Y:S05]  /*fb90*/  BSYNC B0 ;  /* 0x0000000000007941 */ /* 0x000fea0003800000 */
.L_x_244:
[----:B------:R-:W1:Y:S01]  /*fba0*/  LDCU UR4, c[0x0][0x708] ;  /* 0x0000e100ff0477ac */ /* 0x000e620008000800 */
[----:B------:R-:W-:-:S04]  /*fbb0*/  FFMA R0, -R24, R3, 1 ;  /* 0x3f80000018007423 */ /* 0x000fc80000000103 */
[----:B------:R-:W-:Y:S01]  /*fbc0*/  FFMA R0, R3, R0, R3 ;  /* 0x0000000003007223 */ /* 0x000fe20000000003 */
[----:B-1----:R-:W-:-:S03]  /*fbd0*/  MOV R3, UR4 ;  /* 0x0000000400037c02 */ /* 0x002fc60008000f00 */
[----:B--2---:R-:W-:Y:S01]  /*fbe0*/  FFMA R31, R0, UR4, RZ ;  /* 0x00000004001f7c23 */ /* 0x004fe200080000ff */
[----:B------:R-:W1:Y:S03]  /*fbf0*/  FCHK P0, R3, R24 ;  /* 0x0000001803007302 */ /* 0x000e660000000000 */
[----:B------:R-:W-:-:S04]  /*fc00*/  FFMA R4, -R24, R31, UR4 ;  /* 0x0000000418047e23 */ /* 0x000fc8000800011f */
[----:B------:R-:W-:Y:S01]  /*fc10*/  FFMA R31, R0, R4, R31 ;  /* 0x00000004001f7223 */ /* 0x000fe2000000001f */
[----:B-1----:R-:W-:Y:S06]  /*fc20*/  @!P0 BRA `(.L_x_246) ;  /* 0x00000000000c8947 */ /* 0x002fec0003800000 */
[----:B------:R-:W-:Y:S02]  /*fc30*/  MOV R4, 0xfc50 ;  /* 0x0000fc5000047802 */ /* 0x000fe40000000f00 */
[----:B---34-:R-:W-:Y:S05]  /*fc40*/  CALL.REL.NOINC `($__internal_3_$__cuda_sm3x_div_rn_noftz_f32_slowpath) ;  /* 0x000000d800f47944 */ /* 0x018fea0003c00000 */
[----:B------:R-:W-:-:S07]  /*fc50*/  MOV R31, R33 ;  /* 0x00000021001f7202 */ /* 0x000fce0000000f00 */
.L_x_246:
[----:B------:R-:W-:Y:S01]  /*fc60*/  LOP3.LUT R0, R28, 0x180, RZ, 0xfc, !PT ;  /* 0x000001801c007812 */ /* 0x000fe200078efcff */
[----:B------:R-:W-:Y:S05]  /*fc70*/  WARPSYNC.ALL ;  /* 0x0000000000007948 */ /* 0x000fea0003800000 */
[----:B------:R-:W-:Y:S02]  /*fc80*/  R2UR UR4, R0 ;  /* 0x00000000000472ca */ /* 0x000fe400000e0000 */
[----:B------:R-:W1:Y:S11]  /*fc90*/  S2R R0, SR_SWINHI ;  /* 0x0000000000007919 */ /* 0x000e760000002f00 */
[----:B------:R-:W2:Y:S01]  /*fca0*/  LDTM.x16 R4, tmem[UR4] ;  /* 0x00000004000479ee */ /* 0x000ea20008240000 */
[----:B------:R-:W-:-:S02]  /*fcb0*/  MOV R34, R59 ;  /* 0x0000003b00227202 */ /* 0x000fc40000000f00 */
[----:B-1----:R-:W-:Y:S01]  /*fcc0*/  MOV R35, R0 ;  /* 0x0000000000237202 */ /* 0x002fe20000000f00 */
[----:B--2---:R-:W-:Y:S02]  /*fcd0*/  FMUL2 R6, R31.F32, R6.F32x2.HI_LO ;  /* 0x000000061f06724a */ /* 0x004fe40000040000 */
        /* <DEDUP_REMOVED lines=44> */
.L_x_247:
        /* <DEDUP_REMOVED lines=52> */
.L_x_248:
        /* <DEDUP_REMOVED lines=52> */
.L_x_249:
        /* <DEDUP_REMOVED lines=52> */
.L_x_250:
        /* <DEDUP_REMOVED lines=52> */
.L_x_251:
        /* <DEDUP_REMOVED lines=52> */
.L_x_252:
        /* <DEDUP_REMOVED lines=52> */
.L_x_253:
[----:B------:R-:W2:Y:S01]  /*11320*/  LDCU.64 UR4, c[0x0][0x880] ;  /* 0x00011000ff0477ac */ /* 0x000ea20008000a00 */
[----:B------:R-:W5:Y:S01]  /*11330*/  S2R R0, SR_SWINHI ;  /* 0x0000000000007919 */ /* 0x000f620000002f00 */
[----:B------:R-:W-:Y:S02]  /*11340*/  LOP3.LUT R28, R28, 0x1f0, RZ, 0xfc, !PT ;  /* 0x000001f01c1c7812 */ /* 0x000fe400078efcff */
[----:B--2---:R-:W-:-:S04]  /*11350*/  ISETP.NE.U32.AND P0, PT, RZ, UR4, PT ;  /* 0x00000004ff007c0c */ /* 0x004fc8000bf05070 */
[----:B------:R-:W-:Y:S01]  /*11360*/  ISETP.NE.AND.EX P0, PT, RZ, UR5, PT, P0 ;  /* 0x00000005ff007c0c */ /* 0x000fe2000bf05300 */
[----:B------:R-:W-:Y:S05]  /*11370*/  WARPSYNC.ALL ;  /* 0x0000000000007948 */ /* 0x000fea0003800000 */
[----:B------:R-:W-:Y:S02]  /*11380*/  R2UR UR4, R28 ;  /* 0x000000001c0472ca */ /* 0x000fe400000e0000 */
[----:B-1----:R-:W-:Y:S02]  /*11390*/  MOV R34, R59 ;  /* 0x0000003b00227202 */ /* 0x002fe40000000f00 */
[----:B-----5:R-:W-:-:S03]  /*113a0*/  MOV R35, R0 ;  /* 0x0000000000237202 */ /* 0x020fc60000000f00 */
[----:B------:R-:W-:-:S06]  /*113b0*/  IMAD.WIDE.U32 R34, R27, 0x2, R34 ;  /* 0x000000021b227825 */ /* 0x000fcc00078e0022 */
[----:B------:R-:W1:Y:S01]  /*113c0*/  LDTM.x16 R4, tmem[UR4] ;  /* 0x00000004000479ee */ /* 0x000e620008240000 */
[C---:B------:R-:W-:Y:S02]  /*113d0*/  IADD3 R27, P1, PT, R34.reuse, 0x30460, RZ ;  /* 0x00030460221b7810 */ /* 0x040fe40007f3e0ff */
[----:B------:R-:W-:-:S03]  /*113e0*/  IADD3 R3, P2, PT, R34, 0x30470, RZ ;  /* 0x0003047022037810 */ /* 0x000fc60007f5e0ff */
[--C-:B------:R-:W-:Y:S02]  /*113f0*/  IMAD.X R33, RZ, RZ, R35.reuse, P1 ;  /* 0x000000ffff217224 */ /* 0x100fe400008e0623 */
[----:B------:R-:W-:-:S05]  /*11400*/  IMAD.X R35, RZ, RZ, R35, P2 ;  /* 0x000000ffff237224 */ /* 0x000fca00010e0623 */
[----:B------:R-:W-:-:S04]  /*11410*/  SHF.R.U64 R0, R3, 0x3, R35 ;  /* 0x0000000303007819 */ /* 0x000fc80000001223 */
[----:B------:R-:W-:Y:S01]  /*11420*/  LOP3.LUT R34, R3, 0x70, R0, 0x78, !PT ;  /* 0x0000007003227812 */ /* 0x000fe200078e7800 */
[----:B-1----:R-:W-:Y:S01]  /*11430*/  FMUL2 R20, R31.F32, R8.F32x2.HI_LO ;  /* 0x000000081f14724a */ /* 0x002fe20000040000 */
[----:B------:R-:W-:Y:S01]  /*11440*/  SHF.R.U64 R8, R27, 0x3, R33 ;  /* 0x000000031b087819 */ /* 0x000fe20000001221 */
[C---:B------:R-:W-:Y:S02]  /*11450*/  FMUL2 R4, R31.reuse.F32, R4.F32x2.HI_LO ;  /* 0x000000041f04724a */ /* 0x040fe40000040000 */
[----:B------:R-:W-:Y:S01]  /*11460*/  FMUL2 R6, R31.F32, R6.F32x2.HI_LO ;  /* 0x000000061f06724a */ /* 0x000fe20000040000 */
[----:B------:R-:W-:Y:S01]  /*11470*/  LOP3.LUT R32, R27, 0x70, R8, 0x78, !PT ;  /* 0x000000701b207812 */ /* 0x000fe200078e7808 */
[----:B------:R-:W-:Y:S01]  /*11480*/  FMUL2 R28, R31.F32, R10.F32x2.HI_LO ;  /* 0x0000000a1f1c724a */ /* 0x000fe20000040000 */
[----:B------:R-:W-:Y:S01]  /*11490*/  F2FP.F16.F32.PACK_AB R8, R5, R4 ;  /* 0x000000040508723e */ /* 0x000fe200000000ff */
[----:B------:R-:W-:Y:S01]  /*114a0*/  FMUL2 R12, R31.F32, R12.F32x2.HI_LO ;  /* 0x0000000c1f0c724a */ /* 0x000fe20000040000 */
[----:B------:R-:W-:Y:S01]  /*114b0*/  F2FP.F16.F32.PACK_AB R9, R7, R6 ;  /* 0x000000060709723e */ /* 0x000fe200000000ff */
[----:B------:R-:W-:Y:S01]  /*114c0*/  FMUL2 R14, R31.F32, R14.F32x2.HI_LO ;  /* 0x0000000e1f0e724a */ /* 0x000fe20000040000 */
[----:B------:R-:W-:Y:S01]  /*114d0*/  F2FP.F16.F32.PACK_AB R10, R21, R20 ;  /* 0x00000014150a723e */ /* 0x000fe200000000ff */
[----:B------:R-:W-:Y:S01]  /*114e0*/  FMUL2 R16, R31.F32, R16.F32x2.HI_LO ;  /* 0x000000101f10724a */ /* 0x000fe20000040000 */
[----:B------:R-:W-:Y:S01]  /*114f0*/  F2FP.F16.F32.PACK_AB R11, R29, R28 ;  /* 0x0000001c1d0b723e */ /* 0x000fe200000000ff */
[----:B------:R-:W-:Y:S01]  /*11500*/  FMUL2 R18, R31.F32, R18.F32x2.HI_LO ;  /* 0x000000121f12724a */ /* 0x000fe20000040000 */
[----:B------:R-:W-:-:S02]  /*11510*/  F2FP.F16.F32.PACK_AB R4, R13, R12 ;  /* 0x0000000c0d04723e */ /* 0x000fc400000000ff */
[----:B------:R-:W-:Y:S01]  /*11520*/  F2FP.F16.F32.PACK_AB R5, R15, R14 ;  /* 0x0000000e0f05723e */ /* 0x000fe200000000ff */
[----:B------:R1:W-:Y:S01]  /*11530*/  ST.E.128 desc[UR44][R32.64], R8 ;  /* 0x0000000820007985 */ /* 0x0003e2000c101d2c */
        /* <DEDUP_REMOVED lines=9> */
[----:B------:R-:W-:Y:S05]  /*115d0*/  @!P0 BRA `(.L_x_254) ;  /* 0x00000004003c8947 */ /* 0x000fea0003800000 */
[C---:B------:R-:W-:Y:S01]  /*115e0*/  FSETP.GEU.AND P1, PT, R24.reuse, 1.175494350822287508e-38, PT ;  /* 0x008000001800780b */ /* 0x040fe20003f2e000 */
[----:B------:R-:W5:Y:S01]  /*115f0*/  LDC R3, c[0x0][0x904] ;  /* 0x00024100ff037b82 */ /* 0x000f620000000800 */
[----:B------:R-:W-:Y:S01]  /*11600*/  MOV R0, 0x3e055027 ;  /* 0x3e05502700007802 */ /* 0x000fe20000000f00 */
[----:B------:R-:W3:Y:S01]  /*11610*/  LDCU.64 UR4, c[0x0][0x908] ;  /* 0x00012100ff0477ac */ /* 0x000ee20008000a00 */
[----:B-1----:R-:W-:Y:S01]  /*11620*/  FSEL R7, RZ, -23, P1 ;  /* 0xc1b80000ff077808 */ /* 0x002fe20000800000 */
[----:B------:R-:W-:Y:S08]  /*11630*/  BSSY.RECONVERGENT B0, `(.L_x_254) ;  /* 0x0000049000007945 */ /* 0x000ff00003800200 */
[----:B------:R-:W-:-:S05]  /*11640*/  @!P1 FMUL R24, R24, 8388608 ;  /* 0x4b00000018189820 */ /* 0x000fca0000400000 */
[C---:B------:R-:W-:Y:S02]  /*11650*/  IADD3 R9, PT, PT, R24.reuse, -0x3f2aaaab, RZ ;  /* 0xc0d5555518097810 */ /* 0x040fe40007ffe0ff */
[C---:B------:R-:W-:Y:S02]  /*11660*/  FSETP.NEU.AND P1, PT, R24.reuse, RZ, PT ;  /* 0x000000ff1800720b */ /* 0x040fe40003f2d000 */
[----:B------:R-:W-:Y:S02]  /*11670*/  LOP3.LUT R9, R9, 0xff800000, RZ, 0xc0, !PT ;  /* 0xff80000009097812 */ /* 0x000fe400078ec0ff */
[----:B-----5:R-:W-:Y:S02]  /*11680*/  ISETP.NE.AND P0, PT, R3, 0x1, PT ;  /* 0x000000010300780c */ /* 0x020fe40003f05270 */
[-C--:B------:R-:W-:Y:S02]  /*11690*/  IADD3 R5, PT, PT, R24, -R9.reuse, RZ ;  /* 0x8000000918057210 */ /* 0x080fe40007ffe0ff */
[----:B------:R-:W-:-:S03]  /*116a0*/  I2FP.F32.S32 R6, R9 ;  /* 0x0000000900067245 */ /* 0x000fc60000201400 */
[----:B------:R-:W-:Y:S02]  /*116b0*/  FADD R5, R5, -1 ;  /* 0xbf80000005057421 */ /* 0x000fe40000000000 */
[----:B------:R-:W-:Y:S01]  /*116c0*/  FFMA R6, R6, 1.1920928955078125e-07, R7 ;  /* 0x3400000006067823 */ /* 0x000fe20000000007 */
[----:B------:R-:W-:Y:S01]  /*116d0*/  LOP3.LUT R7, R26, 0x7f, RZ, 0xc0, !PT ;  /* 0x0000007f1a077812 */ /* 0x000fe200078ec0ff */
[----:B------:R-:W-:-:S04]  /*116e0*/  FFMA R0, R5, -R0, 0.14084610342979431152 ;  /* 0x3e1039f605007423 */ /* 0x000fc80000000800 */
[----:B------:R-:W-:Y:S01]  /*116f0*/  FFMA R4, R5, R0, -0.12148627638816833496 ;  /* 0xbdf8cdcc05047423 */ /* 0x000fe20000000000 */
[----:B---3--:R-:W-:Y:S01]  /*11700*/  IMAD.HI.U32 R0, R57, UR4, RZ ;  /* 0x0000000439007c27 */ /* 0x008fe2000f8e00ff */
[----:B------:R-:W1:Y:S03]  /*11710*/  LDCU UR4, c[0x0][0x380] ;  /* 0x00007000ff0477ac */ /* 0x000e660008000800 */
[C---:B------:R-:W-:Y:S01]  /*11720*/  FFMA R4, R5.reuse, R4, 0.13980610668659210205 ;  /* 0x3e0f295505047423 */ /* 0x040fe20000000004 */
[----:B------:R-:W-:Y:S01]  /*11730*/  SHF.R.U32.HI R0, RZ, UR5, R0 ;  /* 0x00000005ff007c19 */ /* 0x000fe20008011600 */
[----:B------:R-:W3:Y:S02]  /*11740*/  LDCU UR5, c[0x0][0x700] ;  /* 0x0000e000ff0577ac */ /* 0x000ee40008000800 */
[----:B------:R-:W-:Y:S01]  /*11750*/  FFMA R4, R5, R4, -0.16684235632419586182 ;  /* 0xbe2ad8b905047423 */ /* 0x000fe20000000004 */
[----:B------:R-:W-:-:S03]  /*11760*/  SEL R0, R57, R0, !P0 ;  /* 0x0000000039007207 */ /* 0x000fc60004000000 */
[C---:B------:R-:W-:Y:S01]  /*11770*/  FFMA R4, R5.reuse, R4, 0.20012299716472625732 ;  /* 0x3e4ced0b05047423 */ /* 0x040fe20000000004 */
[----:B------:R-:W-:Y:S02]  /*11780*/  ISETP.GT.U32.AND P0, PT, R24, 0x7f7fffff, PT ;  /* 0x7f7fffff1800780c */ /* 0x000fe40003f04070 */
[----:B------:R-:W-:Y:S01]  /*11790*/  IADD3 R0, PT, PT, -R0, RZ, RZ ;  /* 0x000000ff00007210 */ /* 0x000fe20007ffe1ff */
[----:B------:R-:W-:-:S04]  /*117a0*/  FFMA R4, R5, R4, -0.24999669194221496582 ;  /* 0xbe7fff2205047423 */ /* 0x000fc80000000004 */
[----:B------:R-:W-:Y:S01]  /*117b0*/  FFMA R4, R5, R4, 0.33333182334899902344 ;  /* 0x3eaaaa7805047423 */ /* 0x000fe20000000004 */
[----:B------:R-:W-:Y:S01]  /*117c0*/  IMAD R0, R3, R0, R57 ;  /* 0x0000000003007224 */ /* 0x000fe200078e0239 */
[----:B------:R-:W-:Y:S02]  /*117d0*/  MOV R3, 0x7f800000 ;  /* 0x7f80000000037802 */ /* 0x000fe40000000f00 */
[C---:B------:R-:W-:Y:S02]  /*117e0*/  FFMA R4, R5.reuse, R4, -0.5 ;  /* 0xbf00000005047423 */ /* 0x040fe40000000004 */
[----:B------:R-:W-:Y:S02]  /*117f0*/  LEA R0, R0, R7, 0x8 ;  /* 0x0000000700007211 */ /* 0x000fe400078e40ff */
[----:B------:R-:W-:-:S04]  /*11800*/  FMUL R4, R5, R4 ;  /* 0x0000000405047220 */ /* 0x000fc80000400000 */
[----:B------:R-:W-:-:S04]  /*11810*/  FFMA R5, R5, R4, R5 ;  /* 0x0000000405057223 */ /* 0x000fc80000000005 */
[----:B------:R-:W-:Y:S01]  /*11820*/  FFMA R5, R6, 0.69314718246459960938, R5 ;  /* 0x3f31721806057823 */ /* 0x000fe20000000005 */
[----:B------:R-:W-:Y:S01]  /*11830*/  @P0 FFMA R5, R24, R3, +INF ;  /* 0x7f80000018050423 */ /* 0x000fe20000000003 */
[----:B------:R-:W-:-:S04]  /*11840*/  IADD3 R3, PT, PT, R0, 0x80, RZ ;  /* 0x0000008000037810 */ /* 0x000fc80007ffe0ff */
[----:B-1----:R-:W-:Y:S02]  /*11850*/  ISETP.GE.AND P0, PT, R3, UR4, PT ;  /* 0x0000000403007c0c */ /* 0x002fe4000bf06270 */
[----:B------:R-:W-:-:S05]  /*11860*/  FSEL R0, R5, -INF , P1 ;  /* 0xff80000005007808 */ /* 0x000fca0000800000 */
[----:B---3--:R-:W-:-:S06]  /*11870*/  FFMA R25, R25, UR5, R0 ;  /* 0x0000000519197c23 */ /* 0x008fcc0008000000 */
        /* <DEDUP_REMOVED lines=36> */
.L_x_255:
[----:B------:R-:W-:Y:S05]  /*11ac0*/  BSYNC.RECONVERGENT B0 ;  /* 0x0000000000007941 */ /* 0x000fea0003800200 */
.L_x_254:
[----:B------:R-:W-:Y:S01]  /*11ad0*/  UISETP.NE.AND UP0, UPT, UR37, URZ, UPT ;  /* 0x000000ff2500728c */ /* 0x000fe2000bf05270 */
[----:B------:R-:W-:-:S08]  /*11ae0*/  NOP ;  /* 0x0000000000007918 */ /* 0x000fd00000000000 */
[----:B------:R-:W-:Y:S05]  /*11af0*/  BRA.U UP0, `(.L_x_256) ;  /* 0x0000000100087547 */ /* 0x000fea000b800000 */
[----:B------:R-:W-:Y:S05]  /*11b00*/  BPT.TRAP 0x1 ;  /* 0x000000040000795c */ /* 0x000fea0000300000 */
[----:B------:R-:W-:Y:S05]  /*11b10*/  BPT.TRAP 0x1 ;  /* 0x000000040000795c */ /* 0x000fea0000300000 */
.L_x_256:
[----:B------:R-:W-:Y:S01]  /*11b20*/  IADD3 R3, PT, PT, R59, 0x380a8, RZ ;  /* 0x000380a83b037810 */ /* 0x000fe20007ffe0ff */
[----:B------:R-:W-:-:S03]  /*11b30*/  UISETP.NE.AND UP0, UPT, UR37, URZ, UPT ;  /* 0x000000ff2500728c */ /* 0x000fc6000bf05270 */
[----:B------:R-:W-:-:S04]  /*11b40*/  PRMT R3, R60, 0x654, R3 ;  /* 0x000006543c037816 */ /* 0x000fc80000000003 */
[----:B--2---:R2:W-:Y:S02]  /*11b50*/  SYNCS.ARRIVE.TRANS64.RED.A1T0 RZ, [R3+URZ], RZ ;  /* 0x000000ff03ff79a7 */ /* 0x0045e400081004ff */
[----:B------:R-:W-:Y:S05]  /*11b60*/  BRA.U UP0, `(.L_x_257) ;  /* 0x0000000100047547 */ /* 0x000fea000b800000 */
[----:B------:R-:W-:Y:S05]  /*11b70*/  BPT.TRAP 0x1 ;  /* 0x000000040000795c */ /* 0x000fea0000300000 */
.L_x_257:
[----:B------:R1:W-:Y:S01]  /*11b80*/  SYNCS.ARRIVE.TRANS64.A1T0 RZ, [R59+URZ+0x380b8], RZ ;  /* 0x0380b8ff3bff79a7 */ /* 0x0003e200081000ff */
[----:B------:R-:W-:Y:S01]  /*11b90*/  LOP3.LUT R56, R56, 0x1, RZ, 0x3c, !PT ;  /* 0x0000000138387812 */ /* 0x000fe200078e3cff */
[----:B------:R-:W-:Y:S01]  /*11ba0*/  ULOP3.LUT UR36, UR36, 0x1, URZ, 0x3c, !UPT ;  /* 0x0000000124247892 */ /* 0x000fe2000f8e3cff */
[----:B------:R-:W-:-:S11]  /*11bb0*/  IADD3 R62, PT, PT, R61, 0x2, RZ ;  /* 0x000000023d3e7810 */ /* 0x000fd60007ffe0ff */
.L_x_92:
[----:B------:R-:W-:Y:S05]  /*11bc0*/  BSYNC B7 ;  /* 0x0000000000077941 */ /* 0x000fea0003800000 */
.L_x_91:
[----:B------:R-:W5:Y:S01]  /*11bd0*/  LDCU UR4, c[0x0][0x370] ;  /* 0x00006e00ff0477ac */ /* 0x000f620008000800 */
[----:B------:R-:W2:Y:S01]  /*11be0*/  LDCU UR5, c[0x0][0x900] ;  /* 0x00012000ff0577ac */ /* 0x000ea20008000800 */
[----:B-----5:R-:W-:-:S04]  /*11bf0*/  IADD3 R57, PT, PT, R57, UR4, RZ ;  /* 0x0000000439397c10 */ /* 0x020fc8000fffe0ff */
[----:B--2---:R-:W-:-:S13]  /*11c00*/  ISETP.GE.AND P0, PT, R57, UR5, PT ;  /* 0x0000000539007c0c */ /* 0x004fda000bf06270 */
[----:B------:R-:W-:Y:S05]  /*11c10*/  @!P0 BRA `(.L_x_258) ;  /* 0xffffff3400988947 */ /* 0x000fea000383ffff */
[----:B------:R-:W-:Y:S05]  /*11c20*/  BSYNC B8 ;  /* 0x0000000000087941 */ /* 0x000fea0003800000 */
.L_x_90:
[----:B------:R-:W-:Y:S05]  /*11c30*/  EXIT ;  /* 0x000000000000794d */ /* 0x000fea0003800000 */
.L_x_27:
[----:B------:R-:W-:-:S08]  /*11c40*/  NOP ;  /* 0x0000000000007918 */ /* 0x000fd00000000000 */
[----:B------:R-:W1:Y:S02]  /*11c50*/  USETMAXREG.TRY_ALLOC.CTAPOOL UP0, 0xc0 ;  /* 0x000000c0000079c8 */ /* 0x000e640008000600 */
[----:B-1----:R-:W-:Y:S05]  /*11c60*/  BRA.U !UP0, `(.L_x_27) ;  /* 0xfffffffd08f47547 */ /* 0x002fea000b83ffff */
[----:B------:R-:W1:Y:S08]  /*11c70*/  LDC R0, c[0x0][0x900] ;  /* 0x00024000ff007b82 */ /* 0x000e700000000800 */
[----:B------:R-:W2:Y:S01]  /*11c80*/  S2UR UR50, SR_CgaCtaId ;  /* 0x00000000003279c3 */ /* 0x000ea20000008800 */
[----:B-1----:R-:W-:-:S13]  /*11c90*/  ISETP.LE.AND P0, PT, R0, UR54, PT ;  /* 0x0000003600007c0c */ /* 0x002fda000bf03270 */
[----:B--2---:R-:W-:Y:S05]  /*11ca0*/  @P0 EXIT ;  /* 0x000000000000094d */ /* 0x004fea0003800000 */
[----:B------:R-:W-:Y:S02]  /*11cb0*/  UISETP.NE.AND UP0, UPT, UR39, URZ, UPT ;  /* 0x000000ff2700728c */ /* 0x000fe4000bf05270 */
[----:B------:R-:W-:Y:S01]  /*11cc0*/  USEL UR48, URZ, 0x8, !UP4 ;  /* 0x00000008ff307887 */ /* 0x000fe2000e000000 */
[----:B------:R-:W-:Y:S01]  /*11cd0*/  UMOV UR49, 0x400 ;  /* 0x0000040000317882 */ /* 0x000fe20000000000 */
[----:B------:R-:W-:Y:S02]  /*11ce0*/  USEL UR46, UR10, UR5, UP0 ;  /* 0x000000050a2e7287 */ /* 0x000fe40008000000 */
[----:B------:R-:W-:Y:S02]  /*11cf0*/  ULEA UR49, UR50, UR49, 0x18 ;  /* 0x0000003132317291 */ /* 0x000fe4000f8ec0ff */
[----:B------:R-:W-:Y:S02]  /*11d00*/  ULOP3.LUT UR4, UR48, 0x8, URZ, 0x3c, !UPT ;  /* 0x0000000830047892 */ /* 0x000fe4000f8e3cff */
[----:B------:R-:W-:-:S02]  /*11d10*/  UIADD3 UR48, UPT, UPT, UR48, 0x380d0, UR49 ;  /* 0x000380d030307890 */ /* 0x000fc4000fffe031 */
[----:B------:R-:W-:Y:S02]  /*11d20*/  USEL UR47, UR12, UR11, UP0 ;  /* 0x0000000b0c2f7287 */ /* 0x000fe40008000000 */
[----:B------:R-:W-:Y:S02]  /*11d30*/  USEL UR43, URZ, 0x1, UP4 ;  /* 0x00000001ff2b7887 */ /* 0x000fe4000a000000 */
[----:B------:R-:W-:Y:S02]  /*11d40*/  ULOP3.LUT UR46, UR46, 0x1, URZ, 0xc0, !UPT ;  /* 0x000000012e2e7892 */ /* 0x000fe4000f8ec0ff */
[----:B------:R-:W-:Y:S01]  /*11d50*/  UIADD3 UR49, UPT, UPT, UR4, 0x380d0, UR49 ;  /* 0x000380d004317890 */ /* 0x000fe2000fffe031 */
[----:B------:R-:W-:Y:S01]  /*11d60*/  UMOV UR42, URZ ;  /* 0x000000ff002a7c82 */ /* 0x000fe20008000000 */
[----:B------:R-:W-:Y:S01]  /*11d70*/  UMOV UR45, 0x1 ;  /* 0x00000001002d7882 */ /* 0x000fe20000000000 */
[----:B------:R-:W-:Y:S01]  /*11d80*/  UMOV UR44, 0x1 ;  /* 0x00000001002c7882 */ /* 0x000fe20000000000 */
[----:B------:R-:W-:-:S08]  /*11d90*/  UMOV UR41, URZ ;  /* 0x000000ff00297c82 */ /* 0x000fd00008000000 */
.L_x_288:
[----:B-1----:R-:W1:Y:S01]  /*11da0*/  LDCU.64 UR8, c[0x0][0x908] ;  /* 0x00012100ff0877ac */ /* 0x002e620008000a00 */
[----:B--2---:R-:W2:Y:S01]  /*11db0*/  LDCU UR10, c[0x0][0x904] ;  /* 0x00012080ff0a77ac */ /* 0x004ea20008000800 */
[----:B------:R-:W3:Y:S01]  /*11dc0*/  LDCU.64 UR4, c[0x0][0x380] ;  /* 0x00007000ff0477ac */ /* 0x000ee20008000a00 */
[----:B-1----:R-:W-:Y:S02]  /*11dd0*/  UIMAD.WIDE.U32 UR6, UR54, UR8, URZ ;  /* 0x00000008360672a5 */ /* 0x002fe4000f8e00ff */
[----:B--2---:R-:W-:-:S05]  /*11de0*/  UISETP.NE.AND UP0, UPT, UR10, 0x1, UPT ;  /* 0x000000010a00788c */ /* 0x004fca000bf05270 */
[----:B------:R-:W-:Y:S02]  /*11df0*/  UMOV UR6, UR7 ;  /* 0x0000000700067c82 */ /* 0x000fe40008000000 */
[----:B------:R-:W-:-:S04]  /*11e00*/  USHF.R.U32.HI UR6, URZ, UR9, UR6 ;  /* 0x00000009ff067299 */ /* 0x000fc80008011606 */
[----:B------:R-:W-:Y:S02]  /*11e10*/  USEL UR6, UR54, UR6, !UP0 ;  /* 0x0000000636067287 */ /* 0x000fe4000c000000 */
[----:B---3--:R-:W-:Y:S02]  /*11e20*/  UISETP.NE.AND UP0, UPT, UR5, URZ, UPT ;  /* 0x000000ff0500728c */ /* 0x008fe4000bf05270 */
[----:B------:R-:W-:-:S04]  /*11e30*/  UIADD3 UR6, UPT, UPT, -UR6, URZ, URZ ;  /* 0x000000ff06067290 */ /* 0x000fc8000fffe1ff */
[----:B------:R-:W-:-:S04]  /*11e40*/  UIMAD UR6, UR10, UR6, UR54 ;  /* 0x000000060a0672a4 */ /* 0x000fc8000f8e0236 */
[----:B------:R-:W-:-:S04]  /*11e50*/  USHF.L.U32 UR6, UR6, 0x8, URZ ;  /* 0x0000000806067899 */ /* 0x000fc800080006ff */
[----:B------:R-:W-:-:S09]  /*11e60*/  UISETP.GE.OR UP0, UPT, UR6, UR4, !UP0 ;  /* 0x000000040600728c */ /* 0x000fd2000c706670 */
[----:B------:R-:W-:Y:S05]  /*11e70*/  BRA.U UP0, `(.L_x_259) ;  /* 0x0000004900407547 */ /* 0x000fea000b800000 */
[----:B------:R-:W-:-:S09]  /*11e80*/  UISETP.NE.AND UP0, UPT, UR46, URZ, UPT ;  /* 0x000000ff2e00728c */ /* 0x000fd2000bf05270 */
[----:B------:R-:W-:Y:S05]  /*11e90*/  BRA.U UP0, `(.L_x_260) ;  /* 0x0000000100047547 */ /* 0x000fea000b800000 */
[----:B------:R-:W-:Y:S05]  /*11ea0*/  BPT.TRAP 0x1 ;  /* 0x000000040000795c */ /* 0x000fea0000300000 */
.L_x_260:
[----:B------:R-:W1:Y:S01]  /*11eb0*/  S2UR UR6, SR_CgaCtaId ;  /* 0x00000000000679c3 */ /* 0x000e620000008800 */
[----:B------:R-:W-:Y:S01]  /*11ec0*/  UISETP.NE.AND UP0, UPT, UR39, URZ, UPT ;  /* 0x000000ff2700728c */ /* 0x000fe2000bf05270 */
[----:B------:R-:W-:-:S03]  /*11ed0*/  UMOV UR4, 0x400 ;  /* 0x0000040000047882 */ /* 0x000fc60000000000 */
[----:B------:R-:W-:-:S06]  /*11ee0*/  USEL UR7, UR44, UR45, UP0 ;  /* 0x0000002d2c077287 */ /* 0x000fcc0008000000 */
[----:B------:R-:W-:-:S04]  /*11ef0*/  MOV R3, UR7 ;  /* 0x0000000700037c02 */ /* 0x000fc80008000f00 */
[----:B------:R-:W-:Y:S01]  /*11f00*/  SHF.L.U32 R3, R3, 0x1f, RZ ;  /* 0x0000001f03037819 */ /* 0x000fe200000006ff */
[----:B-1----:R-:W-:-:S04]  /*11f10*/  ULEA UR6, UR6, UR4, 0x18 ;  /* 0x0000000406067291 */ /* 0x002fc8000f8ec0ff */
[----:B------:R-:W-:Y:S02]  /*11f20*/  UIADD3 UR4, UPT, UPT, UR6, 0x38088, URZ ;  /* 0x0003808806047890 */ /* 0x000fe4000fffe0ff */
[----:B------:R-:W-:-:S09]  /*11f30*/  @UP0 UIADD3 UR4, UPT, UPT, UR6, 0x38078, URZ ;  /* 0x0003807806040890 */ /* 0x000fd2000fffe0ff */
[----:B------:R-:W1:Y:S02]  /*11f40*/  SYNCS.PHASECHK.TRANS64.TRYWAIT P0, [UR4], R3 ;  /* 0x00000003ff0075a7 */ /* 0x000e640008001104 */
[----:B-1----:R-:W-:Y:S05]  /*11f50*/  @!P0 BRA `(.L_x_261) ;  /* 0x000000ac009c8947 */ /* 0x002fea0003800000 */
.L_x_449:
[----:B------:R-:W-:-:S09]  /*11f60*/  UISETP.GE.AND UP0, UPT, UR5, 0x1, UPT ;  /* 0x000000010500788c */ /* 0x000fd2000bf06270 */
[----:B------:R-:W-:Y:S05]  /*11f70*/  BRA.U !UP0, `(.L_x_262) ;  /* 0x0000004508707547 */ /* 0x000fea000b800000 */
[----:B------:R-:W-:Y:S01]  /*11f80*/  UIADD3 UR5, UPT, UPT, UR5, 0x7f, URZ ;  /* 0x0000007f05057890 */ /* 0x000fe2000fffe0ff */
[----:B------:R-:W-:Y:S01]  /*11f90*/  HFMA2 R16, -RZ, RZ, 0, 0 ;  /* 0x00000000ff107431 */ /* 0x000fe200000001ff */
[----:B------:R-:W-:Y:S01]  /*11fa0*/  MOV R156, 0xff800000 ;  /* 0xff800000009c7802 */ /* 0x000fe20000000f00 */
[----:B------:R-:W2:Y:S01]  /*11fb0*/  LDCU UR36, c[0x0][0x704] ;  /* 0x0000e080ff2477ac */ /* 0x000ea20008000800 */
[----:B------:R-:W-:-:S04]  /*11fc0*/  USHF.R.S32.HI UR40, URZ, 0x1f, UR5 ;  /* 0x0000001fff287899 */ /* 0x000fc80008011405 */
[----:B------:R-:W-:-:S04]  /*11fd0*/  ULEA.HI UR40, UR40, UR5, URZ, 0x7 ;  /* 0x0000000528287291 */ /* 0x000fc8000f8f38ff */
[----:B------:R-:W-:-:S12]  /*11fe0*/  ULEA.HI.SX32 UR40, UR40, 0xffffffff, 0x19 ;  /* 0xffffffff28287891 */ /* 0x000fd8000f8fcaff */
.L_x_283:
[----:B------:R-:W3:Y:S01]  /*11ff0*/  S2R R2, SR_TID.X ;  /* 0x0000000000027919 */ /* 0x000ee20000002100 */
[----:B------:R-:W-:Y:S01]  /*12000*/  UISETP.NE.AND UP0, UPT, UR39, URZ, UPT ;  /* 0x000000ff2700728c */ /* 0x000fe2000bf05270 */
[----:B------:R-:W-:-:S03]  /*12010*/  UMOV UR4, 0x20 ;  /* 0x0000002000047882 */ /* 0x000fc60000000000 */
[----:B------:R-:W-:Y:S02]  /*12020*/  USEL UR4, UR4, 0xa0, UP0 ;  /* 0x000000a004047887 */ /* 0x000fe40008000000 */
[----:B------:R-:W-:Y:S02]  /*12030*/  USEL UR5, UR41, UR42, UP0 ;  /* 0x0000002a29057287 */ /* 0x000fe40008000000 */
[----:B------:R-:W-:Y:S01]  /*12040*/  UISETP.GT.U32.AND UP0, UPT, UR47, 0x1, UPT ;  /* 0x000000012f00788c */ /* 0x000fe2000bf04070 */
[----:B---3--:R-:W-:-:S05]  /*12050*/  IMAD.U32 R18, R2, 0x10000, RZ ;  /* 0x0001000002127824 */ /* 0x008fca00078e00ff */
[----:B------:R-:W-:-:S05]  /*12060*/  LOP3.LUT R18, R18, 0x600000, RZ, 0xc0, !PT ;  /* 0x0060000012127812 */ /* 0x000fca00078ec0ff */
[----:B-1----:R-:W-:-:S06]  /*12070*/  VIADD R0, R18, UR4 ;  /* 0x0000000412007c36 */ /* 0x002fcc0008000000 */
[----:B------:R-:W1:Y:S02]  /*12080*/  SHFL.IDX PT, R0, R0, RZ, 0x1f ;  /* 0x00001fff00007589 */ /* 0x000e6400000e0000 */
[----:B-1----:R-:W-:Y:S01]  /*12090*/  R2UR UR37, R0 ;  /* 0x00000000002572ca */ /* 0x002fe200000e0000 */
[----:B--2---:R-:W-:-:S14]  /*120a0*/  BRA.U UP0, `(.L_x_263) ;  /* 0x0000000100047547 */ /* 0x004fdc000b800000 */
[----:B--2---:R-:W-:Y:S05]  /*120b0*/  BPT.TRAP 0x1 ;  /* 0x000000040000795c */ /* 0x004fea0000300000 */
.L_x_263:
[----:B------:R-:W1:Y:S01]  /*120c0*/  S2UR UR38, SR_CgaCtaId ;  /* 0x00000000002679c3 */ /* 0x000e620000008800 */
[----:B------:R-:W-:Y:S01]  /*120d0*/  UISETP.NE.AND UP0, UPT, UR39, URZ, UPT ;  /* 0x000000ff2700728c */ /* 0x000fe2000bf05270 */
[----:B------:R-:W-:Y:S01]  /*120e0*/  IMAD.U32 R3, RZ, RZ, UR5 ;  /* 0x00000005ff037e24 */ /* 0x000fe2000f8e00ff */
[----:B------:R-:W-:Y:S01]  /*120f0*/  UMOV UR4, 0x400 ;  /* 0x0000040000047882 */ /* 0x000fe20000000000 */
[----:B------:R-:W-:Y:S01]  /*12100*/  SHF.R.U32.HI R2, RZ, 0x5, R2 ;  /* 0x00000005ff027819 */ /* 0x000fe20000011602 */
[----:B------:R-:W-:Y:S01]  /*12110*/  USEL UR5, URZ, 0x80, UP0 ;  /* 0x00000080ff057887 */ /* 0x000fe20008000000 */
[----:B------:R-:W-:Y:S02]  /*12120*/  SHF.R.U32.HI R22, RZ, 0x15, R18 ;  /* 0x00000015ff167819 */ /* 0x000fe40000011612 */
[----:B------:R-:W-:Y:S02]  /*12130*/  SHF.L.U32 R3, R3, 0x1f, RZ ;  /* 0x0000001f03037819 */ /* 0x000fe400000006ff */
[----:B------:R-:W-:-:S02]  /*12140*/  LOP3.LUT R19, R2, 0x3, RZ, 0xc0, !PT ;  /* 0x0000000302137812 */ /* 0x000fc400078ec0ff */
[----:B------:R-:W-:Y:S02]  /*12150*/  LOP3.LUT R18, R18, UR5, RZ, 0xfc, !PT ;  /* 0x0000000512127c12 */ /* 0x000fe4000f8efcff */
[----:B------:R-:W-:Y:S01]  /*12160*/  ISETP.NE.AND P0, PT, R19, R22, PT ;  /* 0x000000161300720c */ /* 0x000fe20003f05270 */
[----:B-1----:R-:W-:-:S04]  /*12170*/  ULEA UR38, UR38, UR4, 0x18 ;  /* 0x0000000426267291 */ /* 0x002fc8000f8ec0ff */
[----:B------:R-:W-:Y:S02]  /*12180*/  UIADD3 UR4, UPT, UPT, UR38, 0x38060, URZ ;  /* 0x0003806026047890 */ /* 0x000fe4000fffe0ff */
[----:B------:R-:W-:-:S09]  /*12190*/  @UP0 UIADD3 UR4, UPT, UPT, UR38, 0x38050, URZ ;  /* 0x0003805026040890 */ /* 0x000fd2000fffe0ff */
[----:B------:R-:W1:Y:S02]  /*121a0*/  SYNCS.PHASECHK.TRANS64.TRYWAIT P1, [UR4], R3 ;  /* 0x00000003ff0075a7 */ /* 0x000e640008021104 */
[----:B-1----:R-:W-:Y:S05]  /*121b0*/  @!P1 BRA `(.L_x_264) ;  /* 0x000000ac001c9947 */ /* 0x002fea0003800000 */
.L_x_451:
[----:B------:R-:W-:Y:S05]  /*121c0*/  @!P0 BRA `(.L_x_265) ;  /* 0x0000000000408947 */ /* 0x000fea0003800000 */
[----:B------:R-:W-:Y:S01]  /*121d0*/  MOV R14, 0x8 ;  /* 0x00000008000e7802 */ /* 0x000fe20000000f00 */
[----:B------:R-:W3:Y:S01]  /*121e0*/  LDCU.64 UR6, c[0x4][0xb0] ;  /* 0x01001600ff0677ac */ /* 0x000ee20008000a00 */
[----:B------:R-:W-:Y:S02]  /*121f0*/  HFMA2 R12, -RZ, RZ, 0, 5.9604644775390625e-08 ;  /* 0x00000001ff0c7431 */ /* 0x000fe400000001ff */
[----:B------:R-:W-:Y:S01]  /*12200*/  IMAD.MOV.U32 R8, RZ, RZ, 0x192 ;  /* 0x00000192ff087424 */ /* 0x000fe200078e00ff */
[----:B------:R-:W4:Y:S01]  /*12210*/  LDCU.64 UR4, c[0x4][0xb8] ;  /* 0x01001700ff0477ac */ /* 0x000f220008000a00 */
[----:B------:R-:W1:Y:S01]  /*12220*/  LDC.64 R14, c[0x4][R14] ;  /* 0x010000000e0e7b82 */ /* 0x000e620000000a00 */
[----:B------:R-:W-:Y:S01]  /*12230*/  IMAD.MOV.U32 R13, RZ, RZ, RZ ;  /* 0x000000ffff0d7224 */ /* 0x000fe200078e00ff */
[----:B------:R-:W5:Y:S01]  /*12240*/  LDCU.64 UR8, c[0x4][0x10] ;  /* 0x01000200ff0877ac */ /* 0x000f620008000a00 */
[----:B---3--:R-:W-:Y:S01]  /*12250*/  IMAD.U32 R4, RZ, RZ, UR6 ;  /* 0x00000006ff047e24 */ /* 0x008fe2000f8e00ff */
[----:B------:R-:W-:Y:S01]  /*12260*/  MOV R5, UR7 ;  /* 0x0000000700057c02 */ /* 0x000fe20008000f00 */
[----:B----4-:R-:W-:Y:S01]  /*12270*/  IMAD.U32 R6, RZ, RZ, UR4 ;  /* 0x00000004ff067e24 */ /* 0x010fe2000f8e00ff */
[----:B------:R-:W-:Y:S01]  /*12280*/  MOV R7, UR5 ;  /* 0x0000000500077c02 */ /* 0x000fe20008000f00 */
[----:B-----5:R-:W-:Y:S01]  /*12290*/  IMAD.U32 R10, RZ, RZ, UR8 ;  /* 0x00000008ff0a7e24 */ /* 0x020fe2000f8e00ff */
[----:B------:R-:W-:-:S02]  /*122a0*/  MOV R11, UR9 ;  /* 0x00000009000b7c02 */ /* 0x000fc40008000f00 */
[----:B------:R-:W-:-:S07]  /*122b0*/  LEPC R20, `(.L_x_265) ;  /* 0x000000001014794e */ /* 0x000fce0000000000 */
[----:B-12---:R-:W-:Y:S05]  /*122c0*/  CALL.ABS.NOINC R14 ;  /* 0x000000000e007343 */ /* 0x006fea0003c00000 */
.L_x_265:
[C---:B-1----:R-:W-:Y:S01]  /*122d0*/  VIADD R0, R18.reuse, 0x20 ;  /* 0x0000002012007836 */ /* 0x042fe20000000000 */
[----:B------:R-:W-:Y:S05]  /*122e0*/  WARPSYNC.ALL ;  /* 0x0000000000007948 */ /* 0x000fea0003800000 */
[----:B------:R-:W-:Y:S02]  /*122f0*/  SHF.R.U32.HI R0, RZ, 0x15, R0 ;  /* 0x00000015ff007819 */ /* 0x000fe40000011600 */
[----:B------:R-:W-:Y:S02]  /*12300*/  R2UR UR4, R18 ;  /* 0x00000000120472ca */ /* 0x000fe400000e0000 */
[----:B------:R-:W-:-:S11]  /*12310*/  ISETP.NE.AND P0, PT, R19, R0, PT ;  /* 0x000000001300720c */ /* 0x000fd60003f05270 */
[----:B------:R-:W1:Y:S02]  /*12320*/  LDTM.x32 R124, tmem[UR4] ;  /* 0x00000004007c79ee */ /* 0x000e6400082c0000 */
[----:B-1----:R-:W-:Y:S05]  /*12330*/  @!P0 BRA `(.L_x_266) ;  /* 0x0000000000408947 */ /* 0x002fea0003800000 */
[----:B------:R-:W-:Y:S01]  /*12340*/  MOV R14, 0x8 ;  /* 0x00000008000e7802 */ /* 0x000fe20000000f00 */
[----:B------:R-:W1:Y:S01]  /*12350*/  LDCU.64 UR8, c[0x4][0xb0] ;  /* 0x01001600ff0877ac */ /* 0x000e620008000a00 */
[----:B------:R-:W-:Y:S02]  /*12360*/  HFMA2 R12, -RZ, RZ, 0, 5.9604644775390625e-08 ;  /* 0x00000001ff0c7431 */ /* 0x000fe400000001ff */
[----:B------:R-:W-:Y:S01]  /*12370*/  IMAD.MOV.U32 R8, RZ, RZ, 0x192 ;  /* 0x00000192ff087424 */ /* 0x000fe200078e00ff */
[----:B------:R-:W3:Y:S01]  /*12380*/  LDCU.64 UR6, c[0x4][0xb8] ;  /* 0x01001700ff0677ac */ /* 0x000ee20008000a00 */
[----:B------:R-:W4:Y:S01]  /*12390*/  LDC.64 R14, c[0x4][R14] ;  /* 0x010000000e0e7b82 */ /* 0x000f220000000a00 */
[----:B------:R-:W-:Y:S01]  /*123a0*/  IMAD.MOV.U32 R13, RZ, RZ, RZ ;  /* 0x000000ffff0d7224 */ /* 0x000fe200078e00ff */
[----:B------:R-:W5:Y:S01]  /*123b0*/  LDCU.64 UR4, c[0x4][0x10] ;  /* 0x01000200ff0477ac */ /* 0x000f620008000a00 */
[----:B-1----:R-:W-:Y:S01]  /*123c0*/  IMAD.U32 R4, RZ, RZ, UR8 ;  /* 0x00000008ff047e24 */ /* 0x002fe2000f8e00ff */
[----:B------:R-:W-:Y:S01]  /*123d0*/  MOV R5, UR9 ;  /* 0x0000000900057c02 */ /* 0x000fe20008000f00 */
[----:B---3--:R-:W-:Y:S01]  /*123e0*/  IMAD.U32 R6, RZ, RZ, UR6 ;  /* 0x00000006ff067e24 */ /* 0x008fe2000f8e00ff */
[----:B------:R-:W-:Y:S01]  /*123f0*/  MOV R7, UR7 ;  /* 0x0000000700077c02 */ /* 0x000fe20008000f00 */
[----:B-----5:R-:W-:Y:S01]  /*12400*/  IMAD.U32 R10, RZ, RZ, UR4 ;  /* 0x00000004ff0a7e24 */ /* 0x020fe2000f8e00ff */
[----:B------:R-:W-:-:S02]  /*12410*/  MOV R11, UR5 ;  /* 0x00000005000b7c02 */ /* 0x000fc40008000f00 */
[----:B------:R-:W-:-:S07]  /*12420*/  LEPC R20, `(.L_x_266) ;  /* 0x000000001014794e */ /* 0x000fce0000000000 */
[----:B--2-4-:R-:W-:Y:S05]  /*12430*/  CALL.ABS.NOINC R14 ;  /* 0x000000000e007343 */ /* 0x014fea0003c00000 */
.L_x_266:
[C---:B------:R-:W-:Y:S01]  /*12440*/  VIADD R0, R18.reuse, 0x40 ;  /* 0x0000004012007836 */ /* 0x040fe20000000000 */
[----:B------:R-:W-:Y:S05]  /*12450*/  WARPSYNC.ALL ;  /* 0x0000000000007948 */ /* 0x000fea0003800000 */
[----:B------:R-:W-:Y:S02]  /*12460*/  SHF.R.U32.HI R0, RZ, 0x15, R0 ;  /* 0x00000015ff007819 */ /* 0x000fe40000011600 */
[----:B------:R-:W-:Y:S02]  /*12470*/  R2UR UR4, R18 ;  /* 0x00000000120472ca */ /* 0x000fe400000e0000 */
[----:B------:R-:W-:-:S11]  /*12480*/  ISETP.NE.AND P0, PT, R19, R0, PT ;  /* 0x000000001300720c */ /* 0x000fd60003f05270 */
[----:B------:R-:W1:Y:S02]  /*12490*/  LDTM.x32 R92, tmem[UR4+0x20] ;  /* 0x00002004005c79ee */ /* 0x000e6400082c0000 */
        /* <DEDUP_REMOVED lines=17> */
.L_x_267:
        /* <DEDUP_REMOVED lines=23> */
.L_x_268:
[C---:B------:R-:W-:Y:S01]  /*12720*/  FMNMX3 R3, R156.reuse, R124, R128, !PT ;  /* 0x0000007c9c037276 */ /* 0x040fe20007800080 */
[----:B------:R-:W-:Y:S05]  /*12730*/  WARPSYNC.ALL ;  /* 0x0000000000007948 */ /* 0x000fea0003800000 */
[C---:B------:R-:W-:Y:S02]  /*12740*/  FMNMX3 R0, R156.reuse, R125, R129, !PT ;  /* 0x0000007d9c007276 */ /* 0x040fe40007800081 */
[----:B------:R-:W-:Y:S02]  /*12750*/  FMNMX3 R5, R156, R126, R130, !PT ;  /* 0x0000007e9c057276 */ /* 0x000fe40007800082 */
[----:B------:R-:W-:-:S02]  /*12760*/  FMNMX3 R3, R3, R132, R136, !PT ;  /* 0x0000008403037276 */ /* 0x000fc40007800088 */
[----:B------:R-:W-:Y:S02]  /*12770*/  FMNMX3 R0, R0, R133, R137, !PT ;  /* 0x0000008500007276 */ /* 0x000fe40007800089 */
[----:B------:R-:W-:Y:S02]  /*12780*/  FMNMX3 R6, R156, R127, R131, !PT ;  /* 0x0000007f9c067276 */ /* 0x000fe40007800083 */
[----:B------:R-:W-:Y:S02]  /*12790*/  FMNMX3 R5, R5, R134, R138, !PT ;  /* 0x0000008605057276 */ /* 0x000fe4000780008a */
[----:B------:R-:W-:Y:S02]  /*127a0*/  FMNMX3 R3, R3, R140, R144, !PT ;  /* 0x0000008c03037276 */ /* 0x000fe40007800090 */
[----:B------:R-:W-:Y:S02]  /*127b0*/  FMNMX3 R0, R0, R141, R145, !PT ;  /* 0x0000008d00007276 */ /* 0x000fe40007800091 */
[----:B------:R-:W-:-:S02]  /*127c0*/  FMNMX3 R6, R6, R135, R139, !PT ;  /* 0x0000008706067276 */ /* 0x000fc4000780008b */
[----:B------:R-:W-:Y:S02]  /*127d0*/  FMNMX3 R5, R5, R142, R146, !PT ;  /* 0x0000008e05057276 */ /* 0x000fe40007800092 */
[----:B------:R-:W-:Y:S02]  /*127e0*/  R2UR UR4, R18 ;  /* 0x00000000120472ca */ /* 0x000fe400000e0000 */
[----:B------:R-:W-:Y:S02]  /*127f0*/  FMNMX3 R3, R3, R148, R152, !PT ;  /* 0x0000009403037276 */ /* 0x000fe40007800098 */
[----:B------:R-:W-:Y:S02]  /*12800*/  FMNMX3 R0, R0, R149, R153, !PT ;  /* 0x0000009500007276 */ /* 0x000fe40007800099 */
[----:B------:R-:W-:Y:S02]  /*12810*/  FMNMX3 R6, R6, R143, R147, !PT ;  /* 0x0000008f06067276 */ /* 0x000fe40007800093 */
[----:B------:R-:W-:-:S02]  /*12820*/  FMNMX3 R5, R5, R150, R154, !PT ;  /* 0x0000009605057276 */ /* 0x000fc4000780009a */
[----:B------:R-:W-:Y:S02]  /*12830*/  FMNMX3 R3, R3, R92, R96, !PT ;  /* 0x0000005c03037276 */ /* 0x000fe40007800060 */
[----:B------:R-:W-:Y:S01]  /*12840*/  FMNMX3 R0, R0, R93, R97, !PT ;  /* 0x0000005d00007276 */ /* 0x000fe20007800061 */
[----:B------:R-:W1:Y:S01]  /*12850*/  LDTM.x32 R60, tmem[UR4+0x60] ;  /* 0x00006004003c79ee */ /* 0x000e6200082c0000 */
[----:B------:R-:W-:Y:S02]  /*12860*/  FMNMX3 R6, R6, R151, R155, !PT ;  /* 0x0000009706067276 */ /* 0x000fe4000780009b */
[----:B------:R-:W-:Y:S02]  /*12870*/  FMNMX3 R5, R5, R94, R98, !PT ;  /* 0x0000005e05057276 */ /* 0x000fe40007800062 */
        /* <DEDUP_REMOVED lines=28> */
[----:B-1----:R-:W-:Y:S02]  /*12a40*/  FMNMX3 R3, R3, R60, R64, !PT ;  /* 0x0000003c03037276 */ /* 0x002fe40007800040 */
        /* <DEDUP_REMOVED lines=15> */
[----:B------:R-:W-:Y:S02]  /*12b40*/  ISETP.NE.AND P0, PT, R19, R22, PT ;  /* 0x000000161300720c */ /* 0x000fe40003f05270 */
[----:B------:R-:W-:Y:S02]  /*12b50*/  FMNMX3 R17, R6, R87, R91, !PT ;  /* 0x0000005706117276 */ /* 0x000fe4000780005b */
[----:B------:R-:W-:-:S04]  /*12b60*/  FMNMX3 R0, R4, R3, R0, !PT ;  /* 0x0000000304007276 */ /* 0x000fc80007800000 */
[----:B------:R-:W-:-:S04]  /*12b70*/  FMNMX R17, R17, R0, !PT ;  /* 0x0000000011117209 */ /* 0x000fc80007800000 */
[----:B------:R-:W-:-:S04]  /*12b80*/  FSETP.NEU.AND P1, PT, R17, -INF , PT ;  /* 0xff8000001100780b */ /* 0x000fc80003f2d000 */
[----:B------:R-:W-:Y:S01]  /*12b90*/  FSEL R157, R17, RZ, P1 ;  /* 0x000000ff119d7208 */ /* 0x000fe20000800000 */
[----:B------:R-:W-:Y:S08]  /*12ba0*/  @!P0 BRA `(.L_x_269) ;  /* 0x0000000000408947 */ /* 0x000ff00003800000 */
        /* <DEDUP_REMOVED lines=16> */
.L_x_269:
[----:B------:R-:W-:Y:S05]  /*12cb0*/  WARPSYNC.ALL ;  /* 0x0000000000007948 */ /* 0x000fea0003800000 */
[----:B------:R-:W-:Y:S02]  /*12cc0*/  R2UR UR4, R18 ;  /* 0x00000000120472ca */ /* 0x000fe400000e0000 */
[----:B------:R-:W-:-:S11]  /*12cd0*/  ISETP.NE.AND P0, PT, RZ, UR46, PT ;  /* 0x0000002eff007c0c */ /* 0x000fd6000bf05270 */
[----:B------:R1:W-:Y:S02]  /*12ce0*/  STTM.x2 tmem[UR4], R156 ;  /* 0x0000009c000079ed */ /* 0x0003e400080c0004 */
[----:B------:R-:W-:Y:S05]  /*12cf0*/  @P0 BRA `(.L_x_270) ;  /* 0x0000000000040947 */ /* 0x000fea0003800000 */
[----:B--2---:R-:W-:Y:S05]  /*12d00*/  BPT.TRAP 0x1 ;  /* 0x000000040000795c */ /* 0x004fea0000300000 */
.L_x_270:
[----:B------:R-:W-:Y:S01]  /*12d10*/  UISETP.NE.AND UP0, UPT, UR39, URZ, UPT ;  /* 0x000000ff2700728c */ /* 0x000fe2000bf05270 */
[----:B------:R-:W-:Y:S01]  /*12d20*/  MOV R3, UR43 ;  /* 0x0000002b00037c02 */ /* 0x000fe20008000f00 */
[----:B------:R-:W-:Y:S01]  /*12d30*/  UIADD3 UR4, UPT, UPT, UR38, 0x38080, URZ ;  /* 0x0003808026047890 */ /* 0x000fe2000fffe0ff */
[----:B------:R-:W-:Y:S02]  /*12d40*/  FSETP.NEU.AND P0, PT, R17, -INF , PT ;  /* 0xff8000001100780b */ /* 0x000fe40003f0d000 */
[----:B------:R-:W-:Y:S02]  /*12d50*/  SHF.L.U32 R3, R3, 0x1f, RZ ;  /* 0x0000001f03037819 */ /* 0x000fe400000006ff */
[----:B------:R-:W-:-:S04]  /*12d60*/  FSEL R0, R17, RZ, P0 ;  /* 0x000000ff11007208 */ /* 0x000fc80000000000 */
[----:B------:R-:W-:Y:S01]  /*12d70*/  @UP0 UIADD3 UR4, UPT, UPT, UR38, 0x38070, URZ ;  /* 0x0003807026040890 */ /* 0x000fe2000fffe0ff */
[----:B--2---:R-:W-:-:S04]  /*12d80*/  FMUL R0, R0, -UR36 ;  /* 0x8000002400007c20 */ /* 0x004fc80008400000 */
[--C-:B------:R-:W-:Y:S02]  /*12d90*/  FFMA2 R18, R124.F32x2.HI_LO, UR36.F32, R0.reuse.F32 ;  /* 0x000000247c127c49 */ /* 0x100fe40009200000 */
[--C-:B------:R-:W-:Y:S02]  /*12da0*/  FFMA2 R22, R126.F32x2.HI_LO, UR36.F32, R0.reuse.F32 ;  /* 0x000000247e167c49 */ /* 0x100fe40009200000 */
[----:B------:R-:W-:Y:S01]  /*12db0*/  SYNCS.ARRIVE.TRANS64.A1T0 RZ, [UR4], RZ ;  /* 0x000000ffffff79a7 */ /* 0x000fe20008100004 */
[----:B------:R-:W-:Y:S01]  /*12dc0*/  FSETP.GEU.AND P4, PT, R18, -126, PT ;  /* 0xc2fc00001200780b */ /* 0x000fe20003f8e000 */
[----:B------:R-:W-:Y:S01]  /*12dd0*/  USEL UR4, UR44, UR45, UP0 ;  /* 0x0000002d2c047287 */ /* 0x000fe20008000000 */
[----:B------:R-:W-:Y:S01]  /*12de0*/  FSETP.GEU.AND P3, PT, R19, -126, PT ;  /* 0xc2fc00001300780b */ /* 0x000fe20003f6e000 */
[--C-:B------:R-:W-:Y:S01]  /*12df0*/  FFMA2 R124, R128.F32x2.HI_LO, UR36.F32, R0.reuse.F32 ;  /* 0x00000024807c7c49 */ /* 0x100fe20009200000 */
[----:B------:R-:W-:Y:S01]  /*12e00*/  FSETP.GEU.AND P2, PT, R22, -126, PT ;  /* 0xc2fc00001600780b */ /* 0x000fe20003f4e000 */
[----:B------:R-:W-:Y:S01]  /*12e10*/  ULOP3.LUT UR38, UR4, 0x1, URZ, 0x3c, !UPT ;  /* 0x0000000104267892 */ /* 0x000fe2000f8e3cff */
[----:B------:R-:W-:Y:S01]  /*12e20*/  FSETP.GEU.AND P1, PT, R23, -126, PT ;  /* 0xc2fc00001700780b */ /* 0x000fe20003f2e000 */
[----:B------:R-:W2:Y:S01]  /*12e30*/  SYNCS.PHASECHK.TRANS64.TRYWAIT P5, [UR48], R3 ;  /* 0x00000003ff0075a7 */ /* 0x000ea200080a1130 */
[----:B------:R-:W-:Y:S01]  /*12e40*/  FSETP.GEU.AND P0, PT, R124, -126, PT ;  /* 0xc2fc00007c00780b */ /* 0x000fe20003f0e000 */
[----:B------:R-:W-:Y:S01]  /*12e50*/  FFMA2 R126, R130.F32x2.HI_LO, UR36.F32, R0.F32 ;  /* 0x00000024827e7c49 */ /* 0x000fe20009200000 */
[----:B------:R-:W-:-:S03]  /*12e60*/  FSETP.GEU.AND P6, PT, R125, -126, PT ;  /* 0xc2fc00007d00780b */ /* 0x000fc60003fce000 */
[----:B------:R-:W-:Y:S02]  /*12e70*/  @!P4 FMUL R18, R18, 0.5 ;  /* 0x3f0000001212c820 */ /* 0x000fe40000400000 */
[----:B------:R-:W-:Y:S02]  /*12e80*/  @!P3 FMUL R19, R19, 0.5 ;  /* 0x3f0000001313b820 */ /* 0x000fe40000400000 */
[----:B------:R-:W-:Y:S02]  /*12e90*/  @!P2 FMUL R22, R22, 0.5 ;  /* 0x3f0000001616a820 */ /* 0x000fe40000400000 */
[----:B------:R-:W-:Y:S01]  /*12ea0*/  @!P1 FMUL R23, R23, 0.5 ;  /* 0x3f00000017179820 */ /* 0x000fe20000400000 */
[----:B------:R-:W3:Y:S08]  /*12eb0*/  MUFU.EX2 R18, R18 ;  /* 0x0000001200127308 */ /* 0x000ef00000000800 */
[----:B------:R-:W4:Y:S08]  /*12ec0*/  MUFU.EX2 R19, R19 ;  /* 0x0000001300137308 */ /* 0x000f300000000800 */
[----:B------:R-:W1:Y:S08]  /*12ed0*/  MUFU.EX2 R22, R22 ;  /* 0x0000001600167308 */ /* 0x000e700000000800 */
[----:B------:R-:W1:Y:S02]  /*12ee0*/  MUFU.EX2 R23, R23 ;  /* 0x0000001700177308 */ /* 0x000e640000000800 */
[----:B-1234-:R-:W-:Y:S05]  /*12ef0*/  @!P5 BRA `(.L_x_271) ;  /* 0x0000009c00e4d947 */ /* 0x01efea0003800000 */
.L_x_452:
[----:B------:R-:W-:Y:S01]  /*12f00*/  @!P0 FMUL R124, R124, 0.5 ;  /* 0x3f0000007c7c8820 */ /* 0x000fe20000400000 */
[--C-:B------:R-:W-:Y:S01]  /*12f10*/  FFMA2 R128, R132.F32x2.HI_LO, UR36.F32, R0.reuse.F32 ;  /* 0x0000002484807c49 */ /* 0x100fe20009200000 */
[----:B------:R-:W-:Y:S01]  /*12f20*/  FSETP.GEU.AND P5, PT, R126, -126, PT ;  /* 0xc2fc00007e00780b */ /* 0x000fe20003fae000 */
[----:B------:R-:W-:Y:S01]  /*12f30*/  @!P4 FMUL R18, R18, R18 ;  /* 0x000000121212c220 */ /* 0x000fe20000400000 */
[--C-:B------:R-:W-:Y:S01]  /*12f40*/  FFMA2 R130, R134.F32x2.HI_LO, UR36.F32, R0.reuse.F32 ;  /* 0x0000002486827c49 */ /* 0x100fe20009200000 */
[----:B------:R-:W-:Y:S01]  /*12f50*/  FSETP.GEU.AND P4, PT, R127, -126, PT ;  /* 0xc2fc00007f00780b */ /* 0x000fe20003f8e000 */
[----:B------:R-:W2:Y:S01]  /*12f60*/  MUFU.EX2 R124, R124 ;  /* 0x0000007c007c7308 */ /* 0x000ea20000000800 */
[----:B------:R-:W-:Y:S01]  /*12f70*/  @!P3 FMUL R19, R19, R19 ;  /* 0x000000131313b220 */ /* 0x000fe20000400000 */
[----:B------:R-:W-:Y:S01]  /*12f80*/  FSETP.GEU.AND P3, PT, R128, -126, PT ;  /* 0xc2fc00008000780b */ /* 0x000fe20003f6e000 */
[----:B------:R-:W-:Y:S01]  /*12f90*/  @!P2 FMUL R22, R22, R22 ;  /* 0x000000161616a220 */ /* 0x000fe20000400000 */
[----:B------:R-:W-:Y:S01]  /*12fa0*/  @!P1 FMUL R23, R23, R23 ;  /* 0x0000001717179220 */ /* 0x000fe20000400000 */
[----:B------:R-:W-:Y:S01]  /*12fb0*/  FSETP.GEU.AND P2, PT, R129, -126, PT ;  /* 0xc2fc00008100780b */ /* 0x000fe20003f4e000 */
[----:B------:R-:W-:Y:S01]  /*12fc0*/  @!P6 FMUL R125, R125, 0.5 ;  /* 0x3f0000007d7de820 */ /* 0x000fe20000400000 */
[----:B------:R-:W-:Y:S01]  /*12fd0*/  FSETP.GEU.AND P1, PT, R130, -126, PT ;  /* 0xc2fc00008200780b */ /* 0x000fe20003f2e000 */
[--C-:B------:R-:W-:Y:S01]  /*12fe0*/  FFMA2 R132, R136.F32x2.HI_LO, UR36.F32, R0.reuse.F32 ;  /* 0x0000002488847c49 */ /* 0x100fe20009200000 */
[----:B------:R-:W-:Y:S01]  /*12ff0*/  USHF.R.U32.HI UR4, URZ, 0x15, UR37 ;  /* 0x00000015ff047899 */ /* 0x000fe20008011625 */
[----:B------:R-:W-:Y:S01]  /*13000*/  @!P5 FMUL R126, R126, 0.5 ;  /* 0x3f0000007e7ed820 */ /* 0x000fe20000400000 */
[--C-:B------:R-:W-:Y:S01]  /*13010*/  FFMA2 R134, R138.F32x2.HI_LO, UR36.F32, R0.reuse.F32 ;  /* 0x000000248a867c49 */ /* 0x100fe20009200000 */
[----:B------:R-:W3:Y:S01]  /*13020*/  MUFU.EX2 R125, R125 ;  /* 0x0000007d007d7308 */ /* 0x000ee20000000800 */
[----:B------:R-:W-:Y:S01]  /*13030*/  @!P4 FMUL R127, R127, 0.5 ;  /* 0x3f0000007f7fc820 */ /* 0x000fe20000400000 */
[--C-:B------:R-:W-:Y:S01]  /*13040*/  FFMA2 R136, R140.F32x2.HI_LO, UR36.F32, R0.reuse.F32 ;  /* 0x000000248c887c49 */ /* 0x100fe20009200000 */
[----:B-1----:R-:W-:Y:S01]  /*13050*/  MOV R3, UR4 ;  /* 0x0000000400037c02 */ /* 0x002fe20008000f00 */
[----:B------:R-:W-:Y:S01]  /*13060*/  @!P3 FMUL R128, R128, 0.5 ;  /* 0x3f0000008080b820 */ /* 0x000fe20000400000 */
[----:B--2---:R-:W-:Y:S01]  /*13070*/  @!P0 FMUL R124, R124, R124 ;  /* 0x0000007c7c7c8220 */ /* 0x004fe20000400000 */
[----:B------:R-:W-:Y:S01]  /*13080*/  FSETP.GEU.AND P0, PT, R131, -126, PT ;  /* 0xc2fc00008300780b */ /* 0x000fe20003f0e000 */
[----:B------:R-:W-:Y:S01]  /*13090*/  @!P2 FMUL R129, R129, 0.5 ;  /* 0x3f0000008181a820 */ /* 0x000fe20000400000 */
[----:B------:R-:W-:Y:S01]  /*130a0*/  @!P1 FMUL R130, R130, 0.5 ;  /* 0x3f00000082829820 */ /* 0x000fe20000400000 */
[----:B------:R-:W1:Y:S01]  /*130b0*/  MUFU.EX2 R126, R126 ;  /* 0x0000007e007e7308 */ /* 0x000e620000000800 */
[--C-:B------:R-:W-:Y:S01]  /*130c0*/  FFMA2 R138, R142.F32x2.HI_LO, UR36.F32, R0.reuse.F32 ;  /* 0x000000248e8a7c49 */ /* 0x100fe20009200000 */
[----:B------:R-:W-:Y:S01]  /*130d0*/  UISETP.NE.AND UP0, UPT, UR39, URZ, UPT ;  /* 0x000000ff2700728c */ /* 0x000fe2000bf05270 */
[--C-:B------:R-:W-:Y:S01]  /*130e0*/  FFMA2 R140, R144.F32x2.HI_LO, UR36.F32, R0.reuse.F32 ;  /* 0x00000024908c7c49 */ /* 0x100fe20009200000 */
[----:B------:R-:W-:Y:S01]  /*130f0*/  ULOP3.LUT UR43, UR43, 0x1, URZ, 0x3c, !UPT ;  /* 0x000000012b2b7892 */ /* 0x000fe2000f8e3cff */
[--C-:B------:R-:W-:Y:S01]  /*13100*/  FFMA2 R142, R146.F32x2.HI_LO, UR36.F32, R0.reuse.F32 ;  /* 0x00000024928e7c49 */ /* 0x100fe20009200000 */
[----:B------:R-:W-:Y:S01]  /*13110*/  USEL UR44, UR38, UR44, UP0 ;  /* 0x0000002c262c7287 */ /* 0x000fe20008000000 */
[--C-:B------:R-:W-:Y:S01]  /*13120*/  FFMA2 R144, R148.F32x2.HI_LO, UR36.F32, R0.reuse.F32 ;  /* 0x0000002494907c49 */ /* 0x100fe20009200000 */
[----:B------:R-:W2:Y:S01]  /*13130*/  MUFU.EX2 R127, R127 ;  /* 0x0000007f007f7308 */ /* 0x000ea20000000800 */
[----:B---3--:R-:W-:Y:S01]  /*13140*/  @!P6 FMUL R125, R125, R125 ;  /* 0x0000007d7d7de220 */ /* 0x008fe20000400000 */
[----:B------:R-:W-:Y:S01]  /*13150*/  @!P0 FMUL R131, R131, 0.5 ;  /* 0x3f00000083838820 */ /* 0x000fe20000400000 */
[----:B------:R-:W-:Y:S01]  /*13160*/  FSETP.GEU.AND P6, PT, R132, -126, PT ;  /* 0xc2fc00008400780b */ /* 0x000fe20003fce000 */
[--C-:B------:R-:W-:Y:S01]  /*13170*/  FFMA2 R146, R150.F32x2.HI_LO, UR36.F32, R0.reuse.F32 ;  /* 0x0000002496927c49 */ /* 0x100fe20009200000 */
[----:B------:R-:W-:Y:S01]  /*13180*/  USEL UR45, UR45, UR38, UP0 ;  /* 0x000000262d2d7287 */ /* 0x000fe20008000000 */
[--C-:B------:R-:W-:Y:S01]  /*13190*/  FFMA2 R148, R152.F32x2.HI_LO, UR36.F32, R0.reuse.F32 ;  /* 0x0000002498947c49 */ /* 0x100fe20009200000 */
[----:B------:R-:W-:Y:S01]  /*131a0*/  SYNCS.ARRIVE.TRANS64.A1T0 RZ, [UR49], RZ ;  /* 0x000000ffffff79a7 */ /* 0x000fe20008100031 */
[----:B------:R-:W3:Y:S01]  /*131b0*/  MUFU.EX2 R128, R128 ;  /* 0x0000008000807308 */ /* 0x000ee20000000800 */
[----:B-1----:R-:W-:Y:S01]  /*131c0*/  @!P5 FMUL R126, R126, R126 ;  /* 0x0000007e7e7ed220 */ /* 0x002fe20000400000 */
[----:B------:R-:W-:Y:S01]  /*131d0*/  FSETP.GEU.AND P5, PT, R133, -126, PT ;  /* 0xc2fc00008500780b */ /* 0x000fe20003fae000 */
[--C-:B------:R-:W-:Y:S01]  /*131e0*/  FFMA2 R154, R154.F32x2.HI_LO, UR36.F32, R0.reuse.F32 ;  /* 0x000000249a9a7c49 */ /* 0x100fe20009200000 */
[----:B------:R-:W-:Y:S01]  /*131f0*/  F2FP.BF16.F32.PACK_AB R56, R19, R18 ;  /* 0x000000121338723e */ /* 0x000fe200000010ff */
[--C-:B------:R-:W-:Y:S01]  /*13200*/  FFMA2 R8, R92.F32x2.HI_LO, UR36.F32, R0.reuse.F32 ;  /* 0x000000245c087c49 */ /* 0x100fe20009200000 */
[----:B------:R-:W-:Y:S01]  /*13210*/  F2FP.BF16.F32.PACK_AB R57, R23, R22 ;  /* 0x000000161739723e */ /* 0x000fe200000010ff */
[--C-:B------:R-:W-:Y:S01]  /*13220*/  FFMA2 R6, R94.F32x2.HI_LO, UR36.F32, R0.reuse.F32 ;  /* 0x000000245e067c49 */ /* 0x100fe20009200000 */
[----:B------:R-:W1:Y:S01]  /*13230*/  MUFU.EX2 R129, R129 ;  /* 0x0000008100817308 */ /* 0x000e620000000800 */
[----:B--2---:R-:W-:Y:S01]  /*13240*/  @!P4 FMUL R127, R127, R127 ;  /* 0x0000007f7f7fc220 */ /* 0x004fe20000400000 */
[----:B------:R-:W-:Y:S01]  /*13250*/  FSETP.GEU.AND P4, PT, R134, -126, PT ;  /* 0xc2fc00008600780b */ /* 0x000fe20003f8e000 */
[----:B------:R-:W-:Y:S01]  /*13260*/  @!P6 FMUL R132, R132, 0.5 ;  /* 0x3f0000008484e820 */ /* 0x000fe20000400000 */
[--C-:B------:R-:W-:Y:S01]  /*13270*/  FFMA2 R4, R96.F32x2.HI_LO, UR36.F32, R0.reuse.F32 ;  /* 0x0000002460047c49 */ /* 0x100fe20009200000 */
[----:B------:R-:W-:Y:S01]  /*13280*/  F2FP.BF16.F32.PACK_AB R58, R125, R124 ;  /* 0x0000007c7d3a723e */ /* 0x000fe200000010ff */
[--C-:B------:R-:W-:Y:S01]  /*13290*/  FFMA2 R10, R98.F32x2.HI_LO, UR36.F32, R0.reuse.F32 ;  /* 0x00000024620a7c49 */ /* 0x100fe20009200000 */
[----:B------:R-:W-:Y:S01]  /*132a0*/  F2FP.BF16.F32.PACK_AB R59, R127, R126 ;  /* 0x0000007e7f3b723e */ /* 0x000fe200000010ff */
[----:B------:R-:W2:Y:S01]  /*132b0*/  MUFU.EX2 R130, R130 ;  /* 0x0000008200827308 */ /* 0x000ea20000000800 */
[----:B---3--:R-:W-:Y:S01]  /*132c0*/  @!P3 FMUL R128, R128, R128 ;  /* 0x000000808080b220 */ /* 0x008fe20000400000 */
[----:B------:R-:W-:Y:S01]  /*132d0*/  FSETP.GEU.AND P3, PT, R135, -126, PT ;  /* 0xc2fc00008700780b */ /* 0x000fe20003f6e000 */
[----:B------:R-:W-:Y:S01]  /*132e0*/  @!P5 FMUL R133, R133, 0.5 ;  /* 0x3f0000008585d820 */ /* 0x000fe20000400000 */
[----:B------:R-:W-:-:S02]  /*132f0*/  FFMA2 R150, R122.F32x2.HI_LO, UR36.F32, R0.F32 ;  /* 0x000000247a967c49 */ /* 0x000fc40009200000 */
[--C-:B------:R-:W-:Y:S02]  /*13300*/  FFMA2 R24, R24.F32x2.HI_LO, UR36.F32, R0.reuse.F32 ;  /* 0x0000002418187c49 */ /* 0x100fe40009200000 */
[----:B------:R-:W3:Y:S01]  /*13310*/  MUFU.EX2 R131, R131 ;  /* 0x0000008300837308 */ /* 0x000ee20000000800 */
[----:B-1----:R-:W-:Y:S01]  /*13320*/  @!P2 FMUL R129, R129, R129 ;  /* 0x000000818181a220 */ /* 0x002fe20000400000 */
[----:B------:R-:W-:Y:S01]  /*13330*/  FSETP.GEU.AND P2, PT, R136, -126, PT ;  /* 0xc2fc00008800780b */ /* 0x000fe20003f4e000 */
[----:B------:R-:W-:Y:S01]  /*13340*/  @!P4 FMUL R134, R134, 0.5 ;  /* 0x3f0000008686c820 */ /* 0x000fe20000400000 */
[--C-:B------:R-:W-:Y:S02]  /*13350*/  FFMA2 R26, R26.F32x2.HI_LO, UR36.F32, R0.reuse.F32 ;  /* 0x000000241a1a7c49 */ /* 0x100fe40009200000 */
[--C-:B------:R-:W-:Y:S02]  /*13360*/  FFMA2 R28, R28.F32x2.HI_LO, UR36.F32, R0.reuse.F32 ;  /* 0x000000241c1c7c49 */ /* 0x100fe40009200000 */
[----:B------:R-:W-:Y:S01]  /*13370*/  @!P3 FMUL R135, R135, 0.5 ;  /* 0x3f0000008787b820 */ /* 0x000fe20000400000 */
[----:B--2---:R-:W-:Y:S01]  /*13380*/  @!P1 FMUL R130, R130, R130 ;  /* 0x0000008282829220 */ /* 0x004fe20000400000 */
[----:B------:R-:W-:Y:S01]  /*13390*/  FSETP.GEU.AND P1, PT, R137, -126, PT ;  /* 0xc2fc00008900780b */ /* 0x000fe20003f2e000 */
[----:B------:R-:W1:Y:S01]  /*133a0*/  MUFU.EX2 R132, R132 ;  /* 0x0000008400847308 */ /* 0x000e620000000800 */
[----:B------:R-:W-:-:S02]  /*133b0*/  FFMA2 R30, R30.F32x2.HI_LO, UR36.F32, R0.F32 ;  /* 0x000000241e1e7c49 */ /* 0x000fc40009200000 */
[--C-:B------:R-:W-:Y:S02]  /*133c0*/  FFMA2 R32, R32.F32x2.HI_LO, UR36.F32, R0.reuse.F32 ;  /* 0x0000002420207c49 */ /* 0x100fe40009200000 */
[----:B------:R-:W-:Y:S01]  /*133d0*/  @!P2 FMUL R136, R136, 0.5 ;  /* 0x3f0000008888a820 */ /* 0x000fe20000400000 */
[----:B---3--:R-:W-:Y:S01]  /*133e0*/  @!P0 FMUL R131, R131, R131 ;  /* 0x0000008383838220 */ /* 0x008fe20000400000 */
[----:B------:R-:W-:Y:S01]  /*133f0*/  FSETP.GEU.AND P0, PT, R138, -126, PT ;  /* 0xc2fc00008a00780b */ /* 0x000fe20003f0e000 */
[----:B------:R-:W2:Y:S01]  /*13400*/  MUFU.EX2 R133, R133 ;  /* 0x0000008500857308 */ /* 0x000ea20000000800 */
[--C-:B------:R-:W-:Y:S02]  /*13410*/  FFMA2 R34, R34.F32x2.HI_LO, UR36.F32, R0.reuse.F32 ;  /* 0x0000002422227c49 */ /* 0x100fe40009200000 */
[--C-:B------:R-:W-:Y:S02]  /*13420*/  FFMA2 R36, R36.F32x2.HI_LO, UR36.F32, R0.reuse.F32 ;  /* 0x0000002424247c49 */ /* 0x100fe40009200000 */
[----:B------:R-:W-:Y:S01]  /*13430*/  @!P1 FMUL R137, R137, 0.5 ;  /* 0x3f00000089899820 */ /* 0x000fe20000400000 */
[----:B------:R-:W-:-:S02]  /*13440*/  FFMA2 R38, R38.F32x2.HI_LO, UR36.F32, R0.F32 ;  /* 0x0000002426267c49 */ /* 0x000fc40009200000 */
[----:B------:R-:W3:Y:S01]  /*13450*/  MUFU.EX2 R134, R134 ;  /* 0x0000008600867308 */ /* 0x000ee20000000800 */
[----:B-1----:R-:W-:Y:S01]  /*13460*/  @!P6 FMUL R132, R132, R132 ;  /* 0x000000848484e220 */ /* 0x002fe20000400000 */
[----:B------:R-:W-:Y:S01]  /*13470*/  FSETP.GEU.AND P6, PT, R139, -126, PT ;  /* 0xc2fc00008b00780b */ /* 0x000fe20003fce000 */
[--C-:B------:R-:W-:Y:S02]  /*13480*/  FFMA2 R40, R40.F32x2.HI_LO, UR36.F32, R0.reuse.F32 ;  /* 0x0000002428287c49 */ /* 0x100fe40009200000 */
[----:B------:R-:W-:Y:S01]  /*13490*/  @!P0 FMUL R138, R138, 0.5 ;  /* 0x3f0000008a8a8820 */ /* 0x000fe20000400000 */
[--C-:B------:R-:W-:Y:S02]  /*134a0*/  FFMA2 R42, R42.F32x2.HI_LO, UR36.F32, R0.reuse.F32 ;  /* 0x000000242a2a7c49 */ /* 0x100fe40009200000 */
[----:B------:R-:W1:Y:S01]  /*134b0*/  MUFU.EX2 R135, R135 ;  /* 0x0000008700877308 */ /* 0x000e620000000800 */
[----:B--2---:R-:W-:Y:S01]  /*134c0*/  @!P5 FMUL R133, R133, R133 ;  /* 0x000000858585d220 */ /* 0x004fe20000400000 */
[----:B------:R-:W-:Y:S01]  /*134d0*/  FSETP.GEU.AND P5, PT, R140, -126, PT ;  /* 0xc2fc00008c00780b */ /* 0x000fe20003fae000 */
[----:B------:R-:W-:-:S02]  /*134e0*/  FFMA2 R44, R44.F32x2.HI_LO, UR36.F32, R0.F32 ;  /* 0x000000242c2c7c49 */ /* 0x000fc40009200000 */
[--C-:B------:R-:W-:Y:S02]  /*134f0*/  FFMA2 R46, R46.F32x2.HI_LO, UR36.F32, R0.reuse.F32 ;  /* 0x000000242e2e7c49 */ /* 0x100fe40009200000 */
[----:B------:R-:W-:Y:S01]  /*13500*/  @!P6 FMUL R139, R139, 0.5 ;  /* 0x3f0000008b8be820 */ /* 0x000fe20000400000 */
[----:B------:R-:W2:Y:S01]  /*13510*/  MUFU.EX2 R136, R136 ;  /* 0x0000008800887308 */ /* 0x000ea20000000800 */
[----:B---3--:R-:W-:Y:S01]  /*13520*/  @!P4 FMUL R134, R134, R134 ;  /* 0x000000868686c220 */ /* 0x008fe20000400000 */
[----:B------:R-:W-:Y:S01]  /*13530*/  FSETP.GEU.AND P4, PT, R141, -126, PT ;  /* 0xc2fc00008d00780b */ /* 0x000fe20003f8e000 */
[--C-:B------:R-:W-:Y:S02]  /*13540*/  FFMA2 R48, R48.F32x2.HI_LO, UR36.F32, R0.reuse.F32 ;  /* 0x0000002430307c49 */ /* 0x100fe40009200000 */
[--C-:B------:R-:W-:Y:S02]  /*13550*/  FFMA2 R50, R50.F32x2.HI_LO, UR36.F32, R0.reuse.F32 ;  /* 0x0000002432327c49 */ /* 0x100fe40009200000 */
[----:B------:R-:W-:Y:S01]  /*13560*/  @!P5 FMUL R140, R140, 0.5 ;  /* 0x3f0000008c8cd820 */ /* 0x000fe20000400000 */
[----:B------:R-:W3:Y:S01]  /*13570*/  MUFU.EX2 R137, R137 ;  /* 0x0000008900897308 */ /* 0x000ee20000000800 */
[----:B-1----:R-:W-:Y:S01]  /*13580*/  @!P3 FMUL R135, R135, R135 ;  /* 0x000000878787b220 */ /* 0x002fe20000400000 */
[----:B------:R-:W-:Y:S01]  /*13590*/  FSETP.GEU.AND P3, PT, R142, -126, PT ;  /* 0xc2fc00008e00780b */ /* 0x000fe20003f6e000 */
[----:B------:R-:W-:-:S02]  /*135a0*/  FFMA2 R52, R52.F32x2.HI_LO, UR36.F32, R0.F32 ;  /* 0x0000002434347c49 */ /* 0x000fc40009200000 */
[--C-:B------:R-:W-:Y:S02]  /*135b0*/  FFMA2 R54, R54.F32x2.HI_LO, UR36.F32, R0.reuse.F32 ;  /* 0x0000002436367c49 */ /* 0x100fe40009200000 */
[----:B------:R-:W-:Y:S01]  /*135c0*/  @!P4 FMUL R141, R141, 0.5 ;  /* 0x3f0000008d8dc820 */ /* 0x000fe20000400000 */
[----:B------:R-:W1:Y:S01]  /*135d0*/  MUFU.EX2 R138, R138 ;  /* 0x0000008a008a7308 */ /* 0x000e620000000800 */
[----:B--2---:R-:W-:Y:S01]  /*135e0*/  @!P2 FMUL R136, R136, R136 ;  /* 0x000000888888a220 */ /* 0x004fe20000400000 */
[----:B------:R-:W-:Y:S01]  /*135f0*/  FSETP.GEU.AND P2, PT, R143, -126, PT ;  /* 0xc2fc00008f00780b */ /* 0x000fe20003f4e000 */
[--C-:B------:R-:W-:Y:S02]  /*13600*/  FFMA2 R60, R60.F32x2.HI_LO, UR36.F32, R0.reuse.F32 ;  /* 0x000000243c3c7c49 */ /* 0x100fe40009200000 */
[--C-:B------:R-:W-:Y:S02]  /*13610*/  FFMA2 R62, R62.F32x2.HI_LO, UR36.F32, R0.reuse.F32 ;  /* 0x000000243e3e7c49 */ /* 0x100fe40009200000 */
[----:B------:R-:W-:Y:S01]  /*13620*/  @!P3 FMUL R142, R142, 0.5 ;  /* 0x3f0000008e8eb820 */ /* 0x000fe20000400000 */
[----:B------:R-:W2:Y:S01]  /*13630*/  MUFU.EX2 R139, R139 ;  /* 0x0000008b008b7308 */ /* 0x000ea20000000800 */
[----:B---3--:R-:W-:Y:S01]  /*13640*/  @!P1 FMUL R137, R137, R137 ;  /* 0x0000008989899220 */ /* 0x008fe20000400000 */
[----:B------:R-:W-:Y:S01]  /*13650*/  FSETP.GEU.AND P1, PT, R144, -126, PT ;  /* 0xc2fc00009000780b */ /* 0x000fe20003f2e000 */
[----:B------:R-:W-:-:S02]  /*13660*/  FFMA2 R64, R64.F32x2.HI_LO, UR36.F32, R0.F32 ;  /* 0x0000002440407c49 */ /* 0x000fc40009200000 */
[--C-:B------:R-:W-:Y:S02]  /*13670*/  FFMA2 R66, R66.F32x2.HI_LO, UR36.F32, R0.reuse.F32 ;  /* 0x0000002442427c49 */ /* 0x100fe40009200000 */
[----:B------:R-:W-:Y:S01]  /*13680*/  @!P2 FMUL R143, R143, 0.5 ;  /* 0x3f0000008f8fa820 */ /* 0x000fe20000400000 */
[----:B------:R-:W3:Y:S01]  /*13690*/  MUFU.EX2 R140, R140 ;  /* 0x0000008c008c7308 */ /* 0x000ee20000000800 */
[----:B-1----:R-:W-:Y:S01]  /*136a0*/  @!P0 FMUL R138, R138, R138 ;  /* 0x0000008a8a8a8220 */ /* 0x002fe20000400000 */
[----:B------:R-:W-:Y:S01]  /*136b0*/  FSETP.GEU.AND P0, PT, R145, -126, PT ;  /* 0xc2fc00009100780b */ /* 0x000fe20003f0e000 */
[--C-:B------:R-:W-:Y:S02]  /*136c0*/  FFMA2 R68, R68.F32x2.HI_LO, UR36.F32, R0.reuse.F32 ;  /* 0x0000002444447c49 */ /* 0x100fe40009200000 */
[--C-:B------:R-:W-:Y:S02]  /*136d0*/  FFMA2 R70, R70.F32x2.HI_LO, UR36.F32, R0.reuse.F32 ;  /* 0x0000002446467c49 */ /* 0x100fe40009200000 */
[----:B------:R-:W-:Y:S01]  /*136e0*/  @!P1 FMUL R144, R144, 0.5 ;  /* 0x3f00000090909820 */ /* 0x000fe20000400000 */
        /* <DEDUP_REMOVED lines=22> */
[----:B------:R-:W-:Y:S02]  /*13850*/  FFMA2 R86, R86.F32x2.HI_LO, UR36.F32, R0.F32 ;  /* 0x0000002456567c49 */ /* 0x000fe40009200000 */
[----:B------:R-:W-:Y:S01]  /*13860*/  @!P4 FMUL R148, R148, 0.5 ;  /* 0x3f0000009494c820 */ /* 0x000fe20000400000 */
[----:B------:R-:W2:Y:S01]  /*13870*/  MUFU.EX2 R145, R145 ;  /* 0x0000009100917308 */ /* 0x000ea20000000800 */
[----:B---3--:R-:W-:Y:S01]  /*13880*/  @!P2 FMUL R143, R143, R143 ;  /* 0x0000008f8f8fa220 */ /* 0x008fe20000400000 */
[----:B------:R-:W-:-:S05]  /*13890*/  FSETP.GEU.AND P2, PT, R154, -126, PT ;  /* 0xc2fc00009a00780b */ /* 0x000fca0003f4e000 */
[----:B------:R-:W-:Y:S01]  /*138a0*/  @!P3 FMUL R149, R149, 0.5 ;  /* 0x3f0000009595b820 */ /* 0x000fe20000400000 */
[----:B------:R-:W3:Y:S01]  /*138b0*/  MUFU.EX2 R146, R146 ;  /* 0x0000009200927308 */ /* 0x000ee20000000800 */
[----:B-1----:R-:W-:Y:S01]  /*138c0*/  @!P1 FMUL R144, R144, R144 ;  /* 0x0000009090909220 */ /* 0x002fe20000400000 */
[----:B------:R-:W-:-:S05]  /*138d0*/  FSETP.GEU.AND P1, PT, R155, -126, PT ;  /* 0xc2fc00009b00780b */ /* 0x000fca0003f2e000 */
[----:B------:R-:W-:Y:S01]  /*138e0*/  @!P2 FMUL R154, R154, 0.5 ;  /* 0x3f0000009a9aa820 */ /* 0x000fe20000400000 */
[----:B------:R-:W1:Y:S01]  /*138f0*/  MUFU.EX2 R147, R147 ;  /* 0x0000009300937308 */ /* 0x000e620000000800 */
[----:B--2---:R-:W-:Y:S01]  /*13900*/  @!P0 FMUL R145, R145, R145 ;  /* 0x0000009191918220 */ /* 0x004fe20000400000 */
[----:B------:R-:W-:-:S05]  /*13910*/  FSETP.GEU.AND P0, PT, R8, -126, PT ;  /* 0xc2fc00000800780b */ /* 0x000fca0003f0e000 */
        /* <DEDUP_REMOVED lines=21> */
[----:B------:R1:W4:Y:S01]  /*13a70*/  MUFU.EX2 R95, R9 ;  /* 0x00000009005f7308 */ /* 0x0003220000000800 */
[----:B--2---:R-:W-:Y:S01]  /*13a80*/  @!P1 FMUL R93, R93, R93 ;  /* 0x0000005d5d5d9220 */ /* 0x004fe20000400000 */
[----:B------:R-:W-:-:S05]  /*13a90*/  FSETP.GEU.AND P1, PT, R10, -126, PT ;  /* 0xc2fc00000a00780b */ /* 0x000fca0003f2e000 */
[----:B------:R-:W-:Y:S01]  /*13aa0*/  @!P2 FMUL R5, R5, 0.5 ;  /* 0x3f0000000505a820 */ /* 0x000fe20000400000 */
[----:B------:R-:W2:Y:S01]  /*13ab0*/  MUFU.EX2 R96, R6 ;  /* 0x0000000600607308 */ /* 0x000ea20000000800 */
[----:B---3--:R-:W-:Y:S01]  /*13ac0*/  @!P0 FMUL R94, R94, R94 ;  /* 0x0000005e5e5e8220 */ /* 0x008fe20000400000 */
[----:B------:R-:W-:-:S05]  /*13ad0*/  FSETP.GEU.AND P0, PT, R11, -126, PT ;  /* 0xc2fc00000b00780b */ /* 0x000fca0003f0e000 */
[----:B------:R-:W-:Y:S01]  /*13ae0*/  @!P1 FMUL R10, R10, 0.5 ;  /* 0x3f0000000a0a9820 */ /* 0x000fe20000400000 */
[----:B------:R3:W5:Y:S01]  /*13af0*/  MUFU.EX2 R97, R7 ;  /* 0x0000000700617308 */ /* 0x0007620000000800 */
[----:B-1----:R-:W-:Y:S02]  /*13b00*/  FFMA2 R8, R100.F32x2.HI_LO, UR36.F32, R0.F32 ;  /* 0x0000002464087c49 */ /* 0x002fe40009200000 */
[----:B----4-:R-:W-:-:S03]  /*13b10*/  @!P6 FMUL R95, R95, R95 ;  /* 0x0000005f5f5fe220 */ /* 0x010fc60000400000 */
[----:B------:R-:W-:Y:S01]  /*13b20*/  FSETP.GEU.AND P6, PT, R8, -126, PT ;  /* 0xc2fc00000800780b */ /* 0x000fe20003fce000 */
[----:B------:R-:W-:Y:S01]  /*13b30*/  @!P0 FMUL R11, R11, 0.5 ;  /* 0x3f0000000b0b8820 */ /* 0x000fe20000400000 */
[----:B------:R-:W1:Y:S01]  /*13b40*/  MUFU.EX2 R98, R4 ;  /* 0x0000000400627308 */ /* 0x000e620000000800 */
[----:B--2---:R-:W-:Y:S01]  /*13b50*/  @!P5 FMUL R96, R96, R96 ;  /* 0x000000606060d220 */ /* 0x004fe20000400000 */
[----:B------:R-:W-:-:S06]  /*13b60*/  FSETP.GEU.AND P5, PT, R9, -126, PT ;  /* 0xc2fc00000900780b */ /* 0x000fcc0003fae000 */
[----:B------:R2:W4:Y:S01]  /*13b70*/  MUFU.EX2 R99, R5 ;  /* 0x0000000500637308 */ /* 0x0005220000000800 */
[----:B---3--:R-:W-:Y:S02]  /*13b80*/  FFMA2 R6, R102.F32x2.HI_LO, UR36.F32, R0.F32 ;  /* 0x0000002466067c49 */ /* 0x008fe40009200000 */
[----:B-----5:R-:W-:Y:S01]  /*13b90*/  @!P4 FMUL R97, R97, R97 ;  /* 0x000000616161c220 */ /* 0x020fe20000400000 */
[----:B------:R-:W-:Y:S02]  /*13ba0*/  @!P6 FMUL R8, R8, 0.5 ;  /* 0x3f0000000808e820 */ /* 0x000fe40000400000 */
[----:B------:R-:W-:Y:S01]  /*13bb0*/  FSETP.GEU.AND P4, PT, R6, -126, PT ;  /* 0xc2fc00000600780b */ /* 0x000fe20003f8e000 */
[----:B------:R-:W-:Y:S01]  /*13bc0*/  @!P5 FMUL R9, R9, 0.5 ;  /* 0x3f0000000909d820 */ /* 0x000fe20000400000 */
[----:B------:R-:W3:Y:S01]  /*13bd0*/  MUFU.EX2 R100, R10 ;  /* 0x0000000a00647308 */ /* 0x000ee20000000800 */
[----:B-1----:R-:W-:Y:S01]  /*13be0*/  @!P3 FMUL R98, R98, R98 ;  /* 0x000000626262b220 */ /* 0x002fe20000400000 */
[----:B------:R-:W-:-:S06]  /*13bf0*/  FSETP.GEU.AND P3, PT, R7, -126, PT ;  /* 0xc2fc00000700780b */ /* 0x000fcc0003f6e000 */
[----:B------:R1:W5:Y:S01]  /*13c00*/  MUFU.EX2 R101, R11 ;  /* 0x0000000b00657308 */ /* 0x0003620000000800 */
[----:B--2---:R-:W-:Y:S02]  /*13c10*/  FFMA2 R4, R104.F32x2.HI_LO, UR36.F32, R0.F32 ;  /* 0x0000002468047c49 */ /* 0x004fe40009200000 */
[----:B----4-:R-:W-:Y:S01]  /*13c20*/  @!P2 FMUL R99, R99, R99 ;  /* 0x000000636363a220 */ /* 0x010fe20000400000 */
[----:B------:R-:W-:Y:S02]  /*13c30*/  @!P4 FMUL R6, R6, 0.5 ;  /* 0x3f0000000606c820 */ /* 0x000fe40000400000 */
[----:B------:R-:W-:Y:S01]  /*13c40*/  FSETP.GEU.AND P2, PT, R4, -126, PT ;  /* 0xc2fc00000400780b */ /* 0x000fe20003f4e000 */
[----:B------:R-:W-:Y:S01]  /*13c50*/  @!P3 FMUL R7, R7, 0.5 ;  /* 0x3f0000000707b820 */ /* 0x000fe20000400000 */
[----:B------:R-:W2:Y:S01]  /*13c60*/  MUFU.EX2 R102, R8 ;  /* 0x0000000800667308 */ /* 0x000ea20000000800 */
[----:B---3--:R-:W-:Y:S01]  /*13c70*/  @!P1 FMUL R100, R100, R100 ;  /* 0x0000006464649220 */ /* 0x008fe20000400000 */
[----:B------:R-:W-:-:S06]  /*13c80*/  FSETP.GEU.AND P1, PT, R5, -126, PT ;  /* 0xc2fc00000500780b */ /* 0x000fcc0003f2e000 */
[----:B------:R3:W4:Y:S01]  /*13c90*/  MUFU.EX2 R103, R9 ;  /* 0x0000000900677308 */ /* 0x0007220000000800 */
[----:B-1----:R-:W-:Y:S02]  /*13ca0*/  FFMA2 R10, R106.F32x2.HI_LO, UR36.F32, R0.F32 ;  /* 0x000000246a0a7c49 */ /* 0x002fe40009200000 */
[----:B-----5:R-:W-:Y:S01]  /*13cb0*/  @!P0 FMUL R101, R101, R101 ;  /* 0x0000006565658220 */ /* 0x020fe20000400000 */
[----:B------:R-:W-:Y:S02]  /*13cc0*/  @!P2 FMUL R4, R4, 0.5 ;  /* 0x3f0000000404a820 */ /* 0x000fe40000400000 */
[----:B------:R-:W-:Y:S01]  /*13cd0*/  FSETP.GEU.AND P0, PT, R10, -126, PT ;  /* 0xc2fc00000a00780b */ /* 0x000fe20003f0e000 */
[----:B------:R-:W-:Y:S01]  /*13ce0*/  @!P1 FMUL R5, R5, 0.5 ;  /* 0x3f00000005059820 */ /* 0x000fe20000400000 */
[----:B------:R-:W1:Y:S01]  /*13cf0*/  MUFU.EX2 R104, R6 ;  /* 0x0000000600687308 */ /* 0x000e620000000800 */
[----:B--2---:R-:W-:Y:S01]  /*13d00*/  @!P6 FMUL R102, R102, R102 ;  /* 0x000000666666e220 */ /* 0x004fe20000400000 */
[----:B------:R-:W-:-:S06]  /*13d10*/  FSETP.GEU.AND P6, PT, R11, -126, PT ;  /* 0xc2fc00000b00780b */ /* 0x000fcc0003fce000 */
[----:B------:R2:W5:Y:S01]  /*13d20*/  MUFU.EX2 R105, R7 ;  /* 0x0000000700697308 */ /* 0x0005620000000800 */
[----:B---3--:R-:W-:Y:S02]  /*13d30*/  FFMA2 R8, R108.F32x2.HI_LO, UR36.F32, R0.F32 ;  /* 0x000000246c087c49 */ /* 0x008fe40009200000 */
[----:B------:R-:W-:Y:S01]  /*13d40*/  @!P0 FMUL R10, R10, 0.5 ;  /* 0x3f0000000a0a8820 */ /* 0x000fe20000400000 */
[----:B----4-:R-:W-:Y:S02]  /*13d50*/  @!P5 FMUL R103, R103, R103 ;  /* 0x000000676767d220 */ /* 0x010fe40000400000 */
[----:B------:R-:W-:Y:S01]  /*13d60*/  FSETP.GEU.AND P5, PT, R8, -126, PT ;  /* 0xc2fc00000800780b */ /* 0x000fe20003fae000 */
[----:B------:R-:W-:Y:S01]  /*13d70*/  @!P6 FMUL R11, R11, 0.5 ;  /* 0x3f0000000b0be820 */ /* 0x000fe20000400000 */
[----:B------:R-:W3:Y:S01]  /*13d80*/  MUFU.EX2 R106, R4 ;  /* 0x00000004006a7308 */ /* 0x000ee20000000800 */
[----:B-1----:R-:W-:Y:S01]  /*13d90*/  @!P4 FMUL R104, R104, R104 ;  /* 0x000000686868c220 */ /* 0x002fe20000400000 */
[----:B------:R-:W-:-:S06]  /*13da0*/  FSETP.GEU.AND P4, PT, R9, -126, PT ;  /* 0xc2fc00000900780b */ /* 0x000fcc0003f8e000 */
[----:B------:R1:W4:Y:S01]  /*13db0*/  MUFU.EX2 R107, R5 ;  /* 0x00000005006b7308 */ /* 0x0003220000000800 */
[----:B--2---:R-:W-:Y:S02]  /*13dc0*/  FFMA2 R6, R110.F32x2.HI_LO, UR36.F32, R0.F32 ;  /* 0x000000246e067c49 */ /* 0x004fe40009200000 */
[----:B-----5:R-:W-:Y:S01]  /*13dd0*/  @!P3 FMUL R105, R105, R105 ;  /* 0x000000696969b220 */ /* 0x020fe20000400000 */
[----:B------:R-:W-:Y:S02]  /*13de0*/  @!P5 FMUL R8, R8, 0.5 ;  /* 0x3f0000000808d820 */ /* 0x000fe40000400000 */
[----:B------:R-:W-:Y:S01]  /*13df0*/  FSETP.GEU.AND P3, PT, R6, -126, PT ;  /* 0xc2fc00000600780b */ /* 0x000fe20003f6e000 */
[----:B------:R-:W-:Y:S01]  /*13e00*/  @!P4 FMUL R9, R9, 0.5 ;  /* 0x3f0000000909c820 */ /* 0x000fe20000400000 */
[----:B------:R-:W2:Y:S01]  /*13e10*/  MUFU.EX2 R108, R10 ;  /* 0x0000000a006c7308 */ /* 0x000ea20000000800 */
[----:B---3--:R-:W-:Y:S01]  /*13e20*/  @!P2 FMUL R106, R106, R106 ;  /* 0x0000006a6a6aa220 */ /* 0x008fe20000400000 */
[----:B------:R-:W-:-:S06]  /*13e30*/  FSETP.GEU.AND P2, PT, R7, -126, PT ;  /* 0xc2fc00000700780b */ /* 0x000fcc0003f4e000 */
[----:B------:R3:W5:Y:S01]  /*13e40*/  MUFU.EX2 R109, R11 ;  /* 0x0000000b006d7308 */ /* 0x0007620000000800 */
[----:B-1----:R-:W-:Y:S02]  /*13e50*/  FFMA2 R4, R112.F32x2.HI_LO, UR36.F32, R0.F32 ;  /* 0x0000002470047c49 */ /* 0x002fe40009200000 */
[----:B----4-:R-:W-:Y:S01]  /*13e60*/  @!P1 FMUL R107, R107, R107 ;  /* 0x0000006b6b6b9220 */ /* 0x010fe20000400000 */
[----:B------:R-:W-:Y:S02]  /*13e70*/  @!P3 FMUL R6, R6, 0.5 ;  /* 0x3f0000000606b820 */ /* 0x000fe40000400000 */
[----:B------:R-:W-:Y:S01]  /*13e80*/  FSETP.GEU.AND P1, PT, R4, -126, PT ;  /* 0xc2fc00000400780b */ /* 0x000fe20003f2e000 */
[----:B------:R-:W-:Y:S01]  /*13e90*/  @!P2 FMUL R7, R7, 0.5 ;  /* 0x3f0000000707a820 */ /* 0x000fe20000400000 */
[----:B------:R-:W1:Y:S01]  /*13ea0*/  MUFU.EX2 R110, R8 ;  /* 0x00000008006e7308 */ /* 0x000e620000000800 */
[----:B--2---:R-:W-:Y:S01]  /*13eb0*/  @!P0 FMUL R108, R108, R108 ;  /* 0x0000006c6c6c8220 */ /* 0x004fe20000400000 */
[----:B------:R-:W-:-:S06]  /*13ec0*/  FSETP.GEU.AND P0, PT, R5, -126, PT ;  /* 0xc2fc00000500780b */ /* 0x000fcc0003f0e000 */
[----:B------:R2:W4:Y:S01]  /*13ed0*/  MUFU.EX2 R111, R9 ;  /* 0x00000009006f7308 */ /* 0x0005220000000800 */
[----:B---3--:R-:W-:Y:S02]  /*13ee0*/  FFMA2 R10, R114.F32x2.HI_LO, UR36.F32, R0.F32 ;  /* 0x00000024720a7c49 */ /* 0x008fe40009200000 */
[----:B------:R-:W-:Y:S01]  /*13ef0*/  @!P1 FMUL R4, R4, 0.5 ;  /* 0x3f00000004049820 */ /* 0x000fe20000400000 */
[----:B-----5:R-:W-:Y:S02]  /*13f00*/  @!P6 FMUL R109, R109, R109 ;  /* 0x0000006d6d6de220 */ /* 0x020fe40000400000 */
        /* <DEDUP_REMOVED lines=23> */
[----:B------:R-:W2:Y:S01]  /*14080*/  MUFU.EX2 R118, R8 ;  /* 0x0000000800767308 */ /* 0x000ea20000000800 */
[----:B---3--:R-:W-:Y:S02]  /*14090*/  FFMA2 R4, R120.F32x2.HI_LO, UR36.F32, R0.F32 ;  /* 0x0000002478047c49 */ /* 0x008fe40009200000 */
[----:B----4-:R-:W-:Y:S01]  /*140a0*/  @!P0 FMUL R115, R115, R115 ;  /* 0x0000007373738220 */ /* 0x010fe20000400000 */
[----:B------:R-:W-:Y:S02]  /*140b0*/  @!P2 FMUL R6, R6, 0.5 ;  /* 0x3f0000000606a820 */ /* 0x000fe40000400000 */
[----:B------:R-:W-:Y:S01]  /*140c0*/  FSETP.GEU.AND P0, PT, R4, -126, PT ;  /* 0xc2fc00000400780b */ /* 0x000fe20003f0e000 */
[----:B------:R-:W-:Y:S01]  /*140d0*/  @!P1 FMUL R7, R7, 0.5 ;  /* 0x3f00000007079820 */ /* 0x000fe20000400000 */
[----:B------:R-:W3:Y:S01]  /*140e0*/  MUFU.EX2 R116, R10 ;  /* 0x0000000a00747308 */ /* 0x000ee20000000800 */
[----:B-1----:R-:W-:Y:S01]  /*140f0*/  @!P5 FMUL R117, R117, R117 ;  /* 0x000000757575d220 */ /* 0x002fe20000400000 */
[----:B------:R-:W-:-:S06]  /*14100*/  FSETP.GEU.AND P5, PT, R150, -126, PT ;  /* 0xc2fc00009600780b */ /* 0x000fcc0003fae000 */
[----:B------:R-:W1:Y:S01]  /*14110*/  MUFU.EX2 R119, R9 ;  /* 0x0000000900777308 */ /* 0x000e620000000800 */
[----:B--2---:R-:W-:Y:S01]  /*14120*/  @!P4 FMUL R118, R118, R118 ;  /* 0x000000767676c220 */ /* 0x004fe20000400000 */
[----:B------:R-:W-:Y:S01]  /*14130*/  FSETP.GEU.AND P4, PT, R151, -126, PT ;  /* 0xc2fc00009700780b */ /* 0x000fe20003f8e000 */
[----:B------:R-:W-:-:S04]  /*14140*/  @!P0 FMUL R4, R4, 0.5 ;  /* 0x3f00000004048820 */ /* 0x000fc80000400000 */
        /* <DEDUP_REMOVED lines=39> */
[----:B------:R-:W-:-:S04]  /*143c0*/  FSETP.GEU.AND P2, PT, R32, -126, PT ;  /* 0xc2fc00002000780b */ /* 0x000fc80003f4e000 */
[----:B------:R-:W-:Y:S01]  /*143d0*/  F2FP.BF16.F32.PACK_AB R24, R153, R152 ;  /* 0x000000989918723e */ /* 0x000fe200000010ff */
[----:B------:R-:W-:Y:S01]  /*143e0*/  @!P3 FMUL R31, R31, 0.5 ;  /* 0x3f0000001f1fb820 */ /* 0x000fe20000400000 */
[----:B------:R-:W3:Y:S01]  /*143f0*/  MUFU.EX2 R158, R28 ;  /* 0x0000001c009e7308 */ /* 0x000ee20000000800 */
[----:B-1----:R-:W-:Y:S01]  /*14400*/  @!P1 FMUL R154, R154, R154 ;  /* 0x0000009a9a9a9220 */ /* 0x002fe20000400000 */
[----:B------:R-:W-:-:S05]  /*14410*/  FSETP.GEU.AND P1, PT, R33, -126, PT ;  /* 0xc2fc00002100780b */ /* 0x000fca0003f2e000 */
[----:B------:R-:W-:Y:S01]  /*14420*/  @!P2 FMUL R32, R32, 0.5 ;  /* 0x3f0000002020a820 */ /* 0x000fe20000400000 */
[----:B------:R-:W1:Y:S01]  /*14430*/  MUFU.EX2 R159, R29 ;  /* 0x0000001d009f7308 */ /* 0x000e620000000800 */
[----:B--2---:R-:W-:Y:S01]  /*14440*/  @!P0 FMUL R155, R155, R155 ;  /* 0x0000009b9b9b8220 */ /* 0x004fe20000400000 */
[----:B------:R-:W-:-:S04]  /*14450*/  FSETP.GEU.AND P0, PT, R34, -126, PT ;  /* 0xc2fc00002200780b */ /* 0x000fc80003f0e000 */
[----:B------:R-:W-:Y:S01]  /*14460*/  F2FP.BF16.F32.PACK_AB R25, R155, R154 ;  /* 0x0000009a9b19723e */ /* 0x000fe200000010ff */
[----:B------:R-:W-:Y:S01]  /*14470*/  @!P1 FMUL R33, R33, 0.5 ;  /* 0x3f00000021219820 */ /* 0x000fe20000400000 */
[----:B------:R-:W2:Y:S01]  /*14480*/  MUFU.EX2 R160, R30 ;  /* 0x0000001e00a07308 */ /* 0x000ea20000000800 */
[----:B---3--:R-:W-:Y:S01]  /*14490*/  @!P6 FMUL R158, R158, R158 ;  /* 0x0000009e9e9ee220 */ /* 0x008fe20000400000 */
[----:B------:R-:W-:-:S05]  /*144a0*/  FSETP.GEU.AND P6, PT, R35, -126, PT ;  /* 0xc2fc00002300780b */ /* 0x000fca0003fce000 */
[----:B------:R-:W-:Y:S01]  /*144b0*/  @!P0 FMUL R34, R34, 0.5 ;  /* 0x3f00000022228820 */ /* 0x000fe20000400000 */
[----:B------:R-:W3:Y:S01]  /*144c0*/  MUFU.EX2 R161, R31 ;  /* 0x0000001f00a17308 */ /* 0x000ee20000000800 */
[----:B-1----:R-:W-:Y:S01]  /*144d0*/  @!P5 FMUL R159, R159, R159 ;  /* 0x0000009f9f9fd220 */ /* 0x002fe20000400000 */
[----:B------:R-:W-:-:S04]  /*144e0*/  FSETP.GEU.AND P5, PT, R36, -126, PT ;  /* 0xc2fc00002400780b */ /* 0x000fc80003fae000 */
[----:B------:R-:W-:Y:S01]  /*144f0*/  F2FP.BF16.F32.PACK_AB R26, R159, R158 ;  /* 0x0000009e9f1a723e */ /* 0x000fe200000010ff */
        /* <DEDUP_REMOVED lines=120> */
[----:B------:R-:W-:Y:S02]  /*14c80*/  FSETP.GEU.AND P6, PT, R67, -126, PT ;  /* 0xc2fc00004300780b */ /* 0x000fe40003fce000 */
[----:B------:R-:W-:-:S03]  /*14c90*/  F2FP.BF16.F32.PACK_AB R60, R129, R128 ;  /* 0x00000080813c723e */ /* 0x000fc600000010ff */
[----:B------:R-:W-:Y:S01]  /*14ca0*/  @!P0 FMUL R66, R66, 0.5 ;  /* 0x3f00000042428820 */ /* 0x000fe20000400000 */
[----:B------:R-:W1:Y:S01]  /*14cb0*/  MUFU.EX2 R189, R63 ;  /* 0x0000003f00bd7308 */ /* 0x000e620000000800 */
[----:B--2---:R-:W-:Y:S01]  /*14cc0*/  @!P5 FMUL R187, R187, R187 ;  /* 0x000000bbbbbbd220 */ /* 0x004fe20000400000 */
[----:B------:R-:W-:Y:S02]  /*14cd0*/  FSETP.GEU.AND P5, PT, R68, -126, PT ;  /* 0xc2fc00004400780b */ /* 0x000fe40003fae000 */
[----:B------:R-:W-:Y:S02]  /*14ce0*/  F2FP.BF16.F32.PACK_AB R61, R131, R130 ;  /* 0x00000082833d723e */ /* 0x000fe400000010ff */
[----:B------:R-:W-:Y:S01]  /*14cf0*/  F2FP.BF16.F32.PACK_AB R40, R187, R186 ;  /* 0x000000babb28723e */ /* 0x000fe200000010ff */
[----:B------:R-:W-:Y:S01]  /*14d00*/  @!P6 FMUL R67, R67, 0.5 ;  /* 0x3f0000004343e820 */ /* 0x000fe20000400000 */
[----:B------:R-:W2:Y:S01]  /*14d10*/  MUFU.EX2 R42, R64 ;  /* 0x00000040002a7308 */ /* 0x000ea20000000800 */
[----:B---3--:R-:W-:Y:S01]  /*14d20*/  @!P4 FMUL R188, R188, R188 ;  /* 0x000000bcbcbcc220 */ /* 0x008fe20000400000 */
[----:B------:R-:W-:-:S02]  /*14d30*/  FSETP.GEU.AND P4, PT, R69, -126, PT ;  /* 0xc2fc00004500780b */ /* 0x000fc40003f8e000 */
[----:B------:R-:W-:-:S03]  /*14d40*/  F2FP.BF16.F32.PACK_AB R62, R133, R132 ;  /* 0x00000084853e723e */ /* 0x000fc600000010ff */
[----:B------:R-:W-:Y:S01]  /*14d50*/  @!P5 FMUL R68, R68, 0.5 ;  /* 0x3f0000004444d820 */ /* 0x000fe20000400000 */
[----:B------:R-:W3:Y:S01]  /*14d60*/  MUFU.EX2 R50, R65 ;  /* 0x0000004100327308 */ /* 0x000ee20000000800 */
[----:B-1----:R-:W-:Y:S01]  /*14d70*/  @!P3 FMUL R189, R189, R189 ;  /* 0x000000bdbdbdb220 */ /* 0x002fe20000400000 */
[----:B------:R-:W-:Y:S02]  /*14d80*/  FSETP.GEU.AND P3, PT, R70, -126, PT ;  /* 0xc2fc00004600780b */ /* 0x000fe40003f6e000 */
[----:B------:R-:W-:Y:S02]  /*14d90*/  F2FP.BF16.F32.PACK_AB R63, R135, R134 ;  /* 0x00000086873f723e */ /* 0x000fe400000010ff */
[----:B------:R-:W-:Y:S01]  /*14da0*/  F2FP.BF16.F32.PACK_AB R41, R189, R188 ;  /* 0x000000bcbd29723e */ /* 0x000fe200000010ff */
[----:B------:R-:W-:Y:S01]  /*14db0*/  @!P4 FMUL R69, R69, 0.5 ;  /* 0x3f0000004545c820 */ /* 0x000fe20000400000 */
[----:B------:R-:W1:Y:S01]  /*14dc0*/  MUFU.EX2 R43, R66 ;  /* 0x00000042002b7308 */ /* 0x000e620000000800 */
[----:B--2---:R-:W-:Y:S01]  /*14dd0*/  @!P2 FMUL R42, R42, R42 ;  /* 0x0000002a2a2aa220 */ /* 0x004fe20000400000 */
[----:B------:R-:W-:-:S02]  /*14de0*/  FSETP.GEU.AND P2, PT, R71, -126, PT ;  /* 0xc2fc00004700780b */ /* 0x000fc40003f4e000 */
[----:B------:R-:W-:Y:S02]  /*14df0*/  F2FP.BF16.F32.PACK_AB R64, R137, R136 ;  /* 0x000000888940723e */ /* 0x000fe400000010ff */
[----:B------:R2:W-:Y:S01]  /*14e00*/  STL [R1+0x10], R42 ;  /* 0x0000102a01007387 */ /* 0x0005e20000100800 */
[----:B------:R-:W-:Y:S01]  /*14e10*/  @!P3 FMUL R70, R70, 0.5 ;  /* 0x3f0000004646b820 */ /* 0x000fe20000400000 */
[----:B------:R-:W4:Y:S01]  /*14e20*/  MUFU.EX2 R49, R67 ;  /* 0x0000004300317308 */ /* 0x000f220000000800 */
[----:B---3--:R-:W-:Y:S01]  /*14e30*/  @!P1 FMUL R50, R50, R50 ;  /* 0x0000003232329220 */ /* 0x008fe20000400000 */
[----:B------:R-:W-:Y:S02]  /*14e40*/  FSETP.GEU.AND P1, PT, R72, -126, PT ;  /* 0xc2fc00004800780b */ /* 0x000fe40003f2e000 */
[----:B------:R-:W-:Y:S02]  /*14e50*/  F2FP.BF16.F32.PACK_AB R65, R139, R138 ;  /* 0x0000008a8b41723e */ /* 0x000fe400000010ff */
[----:B------:R-:W-:Y:S01]  /*14e60*/  STL [R1+0x14], R50 ;  /* 0x0000143201007387 */ /* 0x000fe20000100800 */
[----:B------:R-:W-:Y:S01]  /*14e70*/  @!P2 FMUL R71, R71, 0.5 ;  /* 0x3f0000004747a820 */ /* 0x000fe20000400000 */
[----:B------:R-:W3:Y:S01]  /*14e80*/  MUFU.EX2 R44, R68 ;  /* 0x00000044002c7308 */ /* 0x000ee20000000800 */
[----:B-1----:R-:W-:Y:S01]  /*14e90*/  @!P0 FMUL R43, R43, R43 ;  /* 0x0000002b2b2b8220 */ /* 0x002fe20000400000 */
[----:B------:R-:W-:-:S02]  /*14ea0*/  FSETP.GEU.AND P0, PT, R73, -126, PT ;  /* 0xc2fc00004900780b */ /* 0x000fc40003f0e000 */
[----:B------:R-:W-:Y:S02]  /*14eb0*/  F2FP.BF16.F32.PACK_AB R66, R141, R140 ;  /* 0x0000008c8d42723e */ /* 0x000fe400000010ff */
[----:B------:R1:W-:Y:S01]  /*14ec0*/  STL [R1+0x18], R43 ;  /* 0x0000182b01007387 */ /* 0x0003e20000100800 */
[----:B------:R-:W-:Y:S01]  /*14ed0*/  @!P1 FMUL R72, R72, 0.5 ;  /* 0x3f00000048489820 */ /* 0x000fe20000400000 */
[----:B------:R-:W5:Y:S01]  /*14ee0*/  MUFU.EX2 R48, R69 ;  /* 0x0000004500307308 */ /* 0x000f620000000800 */
[----:B----4-:R-:W-:Y:S01]  /*14ef0*/  @!P6 FMUL R49, R49, R49 ;  /* 0x000000313131e220 */ /* 0x010fe20000400000 */
[----:B------:R-:W-:Y:S02]  /*14f00*/  FSETP.GEU.AND P6, PT, R74, -126, PT ;  /* 0xc2fc00004a00780b */ /* 0x000fe40003fce000 */
[----:B------:R-:W-:Y:S02]  /*14f10*/  F2FP.BF16.F32.PACK_AB R67, R143, R142 ;  /* 0x0000008e8f43723e */ /* 0x000fe400000010ff */
[----:B------:R-:W-:Y:S01]  /*14f20*/  STL [R1+0x1c], R49 ;  /* 0x00001c3101007387 */ /* 0x000fe20000100800 */
[----:B------:R-:W-:Y:S01]  /*14f30*/  @!P0 FMUL R73, R73, 0.5 ;  /* 0x3f00000049498820 */ /* 0x000fe20000400000 */
[----:B------:R-:W4:Y:S01]  /*14f40*/  MUFU.EX2 R45, R70 ;  /* 0x00000046002d7308 */ /* 0x000f220000000800 */
[----:B---3--:R-:W-:Y:S01]  /*14f50*/  @!P5 FMUL R44, R44, R44 ;  /* 0x0000002c2c2cd220 */ /* 0x008fe20000400000 */
[----:B------:R-:W-:-:S02]  /*14f60*/  FSETP.GEU.AND P5, PT, R75, -126, PT ;  /* 0xc2fc00004b00780b */ /* 0x000fc40003fae000 */
[----:B--2---:R-:W-:Y:S02]  /*14f70*/  F2FP.BF16.F32.PACK_AB R42, R50, R42 ;  /* 0x0000002a322a723e */ /* 0x004fe400000010ff */
[----:B------:R2:W-:Y:S01]  /*14f80*/  STL [R1+0x20], R44 ;  /* 0x0000202c01007387 */ /* 0x0005e20000100800 */
[----:B------:R-:W-:Y:S01]  /*14f90*/  @!P6 FMUL R74, R74, 0.5 ;  /* 0x3f0000004a4ae820 */ /* 0x000fe20000400000 */
[----:B------:R-:W3:Y:S01]  /*14fa0*/  MUFU.EX2 R47, R71 ;  /* 0x00000047002f7308 */ /* 0x000ee20000000800 */
[----:B-----5:R-:W-:Y:S01]  /*14fb0*/  @!P4 FMUL R48, R48, R48 ;  /* 0x000000303030c220 */ /* 0x020fe20000400000 */
[----:B------:R-:W-:Y:S02]  /*14fc0*/  FSETP.GEU.AND P4, PT, R76, -126, PT ;  /* 0xc2fc00004c00780b */ /* 0x000fe40003f8e000 */
[----:B------:R-:W-:Y:S02]  /*14fd0*/  F2FP.BF16.F32.PACK_AB R68, R145, R144 ;  /* 0x000000909144723e */ /* 0x000fe400000010ff */
[----:B------:R-:W-:Y:S01]  /*14fe0*/  STL [R1+0x24], R48 ;  /* 0x0000243001007387 */ /* 0x000fe20000100800 */
[----:B------:R-:W-:Y:S01]  /*14ff0*/  @!P5 FMUL R75, R75, 0.5 ;  /* 0x3f0000004b4bd820 */ /* 0x000fe20000400000 */
[----:B------:R-:W5:Y:S01]  /*15000*/  MUFU.EX2 R5, R72 ;  /* 0x0000004800057308 */ /* 0x000f620000000800 */
[----:B----4-:R-:W-:Y:S01]  /*15010*/  @!P3 FMUL R45, R45, R45 ;  /* 0x0000002d2d2db220 */ /* 0x010fe20000400000 */
[----:B------:R-:W-:-:S02]  /*15020*/  FSETP.GEU.AND P3, PT, R77, -126, PT ;  /* 0xc2fc00004d00780b */ /* 0x000fc40003f6e000 */
[----:B-1----:R-:W-:Y:S02]  /*15030*/  F2FP.BF16.F32.PACK_AB R43, R49, R43 ;  /* 0x0000002b312b723e */ /* 0x002fe400000010ff */
        /* <DEDUP_REMOVED lines=9> */
[----:B-----5:R-:W-:Y:S01]  /*150d0*/  @!P1 FMUL R5, R5, R5 ;  /* 0x0000000505059220 */ /* 0x020fe20000400000 */
[----:B------:R-:W-:-:S02]  /*150e0*/  FSETP.GEU.AND P1, PT, R79, -126, PT ;  /* 0xc2fc00004f00780b */ /* 0x000fc40003f2e000 */
[----:B--2---:R-:W-:Y:S02]  /*150f0*/  F2FP.BF16.F32.PACK_AB R44, R48, R44 ;  /* 0x0000002c302c723e */ /* 0x004fe400000010ff */
[----:B------:R-:W-:Y:S01]  /*15100*/  STL [R1+0x30], R5 ;  /* 0x0000300501007387 */ /* 0x000fe20000100800 */
[----:B------:R-:W-:Y:S01]  /*15110*/  @!P2 FMUL R78, R78, 0.5 ;  /* 0x3f0000004e4ea820 */ /* 0x000fe20000400000 */
[----:B------:R-:W2:Y:S01]  /*15120*/  MUFU.EX2 R4, R75 ;  /* 0x0000004b00047308 */ /* 0x000ea20000000800 */
[----:B----4-:R-:W-:Y:S01]  /*15130*/  @!P0 FMUL R46, R46, R46 ;  /* 0x0000002e2e2e8220 */ /* 0x010fe20000400000 */
[----:B------:R-:W-:Y:S02]  /*15140*/  FSETP.GEU.AND P0, PT, R80, -126, PT ;  /* 0xc2fc00005000780b */ /* 0x000fe40003f0e000 */
[----:B------:R-:W-:Y:S02]  /*15150*/  F2FP.BF16.F32.PACK_AB R70, R149, R148 ;  /* 0x000000949546723e */ /* 0x000fe400000010ff */
[----:B------:R4:W-:Y:S01]  /*15160*/  STL [R1+0x34], R46 ;  /* 0x0000342e01007387 */ /* 0x0009e20000100800 */
[----:B------:R-:W-:Y:S01]  /*15170*/  @!P1 FMUL R79, R79, 0.5 ;  /* 0x3f0000004f4f9820 */ /* 0x000fe20000400000 */
[----:B------:R-:W5:Y:S01]  /*15180*/  MUFU.EX2 R9, R76 ;  /* 0x0000004c00097308 */ /* 0x000f620000000800 */
[----:B---3--:R-:W-:Y:S01]  /*15190*/  @!P6 FMUL R7, R7, R7 ;  /* 0x000000070707e220 */ /* 0x008fe20000400000 */
[----:B------:R-:W-:-:S02]  /*151a0*/  FSETP.GEU.AND P6, PT, R81, -126, PT ;  /* 0xc2fc00005100780b */ /* 0x000fc40003fce000 */
[----:B-1----:R-:W-:Y:S02]  /*151b0*/  F2FP.BF16.F32.PACK_AB R45, R47, R45 ;  /* 0x0000002d2f2d723e */ /* 0x002fe400000010ff */
[----:B------:R1:W-:Y:S01]  /*151c0*/  STL [R1+0x38], R7 ;  /* 0x0000380701007387 */ /* 0x0003e20000100800 */
[----:B------:R-:W-:Y:S01]  /*151d0*/  @!P0 FMUL R80, R80, 0.5 ;  /* 0x3f00000050508820 */ /* 0x000fe20000400000 */
[----:B------:R-:W3:Y:S01]  /*151e0*/  MUFU.EX2 R6, R77 ;  /* 0x0000004d00067308 */ /* 0x000ee20000000800 */
[----:B--2---:R-:W-:Y:S01]  /*151f0*/  @!P5 FMUL R4, R4, R4 ;  /* 0x000000040404d220 */ /* 0x004fe20000400000 */
[----:B------:R-:W-:Y:S02]  /*15200*/  FSETP.GEU.AND P5, PT, R82, -126, PT ;  /* 0xc2fc00005200780b */ /* 0x000fe40003fae000 */
[----:B------:R-:W-:Y:S02]  /*15210*/  F2FP.BF16.F32.PACK_AB R71, R93, R92 ;  /* 0x0000005c5d47723e */ /* 0x000fe400000010ff */
[----:B------:R1:W-:Y:S01]  /*15220*/  STL [R1+0x3c], R4 ;  /* 0x00003c0401007387 */ /* 0x0003e20000100800 */
[----:B------:R-:W-:Y:S01]  /*15230*/  @!P6 FMUL R81, R81, 0.5 ;  /* 0x3f0000005151e820 */ /* 0x000fe20000400000 */
[----:B------:R-:W2:Y:S01]  /*15240*/  MUFU.EX2 R11, R78 ;  /* 0x0000004e000b7308 */ /* 0x000ea20000000800 */
[----:B-----5:R-:W-:Y:S01]  /*15250*/  @!P4 FMUL R9, R9, R9 ;  /* 0x000000090909c220 */ /* 0x020fe20000400000 */
[----:B------:R-:W-:-:S02]  /*15260*/  FSETP.GEU.AND P4, PT, R83, -126, PT ;  /* 0xc2fc00005300780b */ /* 0x000fc40003f8e000 */
[----:B------:R-:W-:Y:S02]  /*15270*/  F2FP.BF16.F32.PACK_AB R72, R95, R94 ;  /* 0x0000005e5f48723e */ /* 0x000fe400000010ff */
[----:B------:R1:W-:Y:S01]  /*15280*/  STL [R1+0x40], R9 ;  /* 0x0000400901007387 */ /* 0x0003e20000100800 */
[----:B------:R-:W-:Y:S01]  /*15290*/  @!P5 FMUL R82, R82, 0.5 ;  /* 0x3f0000005252d820 */ /* 0x000fe20000400000 */
[----:B------:R-:W5:Y:S01]  /*152a0*/  MUFU.EX2 R8, R79 ;  /* 0x0000004f00087308 */ /* 0x000f620000000800 */
[----:B---3--:R-:W-:Y:S01]  /*152b0*/  @!P3 FMUL R6, R6, R6 ;  /* 0x000000060606b220 */ /* 0x008fe20000400000 */
[----:B------:R-:W-:Y:S02]  /*152c0*/  FSETP.GEU.AND P3, PT, R84, -126, PT ;  /* 0xc2fc00005400780b */ /* 0x000fe40003f6e000 */
[----:B------:R-:W-:Y:S02]  /*152d0*/  F2FP.BF16.F32.PACK_AB R73, R97, R96 ;  /* 0x000000606149723e */ /* 0x000fe400000010ff */
[----:B------:R1:W-:Y:S01]  /*152e0*/  STL [R1+0x44], R6 ;  /* 0x0000440601007387 */ /* 0x0003e20000100800 */
[----:B------:R-:W-:Y:S01]  /*152f0*/  @!P4 FMUL R83, R83, 0.5 ;  /* 0x3f0000005353c820 */ /* 0x000fe20000400000 */
[----:B------:R-:W3:Y:S01]  /*15300*/  MUFU.EX2 R157, R80 ;  /* 0x00000050009d7308 */ /* 0x000ee20000000800 */
[----:B--2---:R-:W-:Y:S01]  /*15310*/  @!P2 FMUL R11, R11, R11 ;  /* 0x0000000b0b0ba220 */ /* 0x004fe20000400000 */
[----:B------:R-:W-:-:S02]  /*15320*/  FSETP.GEU.AND P2, PT, R85, -126, PT ;  /* 0xc2fc00005500780b */ /* 0x000fc40003f4e000 */
[----:B------:R-:W-:Y:S02]  /*15330*/  F2FP.BF16.F32.PACK_AB R74, R99, R98 ;  /* 0x00000062634a723e */ /* 0x000fe400000010ff */
[----:B------:R1:W-:Y:S01]  /*15340*/  STL [R1+0x48], R11 ;  /* 0x0000480b01007387 */ /* 0x0003e20000100800 */
[----:B------:R-:W-:Y:S01]  /*15350*/  @!P3 FMUL R84, R84, 0.5 ;  /* 0x3f0000005454b820 */ /* 0x000fe20000400000 */
[----:B------:R-:W2:Y:S01]  /*15360*/  MUFU.EX2 R10, R81 ;  /* 0x00000051000a7308 */ /* 0x000ea20000000800 */
[----:B-----5:R-:W-:Y:S01]  /*15370*/  @!P1 FMUL R8, R8, R8 ;  /* 0x0000000808089220 */ /* 0x020fe20000400000 */
[----:B------:R-:W-:Y:S02]  /*15380*/  FSETP.GEU.AND P1, PT, R86, -126, PT ;  /* 0xc2fc00005600780b */ /* 0x000fe40003f2e000 */
[----:B------:R-:W-:Y:S02]  /*15390*/  F2FP.BF16.F32.PACK_AB R75, R101, R100 ;  /* 0x00000064654b723e */ /* 0x000fe400000010ff */
[----:B------:R1:W-:Y:S01]  /*153a0*/  STL [R1+0x4c], R8 ;  /* 0x00004c0801007387 */ /* 0x0003e20000100800 */
[----:B------:R-:W-:Y:S01]  /*153b0*/  @!P2 FMUL R85, R85, 0.5 ;  /* 0x3f0000005555a820 */ /* 0x000fe20000400000 */
[----:B------:R-:W5:Y:S01]  /*153c0*/  MUFU.EX2 R20, R82 ;  /* 0x0000005200147308 */ /* 0x000f620000000800 */
[----:B---3--:R-:W-:Y:S01]  /*153d0*/  @!P0 FMUL R157, R157, R157 ;  /* 0x0000009d9d9d8220 */ /* 0x008fe20000400000 */
[----:B------:R-:W-:-:S02]  /*153e0*/  FSETP.GEU.AND P0, PT, R87, -126, PT ;  /* 0xc2fc00005700780b */ /* 0x000fc40003f0e000 */
[----:B------:R-:W-:Y:S02]  /*153f0*/  F2FP.BF16.F32.PACK_AB R76, R103, R102 ;  /* 0x00000066674c723e */ /* 0x000fe400000010ff */
[----:B------:R1:W-:Y:S01]  /*15400*/  STL [R1+0x50], R157 ;  /* 0x0000509d01007387 */ /* 0x0003e20000100800 */
[----:B------:R-:W-:Y:S01]  /*15410*/  @!P1 FMUL R86, R86, 0.5 ;  /* 0x3f00000056569820 */ /* 0x000fe20000400000 */
[----:B------:R-:W3:Y:S01]  /*15420*/  MUFU.EX2 R21, R83 ;  /* 0x0000005300157308 */ /* 0x000ee20000000800 */
[----:B--2---:R-:W-:Y:S01]  /*15430*/  @!P6 FMUL R10, R10, R10 ;  /* 0x0000000a0a0ae220 */ /* 0x004fe20000400000 */
[----:B------:R-:W-:Y:S02]  /*15440*/  LOP3.LUT P6, RZ, R3, 0x3, R2, 0x48, !PT ;  /* 0x0000000303ff7812 */ /* 0x000fe400078c4802 */
[----:B------:R-:W-:Y:S02]  /*15450*/  F2FP.BF16.F32.PACK_AB R77, R105, R104 ;  /* 0x00000068694d723e */ /* 0x000fe400000010ff */
[----:B------:R1:W-:Y:S01]  /*15460*/  STL [R1+0x54], R10 ;  /* 0x0000540a01007387 */ /* 0x0003e20000100800 */
[----:B------:R-:W-:Y:S01]  /*15470*/  @!P0 FMUL R87, R87, 0.5 ;  /* 0x3f00000057578820 */ /* 0x000fe20000400000 */
[----:B------:R-:W2:Y:S01]  /*15480*/  MUFU.EX2 R14, R84 ;  /* 0x00000054000e7308 */ /* 0x000ea20000000800 */
[----:B-----5:R-:W-:Y:S01]  /*15490*/  @!P5 FMUL R20, R20, R20 ;  /* 0x000000141414d220 */ /* 0x020fe20000400000 */
[----:B------:R-:W-:-:S02]  /*154a0*/  F2FP.BF16.F32.PACK_AB R78, R107, R106 ;  /* 0x0000006a6b4e723e */ /* 0x000fc400000010ff */
[----:B------:R-:W-:Y:S02]  /*154b0*/  F2FP.BF16.F32.PACK_AB R79, R109, R108 ;  /* 0x0000006c6d4f723e */ /* 0x000fe400000010ff */
[----:B------:R1:W-:Y:S01]  /*154c0*/  STL [R1+0x58], R20 ;  /* 0x0000581401007387 */ /* 0x0003e20000100800 */
[----:B------:R-:W-:Y:S01]  /*154d0*/  F2FP.BF16.F32.PACK_AB R80, R111, R110 ;  /* 0x0000006e6f50723e */ /* 0x000fe200000010ff */
[----:B------:R-:W5:Y:S01]  /*154e0*/  MUFU.EX2 R15, R85 ;  /* 0x00000055000f7308 */ /* 0x000f620000000800 */
[----:B---3--:R-:W-:Y:S01]  /*154f0*/  @!P4 FMUL R21, R21, R21 ;  /* 0x000000151515c220 */ /* 0x008fe20000400000 */
[----:B------:R-:W-:Y:S02]  /*15500*/  F2FP.BF16.F32.PACK_AB R81, R113, R112 ;  /* 0x000000707151723e */ /* 0x000fe400000010ff */
[----:B------:R-:W-:Y:S02]  /*15510*/  F2FP.BF16.F32.PACK_AB R82, R115, R114 ;  /* 0x000000727352723e */ /* 0x000fe400000010ff */
[----:B------:R1:W-:Y:S01]  /*15520*/  STL [R1+0x5c], R21 ;  /* 0x00005c1501007387 */ /* 0x0003e20000100800 */
[----:B------:R-:W-:Y:S01]  /*15530*/  F2FP.BF16.F32.PACK_AB R83, R117, R116 ;  /* 0x000000747553723e */ /* 0x000fe200000010ff */
[----:B------:R-:W3:Y:S01]  /*15540*/  MUFU.EX2 R12, R86 ;  /* 0x00000056000c7308 */ /* 0x000ee20000000800 */
[----:B--2---:R-:W-:Y:S01]  /*15550*/  @!P3 FMUL R14, R14, R14 ;  /* 0x0000000e0e0eb220 */ /* 0x004fe20000400000 */
[----:B------:R-:W-:-:S02]  /*15560*/  F2FP.BF16.F32.PACK_AB R84, R119, R118 ;  /* 0x000000767754723e */ /* 0x000fc400000010ff */
[----:B----4-:R-:W-:Y:S02]  /*15570*/  F2FP.BF16.F32.PACK_AB R46, R46, R5 ;  /* 0x000000052e2e723e */ /* 0x010fe400000010ff */
[----:B------:R1:W-:Y:S01]  /*15580*/  STL [R1+0x68], R14 ;  /* 0x0000680e01007387 */ /* 0x0003e20000100800 */
[----:B------:R-:W-:Y:S01]  /*15590*/  F2FP.BF16.F32.PACK_AB R47, R4, R7 ;  /* 0x00000007042f723e */ /* 0x000fe200000010ff */
[----:B------:R-:W2:Y:S01]  /*155a0*/  MUFU.EX2 R13, R87 ;  /* 0x00000057000d7308 */ /* 0x000ea20000000800 */
[----:B-----5:R-:W-:Y:S01]  /*155b0*/  @!P2 FMUL R15, R15, R15 ;  /* 0x0000000f0f0fa220 */ /* 0x020fe20000400000 */
[----:B------:R-:W-:Y:S02]  /*155c0*/  F2FP.BF16.F32.PACK_AB R85, R121, R120 ;  /* 0x000000787955723e */ /* 0x000fe400000010ff */
[----:B------:R-:W-:Y:S02]  /*155d0*/  F2FP.BF16.F32.PACK_AB R48, R6, R9 ;  /* 0x000000090630723e */ /* 0x000fe400000010ff */
[----:B------:R1:W-:Y:S01]  /*155e0*/  STL [R1+0x6c], R15 ;  /* 0x00006c0f01007387 */ /* 0x0003e20000100800 */
[----:B------:R-:W-:Y:S01]  /*155f0*/  F2FP.BF16.F32.PACK_AB R49, R8, R11 ;  /* 0x0000000b0831723e */ /* 0x000fe200000010ff */
[----:B---3--:R-:W-:Y:S01]  /*15600*/  @!P1 FMUL R12, R12, R12 ;  /* 0x0000000c0c0c9220 */ /* 0x008fe20000400000 */
[----:B------:R-:W-:-:S02]  /*15610*/  F2FP.BF16.F32.PACK_AB R86, R123, R122 ;  /* 0x0000007a7b56723e */ /* 0x000fc400000010ff */
[----:B------:R-:W-:Y:S02]  /*15620*/  F2FP.BF16.F32.PACK_AB R50, R10, R157 ;  /* 0x0000009d0a32723e */ /* 0x000fe400000010ff */
[----:B------:R1:W-:Y:S01]  /*15630*/  STL [R1+0x60], R12 ;  /* 0x0000600c01007387 */ /* 0x0003e20000100800 */
[----:B------:R-:W-:Y:S01]  /*15640*/  F2FP.BF16.F32.PACK_AB R51, R21, R20 ;  /* 0x000000141533723e */ /* 0x000fe200000010ff */
[----:B--2---:R-:W-:Y:S01]  /*15650*/  @!P0 FMUL R13, R13, R13 ;  /* 0x0000000d0d0d8220 */ /* 0x004fe20000400000 */
[----:B------:R-:W-:Y:S02]  /*15660*/  F2FP.BF16.F32.PACK_AB R87, R151, R150 ;  /* 0x000000969757723e */ /* 0x000fe400000010ff */
[----:B------:R-:W-:Y:S02]  /*15670*/  F2FP.BF16.F32.PACK_AB R52, R15, R14 ;  /* 0x0000000e0f34723e */ /* 0x000fe400000010ff */
[----:B------:R1:W-:Y:S01]  /*15680*/  STL [R1+0x64], R13 ;  /* 0x0000640d01007387 */ /* 0x0003e20000100800 */
[----:B------:R-:W-:Y:S01]  /*15690*/  F2FP.BF16.F32.PACK_AB R53, R13, R12 ;  /* 0x0000000c0d35723e */ /* 0x000fe200000010ff */
[----:B------:R-:W-:Y:S06]  /*156a0*/  @!P6 BRA `(.L_x_272) ;  /* 0x000000000040e947 */ /* 0x000fec0003800000 */
[----:B------:R-:W-:Y:S01]  /*156b0*/  MOV R2, 0x8 ;  /* 0x0000000800027802 */ /* 0x000fe20000000f00 */
[----:B------:R-:W2:Y:S01]  /*156c0*/  LDCU.64 UR6, c[0x4][0xb0] ;  /* 0x01001600ff0677ac */ /* 0x000ea20008000a00 */
[----:B-1----:R-:W-:Y:S02]  /*156d0*/  HFMA2 R12, -RZ, RZ, 0, 5.9604644775390625e-08 ;  /* 0x00000001ff0c7431 */ /* 0x002fe400000001ff */
[----:B------:R-:W-:Y:S01]  /*156e0*/  IMAD.MOV.U32 R8, RZ, RZ, 0x1be ;  /* 0x000001beff087424 */ /* 0x000fe200078e00ff */
[----:B------:R-:W1:Y:S01]  /*156f0*/  LDCU.64 UR4, c[0x4][0xb8] ;  /* 0x01001700ff0477ac */ /* 0x000e620008000a00 */
[----:B------:R-:W3:Y:S01]  /*15700*/  LDC.64 R2, c[0x4][R2] ;  /* 0x0100000002027b82 */ /* 0x000ee20000000a00 */
[----:B------:R-:W-:Y:S01]  /*15710*/  IMAD.MOV.U32 R13, RZ, RZ, RZ ;  /* 0x000000ffff0d7224 */ /* 0x000fe200078e00ff */
[----:B------:R-:W4:Y:S01]  /*15720*/  LDCU.64 UR8, c[0x4][0x20] ;  /* 0x01000400ff0877ac */ /* 0x000f220008000a00 */
[----:B--2---:R-:W-:Y:S01]  /*15730*/  IMAD.U32 R4, RZ, RZ, UR6 ;  /* 0x00000006ff047e24 */ /* 0x004fe2000f8e00ff */
[----:B------:R-:W-:Y:S01]  /*15740*/  MOV R5, UR7 ;  /* 0x0000000700057c02 */ /* 0x000fe20008000f00 */
[----:B-1----:R-:W-:Y:S01]  /*15750*/  IMAD.U32 R6, RZ, RZ, UR4 ;  /* 0x00000004ff067e24 */ /* 0x002fe2000f8e00ff */
[----:B------:R-:W-:Y:S01]  /*15760*/  MOV R7, UR5 ;  /* 0x0000000500077c02 */ /* 0x000fe20008000f00 */
[----:B----4-:R-:W-:Y:S01]  /*15770*/  IMAD.U32 R10, RZ, RZ, UR8 ;  /* 0x00000008ff0a7e24 */ /* 0x010fe2000f8e00ff */
[----:B------:R-:W-:-:S02]  /*15780*/  MOV R11, UR9 ;  /* 0x00000009000b7c02 */ /* 0x000fc40008000f00 */
[----:B------:R-:W-:-:S07]  /*15790*/  LEPC R20, `(.L_x_272) ;  /* 0x000000001014794e */ /* 0x000fce0000000000 */
[----:B---3--:R-:W-:Y:S05]  /*157a0*/  CALL.ABS.NOINC R2 ;  /* 0x0000000002007343 */ /* 0x008fea0003c00000 */
.L_x_272:
[C---:B------:R-:W-:Y:S01]  /*157b0*/  FSETP.NEU.AND P0, PT, R17.reuse, -INF , PT ;  /* 0xff8000001100780b */ /* 0x040fe20003f0d000 */
[----:B------:R-:W2:Y:S01]  /*157c0*/  S2R R2, SR_TID.X ;  /* 0x0000000000027919 */ /* 0x000ea20000002100 */
[----:B------:R-:W-:Y:S05]  /*157d0*/  WARPSYNC.ALL ;  /* 0x0000000000007948 */ /* 0x000fea0003800000 */
[----:B------:R-:W-:Y:S01]  /*157e0*/  FSEL R0, R17, RZ, P0 ;  /* 0x000000ff11007208 */ /* 0x000fe20000000000 */
[----:B------:R-:W-:Y:S01]  /*157f0*/  UIADD3 UR4, UPT, UPT, UR37, 0x20, URZ ;  /* 0x0000002025047890 */ /* 0x000fe2000fffe0ff */
[----:B------:R3:W-:Y:S03]  /*15800*/  STTM.x32 tmem[UR37], R56 ;  /* 0x00000038000079ed */ /* 0x0007e600082c0025 */
[----:B------:R-:W-:Y:S01]  /*15810*/  FMUL R0, R0, -UR36 ;  /* 0x8000002400007c20 */ /* 0x000fe20008400000 */
[----:B------:R-:W-:-:S03]  /*15820*/  USHF.R.U32.HI UR4, URZ, 0x15, UR4 ;  /* 0x00000015ff047899 */ /* 0x000fc60008011604 */
[--C-:B------:R-:W-:Y:S02]  /*15830*/  FFMA2 R88, R88.F32x2.HI_LO, UR36.F32, R0.reuse.F32 ;  /* 0x0000002458587c49 */ /* 0x100fe40009200000 */
[----:B------:R-:W-:Y:S01]  /*15840*/  FFMA2 R90, R90.F32x2.HI_LO, UR36.F32, R0.F32 ;  /* 0x000000245a5a7c49 */ /* 0x000fe20009200000 */
[----:B------:R-:W-:Y:S02]  /*15850*/  MOV R3, UR4 ;  /* 0x0000000400037c02 */ /* 0x000fe40008000f00 */
[----:B------:R-:W-:Y:S02]  /*15860*/  FSETP.GEU.AND P4, PT, R88, -126, PT ;  /* 0xc2fc00005800780b */ /* 0x000fe40003f8e000 */
[----:B------:R-:W-:Y:S02]  /*15870*/  FSETP.GEU.AND P3, PT, R89, -126, PT ;  /* 0xc2fc00005900780b */ /* 0x000fe40003f6e000 */
[----:B------:R-:W-:Y:S02]  /*15880*/  FSETP.GEU.AND P2, PT, R90, -126, PT ;  /* 0xc2fc00005a00780b */ /* 0x000fe40003f4e000 */
[----:B------:R-:W-:-:S07]  /*15890*/  FSETP.GEU.AND P1, PT, R91, -126, PT ;  /* 0xc2fc00005b00780b */ /* 0x000fce0003f2e000 */
[----:B------:R-:W-:Y:S02]  /*158a0*/  @!P4 FMUL R88, R88, 0.5 ;  /* 0x3f0000005858c820 */ /* 0x000fe40000400000 */
[----:B------:R-:W-:Y:S02]  /*158b0*/  @!P3 FMUL R89, R89, 0.5 ;  /* 0x3f0000005959b820 */ /* 0x000fe40000400000 */
[----:B------:R-:W-:Y:S02]  /*158c0*/  @!P2 FMUL R90, R90, 0.5 ;  /* 0x3f0000005a5aa820 */ /* 0x000fe40000400000 */
[----:B------:R-:W-:Y:S01]  /*158d0*/  @!P1 FMUL R91, R91, 0.5 ;  /* 0x3f0000005b5b9820 */ /* 0x000fe20000400000 */
[----:B---3--:R-:W3:Y:S01]  /*158e0*/  MUFU.EX2 R58, R88 ;  /* 0x00000058003a7308 */ /* 0x008ee20000000800 */
[----:B--2---:R-:W-:-:S04]  /*158f0*/  SHF.R.U32.HI R60, RZ, 0x5, R2 ;  /* 0x00000005ff3c7819 */ /* 0x004fc80000011602 */
[----:B------:R-:W-:-:S03]  /*15900*/  LOP3.LUT P0, RZ, R3, 0x3, R60, 0x48, !PT ;  /* 0x0000000303ff7812 */ /* 0x000fc6000780483c */
[----:B------:R-:W2:Y:S08]  /*15910*/  MUFU.EX2 R59, R89 ;  /* 0x00000059003b7308 */ /* 0x000eb00000000800 */
[----:B------:R-:W4:Y:S01]  /*15920*/  MUFU.EX2 R56, R90 ;  /* 0x0000005a00387308 */ /* 0x000f220000000800 */
[----:B---3--:R-:W-:-:S07]  /*15930*/  @!P4 FMUL R58, R58, R58 ;  /* 0x0000003a3a3ac220 */ /* 0x008fce0000400000 */
[----:B------:R-:W3:Y:S01]  /*15940*/  MUFU.EX2 R57, R91 ;  /* 0x0000005b00397308 */ /* 0x000ee20000000800 */
[----:B--2---:R-:W-:-:S05]  /*15950*/  @!P3 FMUL R59, R59, R59 ;  /* 0x0000003b3b3bb220 */ /* 0x004fca0000400000 */
[----:B------:R-:W-:Y:S01]  /*15960*/  F2FP.BF16.F32.PACK_AB R54, R59, R58 ;  /* 0x0000003a3b36723e */ /* 0x000fe200000010ff */
[----:B----4-:R-:W-:Y:S01]  /*15970*/  @!P2 FMUL R56, R56, R56 ;  /* 0x000000383838a220 */ /* 0x010fe20000400000 */
[----:B---3--:R-:W-:-:S05]  /*15980*/  @!P1 FMUL R57, R57, R57 ;  /* 0x0000003939399220 */ /* 0x008fca0000400000 */
[----:B------:R-:W-:Y:S01]  /*15990*/  F2FP.BF16.F32.PACK_AB R55, R57, R56 ;  /* 0x000000383937723e */ /* 0x000fe200000010ff */
[----:B------:R-:W-:Y:S06]  /*159a0*/  @!P0 BRA `(.L_x_273) ;  /* 0x0000000000408947 */ /* 0x000fec0003800000 */
[----:B-1----:R-:W-:Y:S01]  /*159b0*/  MOV R14, 0x8 ;  /* 0x00000008000e7802 */ /* 0x002fe20000000f00 */
[----:B------:R-:W1:Y:S01]  /*159c0*/  LDCU.64 UR8, c[0x4][0xb0] ;  /* 0x01001600ff0877ac */ /* 0x000e620008000a00 */
[----:B------:R-:W-:Y:S02]  /*159d0*/  HFMA2 R12, -RZ, RZ, 0, 5.9604644775390625e-08 ;  /* 0x00000001ff0c7431 */ /* 0x000fe400000001ff */
[----:B------:R-:W-:Y:S01]  /*159e0*/  IMAD.MOV.U32 R8, RZ, RZ, 0x1be ;  /* 0x000001beff087424 */ /* 0x000fe200078e00ff */
[----:B------:R-:W2:Y:S01]  /*159f0*/  LDCU.64 UR6, c[0x4][0xb8] ;  /* 0x01001700ff0677ac */ /* 0x000ea20008000a00 */
[----:B------:R-:W3:Y:S01]  /*15a00*/  LDC.64 R14, c[0x4][R14] ;  /* 0x010000000e0e7b82 */ /* 0x000ee20000000a00 */
[----:B------:R-:W-:Y:S01]  /*15a10*/  IMAD.MOV.U32 R13, RZ, RZ, RZ ;  /* 0x000000ffff0d7224 */ /* 0x000fe200078e00ff */
[----:B------:R-:W4:Y:S01]  /*15a20*/  LDCU.64 UR4, c[0x4][0x20] ;  /* 0x01000400ff0477ac */ /* 0x000f220008000a00 */
[----:B-1----:R-:W-:Y:S01]  /*15a30*/  IMAD.U32 R4, RZ, RZ, UR8 ;  /* 0x00000008ff047e24 */ /* 0x002fe2000f8e00ff */
[----:B------:R-:W-:Y:S01]  /*15a40*/  MOV R5, UR9 ;  /* 0x0000000900057c02 */ /* 0x000fe20008000f00 */
[----:B--2---:R-:W-:Y:S01]  /*15a50*/  IMAD.U32 R6, RZ, RZ, UR6 ;  /* 0x00000006ff067e24 */ /* 0x004fe2000f8e00ff */
[----:B------:R-:W-:Y:S01]  /*15a60*/  MOV R7, UR7 ;  /* 0x0000000700077c02 */ /* 0x000fe20008000f00 */
[----:B----4-:R-:W-:Y:S01]  /*15a70*/  IMAD.U32 R10, RZ, RZ, UR4 ;  /* 0x00000004ff0a7e24 */ /* 0x010fe2000f8e00ff */
[----:B------:R-:W-:-:S02]  /*15a80*/  MOV R11, UR5 ;  /* 0x00000005000b7c02 */ /* 0x000fc40008000f00 */
[----:B------:R-:W-:-:S07]  /*15a90*/  LEPC R20, `(.L_x_273) ;  /* 0x000000001014794e */ /* 0x000fce0000000000 */
[----:B---3--:R-:W-:Y:S05]  /*15aa0*/  CALL.ABS.NOINC R14 ;  /* 0x000000000e007343 */ /* 0x008fea0003c00000 */
.L_x_273:
[----:B------:R-:W-:Y:S01]  /*15ab0*/  MOV R0, UR47 ;  /* 0x0000002f00007c02 */ /* 0x000fe20008000f00 */
[----:B------:R-:W-:Y:S05]  /*15ac0*/  WARPSYNC.ALL ;  /* 0x0000000000007948 */ /* 0x000fea0003800000 */
[----:B------:R-:W-:Y:S01]  /*15ad0*/  ISETP.GT.U32.AND P1, PT, R0, 0x1, PT ;  /* 0x000000010000780c */ /* 0x000fe20003f24070 */
[----:B------:R2:W-:Y:S01]  /*15ae0*/  STTM.x32 tmem[UR37+0x20], R24 ;  /* 0x00002018000079ed */ /* 0x0005e200082c0025 */
[----:B------:R-:W3:Y:S11]  /*15af0*/  FENCE.VIEW.ASYNC.T ;  /* 0x00000000000073c6 */ /* 0x000ef60000000200 */
[----:B------:R-:W-:Y:S05]  /*15b00*/  @P1 BRA `(.L_x_274) ;  /* 0x0000000000081947 */ /* 0x000fea0003800000 */
[----:B------:R-:W-:Y:S05]  /*15b10*/  BPT.TRAP 0x1 ;  /* 0x000000040000795c */ /* 0x000fea0000300000 */
[----:B------:R-:W-:Y:S05]  /*15b20*/  BPT.TRAP 0x1 ;  /* 0x000000040000795c */ /* 0x000fea0000300000 */
.L_x_274:
[----:B------:R-:W4:Y:S01]  /*15b30*/  S2UR UR6, SR_CgaCtaId ;  /* 0x00000000000679c3 */ /* 0x000f220000008800 */
[----:B------:R-:W-:Y:S01]  /*15b40*/  UISETP.NE.AND UP0, UPT, UR39, URZ, UPT ;  /* 0x000000ff2700728c */ /* 0x000fe2000bf05270 */
[----:B------:R-:W-:Y:S02]  /*15b50*/  UMOV UR4, 0x400 ;  /* 0x0000040000047882 */ /* 0x000fe40000000000 */
[----:B----4-:R-:W-:-:S04]  /*15b60*/  ULEA UR6, UR6, UR4, 0x18 ;  /* 0x0000000406067291 */ /* 0x010fc8000f8ec0ff */
[----:B------:R-:W-:-:S04]  /*15b70*/  UIADD3 UR4, UPT, UPT, UR6, 0x38068, URZ ;  /* 0x0003806806047890 */ /* 0x000fc8000fffe0ff */
[----:B------:R-:W-:-:S04]  /*15b80*/  @UP0 UIADD3 UR4, UPT, UPT, UR6, 0x38058, URZ ;  /* 0x0003805806040890 */ /* 0x000fc8000fffe0ff */
[----:B------:R-:W-:-:S09]  /*15b90*/  UPRMT UR4, UR50, 0x654, UR4 ;  /* 0x0000065432047896 */ /* 0x000fd20008000004 */
[----:B---3--:R-:W-:Y:S01]  /*15ba0*/  SYNCS.ARRIVE.TRANS64.RED.A1T0 RZ, [UR4], RZ ;  /* 0x000000ffffff79a7 */ /* 0x008fe20008100404 */
[----:B------:R-:W-:-:S04]  /*15bb0*/  USEL UR4, UR41, UR42, UP0 ;  /* 0x0000002a29047287 */ /* 0x000fc80008000000 */
[----:B------:R-:W-:-:S04]  /*15bc0*/  ULOP3.LUT UR5, UR4, 0x1, URZ, 0x3c, !UPT ;  /* 0x0000000104057892 */ /* 0x000fc8000f8e3cff */
[----:B------:R-:W-:Y:S02]  /*15bd0*/  USEL UR41, UR5, UR41, UP0 ;  /* 0x0000002905297287 */ /* 0x000fe40008000000 */
[----:B------:R-:W-:Y:S02]  /*15be0*/  USEL UR42, UR42, UR5, UP0 ;  /* 0x000000052a2a7287 */ /* 0x000fe40008000000 */
[----:B------:R-:W-:-:S09]  /*15bf0*/  UISETP.NE.AND UP0, UPT, UR46, URZ, UPT ;  /* 0x000000ff2e00728c */ /* 0x000fd2000bf05270 */
[----:B------:R-:W-:Y:S05]  /*15c00*/  BRA.U UP0, `(.L_x_275) ;  /* 0x0000000100047547 */ /* 0x000fea000b800000 */
[----:B------:R-:W-:Y:S05]  /*15c10*/  BPT.TRAP 0x1 ;  /* 0x000000040000795c */ /* 0x000fea0000300000 */
.L_x_275:
[----:B------:R-:W-:Y:S01]  /*15c20*/  UISETP.NE.AND UP0, UPT, UR39, URZ, UPT ;  /* 0x000000ff2700728c */ /* 0x000fe2000bf05270 */
[----:B------:R-:W-:Y:S01]  /*15c30*/  MOV R0, UR38 ;  /* 0x0000002600007c02 */ /* 0x000fe20008000f00 */
[----:B------:R-:W-:Y:S01]  /*15c40*/  UIADD3 UR4, UPT, UPT, UR6, 0x38078, URZ ;  /* 0x0003807806047890 */ /* 0x000fe2000fffe0ff */
[----:B------:R-:W-:Y:S01]  /*15c50*/  FADD2 R22, R22.F32x2.HI_LO, RZ.F32 ;  /* 0x000000ff1616724b */ /* 0x000fe20000200000 */
[----:B------:R-:W-:Y:S01]  /*15c60*/  FSETP.NEU.AND P0, PT, R17, -INF , PT ;  /* 0xff8000001100780b */ /* 0x000fe20003f0d000 */
[----:B------:R-:W-:Y:S01]  /*15c70*/  FADD2 R124, R124.F32x2.HI_LO, RZ.F32 ;  /* 0x000000ff7c7c724b */ /* 0x000fe20000200000 */
[----:B------:R-:W-:Y:S01]  /*15c80*/  SHF.L.U32 R0, R0, 0x1f, RZ ;  /* 0x0000001f00007819 */ /* 0x000fe200000006ff */
[----:B------:R-:W-:Y:S01]  /*15c90*/  FADD2 R22, R22.F32x2.HI_LO, R130.F32x2.HI_LO ;  /* 0x000000821616724b */ /* 0x000fe20000000000 */
[----:B------:R-:W-:Y:S01]  /*15ca0*/  FSEL R3, R17, RZ, P0 ;  /* 0x000000ff11037208 */ /* 0x000fe20000000000 */
[----:B------:R-:W-:Y:S02]  /*15cb0*/  FADD2 R126, R126.F32x2.HI_LO, RZ.F32 ;  /* 0x000000ff7e7e724b */ /* 0x000fe40000200000 */
[----:B------:R-:W-:Y:S01]  /*15cc0*/  @!UP0 UIADD3 UR4, UPT, UPT, UR6, 0x38088, URZ ;  /* 0x0003808806048890 */ /* 0x000fe2000fffe0ff */
[----:B------:R-:W-:Y:S01]  /*15cd0*/  FADD2 R124, R124.F32x2.HI_LO, R132.F32x2.HI_LO ;  /* 0x000000847c7c724b */ /* 0x000fe20000000000 */
[----:B------:R-:W-:Y:S01]  /*15ce0*/  FSETP.NEU.AND P0, PT, R156, R3, PT ;  /* 0x000000039c00720b */ /* 0x000fe20003f0d000 */
[----:B------:R-:W-:-:S02]  /*15cf0*/  FADD2 R126, R126.F32x2.HI_LO, R134.F32x2.HI_LO ;  /* 0x000000867e7e724b */ /* 0x000fc40000000000 */
[----:B------:R-:W-:Y:S02]  /*15d00*/  FADD2 R22, R22.F32x2.HI_LO, R138.F32x2.HI_LO ;  /* 0x0000008a1616724b */ /* 0x000fe40000000000 */
[----:B------:R-:W-:Y:S02]  /*15d10*/  FADD2 R124, R124.F32x2.HI_LO, R140.F32x2.HI_LO ;  /* 0x0000008c7c7c724b */ /* 0x000fe40000000000 */
[----:B------:R-:W3:Y:S01]  /*15d20*/  SYNCS.PHASECHK.TRANS64.TRYWAIT P2, [UR4], R0 ;  /* 0x00000000ff0075a7 */ /* 0x000ee20008041104 */
[----:B------:R-:W-:Y:S02]  /*15d30*/  FADD2 R126, R126.F32x2.HI_LO, R142.F32x2.HI_LO ;  /* 0x0000008e7e7e724b */ /* 0x000fe40000000000 */
[----:B------:R-:W-:Y:S02]  /*15d40*/  FADD2 R22, R22.F32x2.HI_LO, R146.F32x2.HI_LO ;  /* 0x000000921616724b */ /* 0x000fe40000000000 */
[----:B------:R-:W-:Y:S02]  /*15d50*/  FADD2 R124, R124.F32x2.HI_LO, R148.F32x2.HI_LO ;  /* 0x000000947c7c724b */ /* 0x000fe40000000000 */
[----:B------:R-:W-:-:S02]  /*15d60*/  FADD2 R126, R126.F32x2.HI_LO, R92.F32x2.HI_LO ;  /* 0x0000005c7e7e724b */ /* 0x000fc40000000000 */
[----:B------:R-:W-:Y:S02]  /*15d70*/  FADD2 R22, R22.F32x2.HI_LO, R96.F32x2.HI_LO ;  /* 0x000000601616724b */ /* 0x000fe40000000000 */
[----:B------:R-:W-:Y:S02]  /*15d80*/  FADD2 R124, R124.F32x2.HI_LO, R98.F32x2.HI_LO ;  /* 0x000000627c7c724b */ /* 0x000fe40000000000 */
[----:B------:R-:W-:Y:S02]  /*15d90*/  FADD2 R126, R126.F32x2.HI_LO, R100.F32x2.HI_LO ;  /* 0x000000647e7e724b */ /* 0x000fe40000000000 */
[----:B------:R-:W-:Y:S01]  /*15da0*/  FADD2 R22, R22.F32x2.HI_LO, R104.F32x2.HI_LO ;  /* 0x000000681616724b */ /* 0x000fe20000000000 */
[----:B---3--:R-:W-:Y:S06]  /*15db0*/  @!P2 BRA `(.L_x_276) ;  /* 0x00000070004ca947 */ /* 0x008fec0003800000 */
.L_x_454:
[----:B------:R-:W-:Y:S01]  /*15dc0*/  BSSY.RECONVERGENT B0, `(.L_x_277) ;  /* 0x000000a000007945 */ /* 0x000fe20003800200 */
[----:B---3--:R-:W-:-:S03]  /*15dd0*/  MOV R5, 0x3f000000 ;  /* 0x3f00000000057802 */ /* 0x008fc60000000f00 */
[----:B------:R-:W-:Y:S05]  /*15de0*/  @!P0 BRA `(.L_x_278) ;  /* 0x00000000001c8947 */ /* 0x000fea0003800000 */
[----:B------:R-:W-:-:S04]  /*15df0*/  FADD R0, -R3, R156 ;  /* 0x0000009c03007221 */ /* 0x000fc80000000100 */
[----:B------:R-:W-:-:S05]  /*15e00*/  FMUL R0, R0, UR36 ;  /* 0x0000002400007c20 */ /* 0x000fca0008400000 */
[----:B------:R-:W-:-:S13]  /*15e10*/  FSETP.GEU.AND P0, PT, R0, -126, PT ;  /* 0xc2fc00000000780b */ /* 0x000fda0003f0e000 */
[----:B------:R-:W-:-:S04]  /*15e20*/  @!P0 FMUL R0, R0, 0.5 ;  /* 0x3f00000000008820 */ /* 0x000fc80000400000 */
[----:B------:R-:W3:Y:S02]  /*15e30*/  MUFU.EX2 R5, R0 ;  /* 0x0000000000057308 */ /* 0x000ee40000000800 */
[----:B---3--:R-:W-:-:S04]  /*15e40*/  @!P0 FMUL R5, R5, R5 ;  /* 0x0000000505058220 */ /* 0x008fc80000400000 */
[----:B------:R-:W-:Y:S02]  /*15e50*/  FMUL R5, R5, 0.5 ;  /* 0x3f00000005057820 */ /* 0x000fe40000400000 */
.L_x_278:
[----:B------:R-:W-:Y:S05]  /*15e60*/  BSYNC.RECONVERGENT B0 ;  /* 0x0000000000007941 */ /* 0x000fea0003800200 */
.L_x_277:
[----:B--2---:R-:W2:Y:S04]  /*15e70*/  LDL.LU.64 R34, [R1+0x10] ;  /* 0x0000100001227983 */ /* 0x004ea80000300a00 */
[----:B------:R-:W3:Y:S04]  /*15e80*/  LDL.LU.64 R32, [R1+0x18] ;  /* 0x0000180001207983 */ /* 0x000ee80000300a00 */
[----:B------:R-:W4:Y:S04]  /*15e90*/  LDL.LU.64 R30, [R1+0x28] ;  /* 0x00002800011e7983 */ /* 0x000f280000300a00 */
[----:B------:R-:W5:Y:S04]  /*15ea0*/  LDL.LU.64 R28, [R1+0x30] ;  /* 0x00003000011c7983 */ /* 0x000f680000300a00 */
[----:B------:R-:W5:Y:S04]  /*15eb0*/  LDL.LU.64 R26, [R1+0x38] ;  /* 0x00003800011a7983 */ /* 0x000f680000300a00 */
[----:B-1----:R-:W5:Y:S04]  /*15ec0*/  LDL.LU.64 R14, [R1+0x20] ;  /* 0x00002000010e7983 */ /* 0x002f680000300a00 */
[----:B------:R-:W5:Y:S04]  /*15ed0*/  LDL.LU.64 R24, [R1+0x48] ;  /* 0x0000480001187983 */ /* 0x000f680000300a00 */
[----:B------:R-:W5:Y:S04]  /*15ee0*/  LDL.LU.64 R20, [R1+0x50] ;  /* 0x0000500001147983 */ /* 0x000f680000300a00 */
[----:B------:R-:W5:Y:S04]  /*15ef0*/  LDL.LU.64 R12, [R1+0x58] ;  /* 0x00005800010c7983 */ /* 0x000f680000300a00 */
[----:B------:R-:W5:Y:S04]  /*15f00*/  LDL.LU.64 R8, [R1+0x40] ;  /* 0x0000400001087983 */ /* 0x000f680000300a00 */
[----:B------:R-:W5:Y:S04]  /*15f10*/  LDL.LU.64 R10, [R1+0x60] ;  /* 0x00006000010a7983 */ /* 0x000f680000300a00 */
[----:B------:R-:W5:Y:S01]  /*15f20*/  LDL.LU.64 R6, [R1+0x68] ;  /* 0x0000680001067983 */ /* 0x000f620000300a00 */
[----:B------:R-:W-:-:S04]  /*15f30*/  FMUL R16, R5, R16 ;  /* 0x0000001005107220 */ /* 0x000fc80000400000 */
[----:B------:R-:W-:-:S04]  /*15f40*/  FADD2 R18, R16.F32, R18.F32x2.HI_LO ;  /* 0x000000121012724b */ /* 0x000fc80000040000 */
[----:B------:R-:W-:-:S04]  /*15f50*/  FADD2 R18, R18.F32x2.HI_LO, R128.F32x2.HI_LO ;  /* 0x000000801212724b */ /* 0x000fc80000000000 */
[----:B------:R-:W-:-:S04]  /*15f60*/  FADD2 R18, R18.F32x2.HI_LO, R136.F32x2.HI_LO ;  /* 0x000000881212724b */ /* 0x000fc80000000000 */
[----:B------:R-:W-:-:S04]  /*15f70*/  FADD2 R18, R18.F32x2.HI_LO, R144.F32x2.HI_LO ;  /* 0x000000901212724b */ /* 0x000fc80000000000 */
[----:B------:R-:W-:Y:S02]  /*15f80*/  FADD2 R18, R18.F32x2.HI_LO, R94.F32x2.HI_LO ;  /* 0x0000005e1212724b */ /* 0x000fe40000000000 */
[----:B------:R-:W-:Y:S02]  /*15f90*/  FADD2 R124, R124.F32x2.HI_LO, R106.F32x2.HI_LO ;  /* 0x0000006a7c7c724b */ /* 0x000fe40000000000 */
[----:B------:R-:W-:Y:S02]  /*15fa0*/  FADD2 R126, R126.F32x2.HI_LO, R108.F32x2.HI_LO ;  /* 0x0000006c7e7e724b */ /* 0x000fe40000000000 */
[----:B------:R-:W-:Y:S02]  /*15fb0*/  FADD2 R18, R18.F32x2.HI_LO, R102.F32x2.HI_LO ;  /* 0x000000661212724b */ /* 0x000fe40000000000 */
[----:B------:R-:W-:Y:S02]  /*15fc0*/  FADD2 R22, R22.F32x2.HI_LO, R112.F32x2.HI_LO ;  /* 0x000000701616724b */ /* 0x000fe40000000000 */
[----:B------:R-:W-:-:S02]  /*15fd0*/  FADD2 R124, R124.F32x2.HI_LO, R114.F32x2.HI_LO ;  /* 0x000000727c7c724b */ /* 0x000fc40000000000 */
        /* <DEDUP_REMOVED lines=23> */
[----:B------:R-:W-:Y:S01]  /*16150*/  FADD2 R18, R18.F32x2.HI_LO, R186.F32x2.HI_LO ;  /* 0x000000ba1212724b */ /* 0x000fe20000000000 */
[----:B------:R-:W-:Y:S01]  /*16160*/  UISETP.NE.AND UP0, UPT, UR40, URZ, UPT ;  /* 0x000000ff2800728c */ /* 0x000fe2000bf05270 */
[----:B--2---:R-:W-:-:S02]  /*16170*/  FADD2 R124, R124.F32x2.HI_LO, R34.F32x2.HI_LO ;  /* 0x000000227c7c724b */ /* 0x004fc40000000000 */
[----:B---3--:R-:W-:Y:S02]  /*16180*/  FADD2 R126, R126.F32x2.HI_LO, R32.F32x2.HI_LO ;  /* 0x000000207e7e724b */ /* 0x008fe40000000000 */
[----:B----4-:R-:W-:Y:S02]  /*16190*/  FADD2 R22, R22.F32x2.HI_LO, R30.F32x2.HI_LO ;  /* 0x0000001e1616724b */ /* 0x010fe40000000000 */
[----:B-----5:R-:W-:Y:S02]  /*161a0*/  FADD2 R124, R124.F32x2.HI_LO, R28.F32x2.HI_LO ;  /* 0x0000001c7c7c724b */ /* 0x020fe40000000000 */
        /* <DEDUP_REMOVED lines=11> */
[----:B------:R-:W-:-:S04]  /*16260*/  FADD2 R18, R18.F32x2.HI_LO, R22.F32x2.HI_LO ;  /* 0x000000161212724b */ /* 0x000fc80000000000 */
[----:B------:R-:W-:-:S04]  /*16270*/  FADD2 R18, R18.F32x2.HI_LO, R124.F32x2.HI_LO ;  /* 0x0000007c1212724b */ /* 0x000fc80000000000 */
[----:B------:R-:W-:Y:S01]  /*16280*/  FADD R16, R18, R19 ;  /* 0x0000001312107221 */ /* 0x000fe20000000000 */
[----:B------:R-:W-:Y:S06]  /*16290*/  BRA.U UP0, `(.L_x_279) ;  /* 0x0000000100907547 */ /* 0x000fec000b800000 */
[----:B------:R-:W-:Y:S05]  /*162a0*/  @P1 BRA `(.L_x_280) ;  /* 0x0000000000041947 */ /* 0x000fea0003800000 */
[----:B------:R-:W-:Y:S05]  /*162b0*/  BPT.TRAP 0x1 ;  /* 0x000000040000795c */ /* 0x000fea0000300000 */
.L_x_280:
[----:B------:R-:W-:Y:S01]  /*162c0*/  UISETP.NE.AND UP0, UPT, UR39, URZ, UPT ;  /* 0x000000ff2700728c */ /* 0x000fe2000bf05270 */
[----:B------:R-:W-:Y:S01]  /*162d0*/  IMAD.U32 R0, RZ, RZ, UR5 ;  /* 0x00000005ff007e24 */ /* 0x000fe2000f8e00ff */
[----:B------:R-:W-:Y:S01]  /*162e0*/  UIADD3 UR4, UPT, UPT, UR6, 0x38060, URZ ;  /* 0x0003806006047890 */ /* 0x000fe2000fffe0ff */
[----:B------:R-:W-:Y:S01]  /*162f0*/  IMAD.U32 R2, R2, 0x10000, RZ ;  /* 0x0001000002027824 */ /* 0x000fe200078e00ff */
[----:B------:R-:W-:Y:S01]  /*16300*/  USEL UR5, URZ, 0x80, UP0 ;  /* 0x00000080ff057887 */ /* 0x000fe20008000000 */
[----:B------:R-:W-:Y:S02]  /*16310*/  LOP3.LUT R60, R60, 0x3, RZ, 0xc0, !PT ;  /* 0x000000033c3c7812 */ /* 0x000fe400078ec0ff */
[----:B------:R-:W-:Y:S02]  /*16320*/  SHF.L.U32 R0, R0, 0x1f, RZ ;  /* 0x0000001f00007819 */ /* 0x000fe400000006ff */
[----:B------:R-:W-:Y:S02]  /*16330*/  LOP3.LUT R2, R2, 0x600000, RZ, 0xc0, !PT ;  /* 0x0060000002027812 */ /* 0x000fe400078ec0ff */
[----:B------:R-:W-:-:S02]  /*16340*/  @UP0 UIADD3 UR4, UPT, UPT, UR6, 0x38050, URZ ;  /* 0x0003805006040890 */ /* 0x000fc4000fffe0ff */
[----:B------:R-:W-:Y:S02]  /*16350*/  SHF.R.U32.HI R3, RZ, 0x15, R2 ;  /* 0x00000015ff037819 */ /* 0x000fe40000011602 */
[----:B------:R-:W-:Y:S02]  /*16360*/  LOP3.LUT R2, R2, UR5, RZ, 0xfc, !PT ;  /* 0x0000000502027c12 */ /* 0x000fe4000f8efcff */
[----:B------:R-:W-:-:S03]  /*16370*/  ISETP.NE.AND P0, PT, R60, R3, PT ;  /* 0x000000033c00720c */ /* 0x000fc60003f05270 */
[----:B------:R-:W1:Y:S02]  /*16380*/  SYNCS.PHASECHK.TRANS64.TRYWAIT P1, [UR4], R0 ;  /* 0x00000000ff0075a7 */ /* 0x000e640008021104 */
[----:B-1----:R-:W-:Y:S08]  /*16390*/  @!P1 BRA `(.L_x_281) ;  /* 0x0000006800ec9947 */ /* 0x002ff00003800000 */
.L_x_456:
[----:B------:R-:W-:Y:S05]  /*163a0*/  @!P0 BRA `(.L_x_282) ;  /* 0x0000000000408947 */ /* 0x000fea0003800000 */
[----:B------:R-:W-:Y:S01]  /*163b0*/  MOV R14, 0x8 ;  /* 0x00000008000e7802 */ /* 0x000fe20000000f00 */
[----:B------:R-:W2:Y:S01]  /*163c0*/  LDCU.64 UR8, c[0x4][0xb0] ;  /* 0x01001600ff0877ac */ /* 0x000ea20008000a00 */
[----:B------:R-:W-:Y:S02]  /*163d0*/  HFMA2 R12, -RZ, RZ, 0, 5.9604644775390625e-08 ;  /* 0x00000001ff0c7431 */ /* 0x000fe400000001ff */
[----:B------:R-:W-:Y:S01]  /*163e0*/  IMAD.MOV.U32 R8, RZ, RZ, 0x1be ;  /* 0x000001beff087424 */ /* 0x000fe200078e00ff */
[----:B------:R-:W3:Y:S01]  /*163f0*/  LDCU.64 UR6, c[0x4][0xb8] ;  /* 0x01001700ff0677ac */ /* 0x000ee20008000a00 */
[----:B------:R-:W4:Y:S01]  /*16400*/  LDC.64 R14, c[0x4][R14] ;  /* 0x010000000e0e7b82 */ /* 0x000f220000000a00 */
[----:B------:R-:W-:Y:S01]  /*16410*/  IMAD.MOV.U32 R13, RZ, RZ, RZ ;  /* 0x000000ffff0d7224 */ /* 0x000fe200078e00ff */
[----:B------:R-:W5:Y:S01]  /*16420*/  LDCU.64 UR4, c[0x4][0x18] ;  /* 0x01000300ff0477ac */ /* 0x000f620008000a00 */
[----:B--2---:R-:W-:Y:S01]  /*16430*/  IMAD.U32 R4, RZ, RZ, UR8 ;  /* 0x00000008ff047e24 */ /* 0x004fe2000f8e00ff */
[----:B------:R-:W-:Y:S01]  /*16440*/  MOV R5, UR9 ;  /* 0x0000000900057c02 */ /* 0x000fe20008000f00 */
[----:B---3--:R-:W-:Y:S01]  /*16450*/  IMAD.U32 R6, RZ, RZ, UR6 ;  /* 0x00000006ff067e24 */ /* 0x008fe2000f8e00ff */
[----:B------:R-:W-:Y:S01]  /*16460*/  MOV R7, UR7 ;  /* 0x0000000700077c02 */ /* 0x000fe20008000f00 */
[----:B-----5:R-:W-:Y:S01]  /*16470*/  IMAD.U32 R10, RZ, RZ, UR4 ;  /* 0x00000004ff0a7e24 */ /* 0x020fe2000f8e00ff */
[----:B------:R-:W-:-:S02]  /*16480*/  MOV R11, UR5 ;  /* 0x00000005000b7c02 */ /* 0x000fc40008000f00 */
[----:B------:R-:W-:-:S07]  /*16490*/  LEPC R20, `(.L_x_282) ;  /* 0x000000001014794e */ /* 0x000fce0000000000 */
[----:B-1--4-:R-:W-:Y:S05]  /*164a0*/  CALL.ABS.NOINC R14 ;  /* 0x000000000e007343 */ /* 0x012fea0003c00000 */
.L_x_282:
[----:B------:R-:W-:Y:S05]  /*164b0*/  WARPSYNC.ALL ;  /* 0x0000000000007948 */ /* 0x000fea0003800000 */
[----:B------:R-:W-:-:S13]  /*164c0*/  R2UR UR4, R2 ;  /* 0x00000000020472ca */ /* 0x000fda00000e0000 */
[----:B------:R2:W-:Y:S02]  /*164d0*/  STTM.x2 tmem[UR4], R16 ;  /* 0x00000010000079ed */ /* 0x0005e400080c0004 */
.L_x_279:
[----:B------:R-:W-:Y:S01]  /*164e0*/  UIADD3 UR4, UPT, UPT, UR40, 0x1, URZ ;  /* 0x0000000128047890 */ /* 0x000fe2000fffe0ff */
[----:B------:R-:W-:Y:S01]  /*164f0*/  MOV R156, R17 ;  /* 0x00000011009c7202 */ /* 0x000fe20000000f00 */
[----:B------:R-:W-:Y:S02]  /*16500*/  UIADD3 UR5, UPT, UPT, UR40, -0x1, URZ ;  /* 0xffffffff28057890 */ /* 0x000fe4000fffe0ff */
[----:B------:R-:W-:-:S05]  /*16510*/  UISETP.GT.AND UP0, UPT, UR4, 0x1, UPT ;  /* 0x000000010400788c */ /* 0x000fca000bf04270 */
[----:B------:R-:W-:-:S04]  /*16520*/  UMOV UR40, UR5 ;  /* 0x0000000500287c82 */ /* 0x000fc80008000000 */
[----:B------:R-:W-:Y:S05]  /*16530*/  BRA.U UP0, `(.L_x_283) ;  /* 0xffffffb900ac7547 */ /* 0x000fea000b83ffff */
.L_x_262:
[----:B------:R-:W-:-:S09]  /*16540*/  UISETP.NE.AND UP0, UPT, UR46, URZ, UPT ;  /* 0x000000ff2e00728c */ /* 0x000fd2000bf05270 */
[----:B------:R-:W-:Y:S05]  /*16550*/  BRA.U UP0, `(.L_x_284) ;  /* 0x0000000100047547 */ /* 0x000fea000b800000 */
[----:B------:R-:W-:Y:S05]  /*16560*/  BPT.TRAP 0x1 ;  /* 0x000000040000795c */ /* 0x000fea0000300000 */
.L_x_284:
[----:B------:R-:W3:Y:S01]  /*16570*/  S2UR UR4, SR_CgaCtaId ;  /* 0x00000000000479c3 */ /* 0x000ee20000008800 */
[----:B------:R-:W-:Y:S01]  /*16580*/  UISETP.NE.AND UP1, UPT, UR39, URZ, UPT ;  /* 0x000000ff2700728c */ /* 0x000fe2000bf25270 */
[----:B------:R-:W-:-:S03]  /*16590*/  UMOV UR5, 0x400 ;  /* 0x0000040000057882 */ /* 0x000fc60000000000 */
[----:B------:R-:W-:-:S04]  /*165a0*/  USEL UR6, UR44, UR45, UP1 ;  /* 0x0000002d2c067287 */ /* 0x000fc80008800000 */
[----:B------:R-:W-:Y:S02]  /*165b0*/  ULOP3.LUT UR6, UR6, 0x1, URZ, 0x3c, !UPT ;  /* 0x0000000106067892 */ /* 0x000fe4000f8e3cff */
[----:B---3--:R-:W-:-:S04]  /*165c0*/  ULEA UR4, UR4, UR5, 0x18 ;  /* 0x0000000504047291 */ /* 0x008fc8000f8ec0ff */
[----:B------:R-:W-:Y:S02]  /*165d0*/  UIADD3 UR5, UPT, UPT, UR4, 0x38080, URZ ;  /* 0x0003808004057890 */ /* 0x000fe4000fffe0ff */
[----:B------:R-:W-:-:S09]  /*165e0*/  @UP1 UIADD3 UR5, UPT, UPT, UR4, 0x38070, URZ ;  /* 0x0003807004051890 */ /* 0x000fd2000fffe0ff */
[----:B------:R-:W-:Y:S01]  /*165f0*/  SYNCS.ARRIVE.TRANS64.A1T0 RZ, [UR5], RZ ;  /* 0x000000ffffff79a7 */ /* 0x000fe20008100005 */
[----:B------:R-:W-:Y:S05]  /*16600*/  BRA.U UP0, `(.L_x_285) ;  /* 0x0000000100047547 */ /* 0x000fea000b800000 */
[----:B------:R-:W-:Y:S05]  /*16610*/  BPT.TRAP 0x1 ;  /* 0x000000040000795c */ /* 0x000fea0000300000 */
.L_x_285:
[----:B------:R-:W-:Y:S01]  /*16620*/  UISETP.NE.AND UP0, UPT, UR39, URZ, UPT ;  /* 0x000000ff2700728c */ /* 0x000fe2000bf05270 */
[----:B-1----:R-:W-:Y:S01]  /*16630*/  MOV R3, UR6 ;  /* 0x0000000600037c02 */ /* 0x002fe20008000f00 */
[----:B------:R-:W-:-:S03]  /*16640*/  UIADD3 UR5, UPT, UPT, UR4, 0x38078, URZ ;  /* 0x0003807804057890 */ /* 0x000fc6000fffe0ff */
[----:B------:R-:W-:-:S06]  /*16650*/  SHF.L.U32 R3, R3, 0x1f, RZ ;  /* 0x0000001f03037819 */ /* 0x000fcc00000006ff */
[----:B------:R-:W-:Y:S02]  /*16660*/  @!UP0 UIADD3 UR5, UPT, UPT, UR4, 0x38088, URZ ;  /* 0x0003808804058890 */ /* 0x000fe4000fffe0ff */
[----:B------:R-:W-:-:S07]  /*16670*/  UISETP.GT.U32.AND UP0, UPT, UR47, 0x1, UPT ;  /* 0x000000012f00788c */ /* 0x000fce000bf04070 */
[----:B------:R-:W1:Y:S02]  /*16680*/  SYNCS.PHASECHK.TRANS64.TRYWAIT P0, [UR5], R3 ;  /* 0x00000003ff0075a7 */ /* 0x000e640008001105 */
[----:B-1----:R-:W-:Y:S05]  /*16690*/  @!P0 BRA `(.L_x_286) ;  /* 0x0000006800448947 */ /* 0x002fea0003800000 */
.L_x_458:
[----:B------:R-:W-:Y:S05]  /*166a0*/  BRA.U UP0, `(.L_x_287) ;  /* 0x0000000100087547 */ /* 0x000fea000b800000 */
[----:B------:R-:W-:Y:S05]  /*166b0*/  BPT.TRAP 0x1 ;  /* 0x000000040000795c */ /* 0x000fea0000300000 */
[----:B------:R-:W-:Y:S05]  /*166c0*/  BPT.TRAP 0x1 ;  /* 0x000000040000795c */ /* 0x000fea0000300000 */
.L_x_287:
[----:B------:R-:W-:Y:S02]  /*166d0*/  UISETP.NE.AND UP0, UPT, UR39, URZ, UPT ;  /* 0x000000ff2700728c */ /* 0x000fe4000bf05270 */
[----:B------:R-:W-:Y:S02]  /*166e0*/  UIADD3 UR5, UPT, UPT, UR4, 0x38068, URZ ;  /* 0x0003806804057890 */ /* 0x000fe4000fffe0ff */
[----:B------:R-:W-:Y:S02]  /*166f0*/  USEL UR45, UR45, UR6, UP0 ;  /* 0x000000062d2d7287 */ /* 0x000fe40008000000 */
[----:B------:R-:W-:-:S05]  /*16700*/  USEL UR44, UR6, UR44, UP0 ;  /* 0x0000002c062c7287 */ /* 0x000fca0008000000 */
[----:B------:R-:W-:Y:S02]  /*16710*/  @UP0 UIADD3 UR5, UPT, UPT, UR4, 0x38058, URZ ;  /* 0x0003805804050890 */ /* 0x000fe4000fffe0ff */
[----:B------:R-:W-:Y:S02]  /*16720*/  USEL UR4, UR41, UR42, UP0 ;  /* 0x0000002a29047287 */ /* 0x000fe40008000000 */
[----:B------:R-:W-:Y:S02]  /*16730*/  UPRMT UR5, UR50, 0x654, UR5 ;  /* 0x0000065432057896 */ /* 0x000fe40008000005 */
[----:B------:R-:W-:-:S04]  /*16740*/  ULOP3.LUT UR4, UR4, 0x1, URZ, 0x3c, !UPT ;  /* 0x0000000104047892 */ /* 0x000fc8000f8e3cff */
[----:B------:R-:W-:Y:S02]  /*16750*/  USEL UR41, UR4, UR41, UP0 ;  /* 0x0000002904297287 */ /* 0x000fe40008000000 */
[----:B------:R-:W-:Y:S01]  /*16760*/  USEL UR42, UR42, UR4, UP0 ;  /* 0x000000042a2a7287 */ /* 0x000fe20008000000 */
[----:B------:R-:W-:Y:S11]  /*16770*/  SYNCS.ARRIVE.TRANS64.RED.A1T0 RZ, [UR5], RZ ;  /* 0x000000ffffff79a7 */ /* 0x000ff60008100405 */
.L_x_259:
[----:B------:R-:W3:Y:S01]  /*16780*/  LDCU UR4, c[0x0][0x370] ;  /* 0x00006e00ff0477ac */ /* 0x000ee20008000800 */
[----:B------:R-:W4:Y:S01]  /*16790*/  LDCU UR5, c[0x0][0x900] ;  /* 0x00012000ff0577ac */ /* 0x000f220008000800 */
[----:B---3--:R-:W-:-:S04]  /*167a0*/  UIADD3 UR54, UPT, UPT, UR4, UR54, URZ ;  /* 0x0000003604367290 */ /* 0x008fc8000fffe0ff */
[----:B----4-:R-:W-:-:S09]  /*167b0*/  UISETP.GE.AND UP0, UPT, UR54, UR5, UPT ;  /* 0x000000053600728c */ /* 0x010fd2000bf06270 */
[----:B------:R-:W-:Y:S05]  /*167c0*/  BRA.U !UP0, `(.L_x_288) ;  /* 0xffffffb508747547 */ /* 0x000fea000b83ffff */
[----:B------:R-:W-:Y:S05]  /*167d0*/  EXIT ;  /* 0x000000000000794d */ /* 0x000fea0003800000 */
.L_x_26:
[----:B------:R-:W-:-:S05]  /*167e0*/  IMAD.MOV.U32 R3, RZ, RZ, -0x4 ;  /* 0xfffffffcff037424 */ /* 0x000fca00078e00ff */
[----:B------:R-:W-:-:S05]  /*167f0*/  VIADDMNMX.U32 R0, R2, R3, 0x2, PT ;  /* 0x0000000202007446 */ /* 0x000fca0003800003 */
[----:B------:R-:W-:-:S04]  /*16800*/  IMAD.SHL.U32 R0, R0, 0x4, RZ ;  /* 0x0000000400007824 */ /* 0x000fc800078e00ff */
[----:B------:R-:W1:Y:S02]  /*16810*/  LDC R2, c[0x2][R0] ;  /* 0x0080000000027b82 */ /* 0x000e640000000800 */
[----:B-1----:R-:W-:-:S04]  /*16820*/  SHF.R.S32.HI R3, RZ, 0x1f, R2 ;  /* 0x0000001fff037819 */ /* 0x002fc80000011402 */
.L_x_511:
[----:B------:R-:W-:Y:S05]  /*16830*/  BRX R2 -0x16840                                                                                                                                                                                                                                                                                                                                                                                                                                                                                                                                                                              (*"BRANCH_TARGETS .L_x_512,.L_x_513,.L_x_514"*) ;  /* 0xfffffe9402f07949 */ /* 0x000fea000383ffff */
.L_x_514:
[----:B------:R-:W-:-:S08]  /*16840*/  NOP ;  /* 0x0000000000007918 */ /* 0x000fd00000000000 */
[----:B------:R-:W-:-:S00]  /*16850*/  USETMAXREG.DEALLOC.CTAPOOL 0x18 ;  /* 0x00000018000079c8 */ /* 0x000fc000080e0500 */
[----:B------:R-:W-:Y:S05]  /*16860*/  EXIT ;  /* 0x000000000000794d */ /* 0x000fea0003800000 */
.L_x_512:
[----:B------:R-:W-:-:S08]  /*16870*/  NOP ;  /* 0x0000000000007918 */ /* 0x000fd00000000000 */
[----:B------:R-:W1:-:S00]  /*16880*/  USETMAXREG.DEALLOC.CTAPOOL 0x20 ;  /* 0x00000020000079c8 */ /* 0x000e4000080e0500 */
[----:B-1----:R-:W1:Y:S02]  /*16890*/  LDC R0, c[0x0][0x900] ;  /* 0x00024000ff007b82 */ /* 0x002e640000000800 */
[----:B-1----:R-:W-:-:S13]  /*168a0*/  ISETP.LE.AND P1, PT, R0, UR54, PT ;  /* 0x0000003600007c0c */ /* 0x002fda000bf23270 */
[----:B------:R-:W-:Y:S05]  /*168b0*/  @P1 EXIT ;  /* 0x000000000000194d */ /* 0x000fea0003800000 */
[----:B------:R-:W-:Y:S01]  /*168c0*/  HFMA2 R4, -RZ, RZ, 0, 5.9604644775390625e-08 ;  /* 0x00000001ff047431 */ /* 0x000fe200000001ff */
[----:B------:R-:W-:Y:S01]  /*168d0*/  PLOP3.LUT P5, PT, P5, P6, PT, 0xf8, 0x8f ;  /* 0x00000000008f781c */ /* 0x000fe20002fadf70 */
[----:B------:R-:W1:Y:S01]  /*168e0*/  LDCU.64 UR32, c[0x0][0x348] ;  /* 0x00006900ff2077ac */ /* 0x000e620008000a00 */
[----:B------:R-:W-:Y:S01]  /*168f0*/  UPLOP3.LUT UP1, UPT, UP2, UP3, UPT, 0xf8, 0x8f ;  /* 0x00000000008f789c */ /* 0x000fe20001727f70 */
[----:B------:R-:W-:Y:S01]  /*16900*/  UMOV UR23, 0x1 ;  /* 0x0000000100177882 */ /* 0x000fe20000000000 */
[----:B------:R-:W-:-:S09]  /*16910*/  UMOV UR15, URZ ;  /* 0x000000ff000f7c82 */ /* 0x000fd20008000000 */
.L_x_386:
[----:B--2---:R-:W2:Y:S01]  /*16920*/  LDCU.64 UR6, c[0x0][0x908] ;  /* 0x00012100ff0677ac */ /* 0x004ea20008000a00 */
[----:B------:R-:W3:Y:S01]  /*16930*/  LDCU UR10, c[0x0][0x904] ;  /* 0x00012080ff0a77ac */ /* 0x000ee20008000800 */
[----:B------:R-:W4:Y:S01]  /*16940*/  LDCU.64 UR8, c[0x0][0x920] ;  /* 0x00012400ff0877ac */ /* 0x000f220008000a00 */
[----:B------:R-:W5:Y:S01]  /*16950*/  LDCU UR12, c[0x0][0x91c] ;  /* 0x00012380ff0c77ac */ /* 0x000f620008000800 */
[----:B-1----:R-:W1:Y:S01]  /*16960*/  LDCU.64 UR30, c[0x0][0x380] ;  /* 0x00007000ff1e77ac */ /* 0x002e620008000a00 */
[----:B--2---:R-:W-:Y:S02]  /*16970*/  UIMAD.WIDE.U32 UR4, UR54, UR6, URZ ;  /* 0x00000006360472a5 */ /* 0x004fe4000f8e00ff */
[----:B---3--:R-:W-:-:S05]  /*16980*/  UISETP.NE.AND UP2, UPT, UR10, 0x1, UPT ;  /* 0x000000010a00788c */ /* 0x008fca000bf45270 */
[----:B------:R-:W-:Y:S02]  /*16990*/  UMOV UR4, UR5 ;  /* 0x0000000500047c82 */ /* 0x000fe40008000000 */
[----:B------:R-:W-:-:S04]  /*169a0*/  USHF.R.U32.HI UR4, URZ, UR7, UR4 ;  /* 0x00000007ff047299 */ /* 0x000fc80008011604 */
[----:B------:R-:W-:Y:S02]  /*169b0*/  USEL UR14, UR54, UR4, !UP2 ;  /* 0x00000004360e7287 */ /* 0x000fe4000d000000 */
[----:B-----5:R-:W-:Y:S02]  /*169c0*/  UISETP.NE.AND UP2, UPT, UR12, 0x1, UPT ;  /* 0x000000010c00788c */ /* 0x020fe4000bf45270 */
[----:B----4-:R-:W-:-:S07]  /*169d0*/  UIMAD.WIDE.U32 UR4, UR14, UR8, URZ ;  /* 0x000000080e0472a5 */ /* 0x010fce000f8e00ff */
[----:B------:R-:W-:Y:S02]  /*169e0*/  UMOV UR4, UR5 ;  /* 0x0000000500047c82 */ /* 0x000fe40008000000 */
[----:B------:R-:W-:Y:S02]  /*169f0*/  USHF.R.U32.HI UR5, URZ, UR9, UR4 ;  /* 0x00000009ff057299 */ /* 0x000fe40008011604 */
[----:B------:R-:W-:Y:S02]  /*16a00*/  UIADD3 UR4, UPT, UPT, -UR14, URZ, URZ ;  /* 0x000000ff0e047290 */ /* 0x000fe4000fffe1ff */
[----:B------:R-:W-:Y:S02]  /*16a10*/  USEL UR6, UR14, UR5, !UP2 ;  /* 0x000000050e067287 */ /* 0x000fe4000d000000 */
[----:B------:R-:W-:Y:S02]  /*16a20*/  UIMAD UR4, UR10, UR4, UR54 ;  /* 0x000000040a0472a4 */ /* 0x000fe4000f8e0236 */
[----:B-1----:R-:W-:-:S02]  /*16a30*/  UISETP.NE.AND UP2, UPT, UR31, URZ, UPT ;  /* 0x000000ff1f00728c */ /* 0x002fc4000bf45270 */
[----:B------:R-:W-:Y:S02]  /*16a40*/  USHF.L.U32 UR11, UR4, 0x8, URZ ;  /* 0x00000008040b7899 */ /* 0x000fe400080006ff */
[----:B------:R-:W-:Y:S02]  /*16a50*/  UIADD3 UR5, UPT, UPT, -UR6, URZ, URZ ;  /* 0x000000ff06057290 */ /* 0x000fe4000fffe1ff */
[----:B------:R-:W-:Y:S02]  /*16a60*/  UISETP.GE.OR UP2, UPT, UR11, UR30, !UP2 ;  /* 0x0000001e0b00728c */ /* 0x000fe4000d746670 */
[----:B------:R-:W-:-:S07]  /*16a70*/  UIMAD UR14, UR12, UR5, UR14 ;  /* 0x000000050c0e72a4 */ /* 0x000fce000f8e020e */
[----:B------:R-:W-:Y:S05]  /*16a80*/  BRA.U UP2, `(.L_x_289) ;  /* 0x0000003102087547 */ /* 0x000fea000b800000 */
[----:B------:R-:W1:Y:S01]  /*16a90*/  LDCU UR7, c[0x0][0x38c] ;  /* 0x00007180ff0777ac */ /* 0x000e620008000800 */
[----:B------:R-:W-:Y:S01]  /*16aa0*/  BSSY.RECONVERGENT B0, `(.L_x_290) ;  /* 0x0000028000007945 */ /* 0x000fe20003800200 */
[----:B------:R-:W2:Y:S01]  /*16ab0*/  LDCU.64 UR8, c[0x0][0x910] ;  /* 0x00012200ff0877ac */ /* 0x000ea20008000a00 */
[----:B------:R-:W3:Y:S01]  /*16ac0*/  LDCU UR12, c[0x0][0x918] ;  /* 0x00012300ff0c77ac */ /* 0x000ee20008000800 */
[----:B-1----:R-:W-:Y:S01]  /*16ad0*/  IMAD.U32 R3, RZ, RZ, UR7 ;  /* 0x00000007ff037e24 */ /* 0x002fe2000f8e00ff */
[----:B--2---:R-:W-:-:S04]  /*16ae0*/  UIMAD.WIDE.U32 UR4, UR6, UR9, URZ ;  /* 0x00000009060472a5 */ /* 0x004fc8000f8e00ff */
[----:B------:R-:W-:Y:S01]  /*16af0*/  IABS R3, R3 ;  /* 0x0000000300037213 */ /* 0x000fe20000000000 */
[----:B------:R-:W-:-:S03]  /*16b00*/  UISETP.NE.AND UP2, UPT, UR8, 0x1, UPT ;  /* 0x000000010800788c */ /* 0x000fc6000bf45270 */
[----:B------:R-:W1:Y:S01]  /*16b10*/  I2F.RP R0, R3 ;  /* 0x0000000300007306 */ /* 0x000e620000209400 */
[----:B------:R-:W-:Y:S02]  /*16b20*/  UMOV UR4, UR5 ;  /* 0x0000000500047c82 */ /* 0x000fe40008000000 */
[----:B---3--:R-:W-:-:S04]  /*16b30*/  USHF.R.U32.HI UR12, URZ, UR12, UR4 ;  /* 0x0000000cff0c7299 */ /* 0x008fc80008011604 */
[----:B------:R-:W-:Y:S02]  /*16b40*/  USEL UR12, UR6, UR12, !UP2 ;  /* 0x0000000c060c7287 */ /* 0x000fe4000d000000 */
[----:B------:R-:W-:Y:S02]  /*16b50*/  UISETP.NE.AND UP2, UPT, UR7, URZ, UPT ;  /* 0x000000ff0700728c */ /* 0x000fe4000bf45270 */
[----:B------:R-:W-:Y:S01]  /*16b60*/  UIADD3 UR12, UPT, UPT, -UR12, URZ, URZ ;  /* 0x000000ff0c0c7290 */ /* 0x000fe2000fffe1ff */
[----:B-1----:R-:W1:Y:S03]  /*16b70*/  MUFU.RCP R6, R0 ;  /* 0x0000000000067308 */ /* 0x002e660000001000 */
[----:B------:R-:W-:-:S04]  /*16b80*/  UIMAD UR12, UR8, UR12, UR6 ;  /* 0x0000000c080c72a4 */ /* 0x000fc8000f8e0206 */
[----:B------:R-:W-:-:S04]  /*16b90*/  ULOP3.LUT UR4, UR12, UR7, URZ, 0x3c, !UPT ;  /* 0x000000070c047292 */ /* 0x000fc8000f8e3cff */
[----:B------:R-:W-:Y:S01]  /*16ba0*/  UISETP.GE.AND UP3, UPT, UR4, URZ, UPT ;  /* 0x000000ff0400728c */ /* 0x000fe2000bf66270 */
[----:B-1----:R-:W-:Y:S02]  /*16bb0*/  IADD3 R6, PT, PT, R6, 0xffffffe, RZ ;  /* 0x0ffffffe06067810 */ /* 0x002fe40007ffe0ff */
[----:B------:R-:W-:Y:S02]  /*16bc0*/  MOV R0, UR12 ;  /* 0x0000000c00007c02 */ /* 0x000fe40008000f00 */
[----:B------:R-:W1:Y:S02]  /*16bd0*/  F2I.FTZ.U32.TRUNC.NTZ R7, R6 ;  /* 0x0000000600077305 */ /* 0x000e64000021f000 */
[----:B------:R-:W-:Y:S01]  /*16be0*/  IABS R0, R0 ;  /* 0x0000000000007213 */ /* 0x000fe20000000000 */
[----:B-1----:R-:W-:Y:S02]  /*16bf0*/  IMAD.MOV R2, RZ, RZ, -R7 ;  /* 0x000000ffff027224 */ /* 0x002fe400078e0a07 */
[----:B------:R-:W-:-:S02]  /*16c00*/  IMAD.MOV.U32 R6, RZ, RZ, RZ ;  /* 0x000000ffff067224 */ /* 0x000fc400078e00ff */
[----:B------:R-:W-:-:S04]  /*16c10*/  IMAD R2, R2, R3, RZ ;  /* 0x0000000302027224 */ /* 0x000fc800078e02ff */
[----:B------:R-:W-:-:S06]  /*16c20*/  IMAD.HI.U32 R2, R7, R2, R6 ;  /* 0x0000000207027227 */ /* 0x000fcc00078e0006 */
[----:B------:R-:W-:-:S05]  /*16c30*/  IMAD.HI.U32 R5, R2, R0, RZ ;  /* 0x0000000002057227 */ /* 0x000fca00078e00ff */
[----:B------:R-:W-:-:S05]  /*16c40*/  IADD3 R2, PT, PT, -R5, RZ, RZ ;  /* 0x000000ff05027210 */ /* 0x000fca0007ffe1ff */
[----:B------:R-:W-:-:S05]  /*16c50*/  IMAD R0, R3, R2, R0 ;  /* 0x0000000203007224 */ /* 0x000fca00078e0200 */
[----:B------:R-:W-:-:S13]  /*16c60*/  ISETP.GT.U32.AND P1, PT, R3, R0, PT ;  /* 0x000000000300720c */ /* 0x000fda0003f24070 */
[----:B------:R-:W-:Y:S01]  /*16c70*/  @!P1 IMAD.IADD R0, R0, 0x1, -R3 ;  /* 0x0000000100009824 */ /* 0x000fe200078e0a03 */
[----:B------:R-:W-:-:S04]  /*16c80*/  @!P1 IADD3 R5, PT, PT, R5, 0x1, RZ ;  /* 0x0000000105059810 */ /* 0x000fc80007ffe0ff */
[----:B------:R-:W-:-:S13]  /*16c90*/  ISETP.GE.U32.AND P2, PT, R0, R3, PT ;  /* 0x000000030000720c */ /* 0x000fda0003f46070 */
[----:B------:R-:W-:-:S05]  /*16ca0*/  @P2 VIADD R5, R5, 0x1 ;  /* 0x0000000105052836 */ /* 0x000fca0000000000 */
[----:B------:R-:W-:-:S13]  /*16cb0*/  R2UR UR13, R5 ;  /* 0x00000000050d72ca */ /* 0x000fda00000e0000 */
[----:B------:R-:W-:Y:S02]  /*16cc0*/  @!UP3 UIADD3 UR13, UPT, UPT, -UR13, URZ, URZ ;  /* 0x000000ff0d0db290 */ /* 0x000fe4000fffe1ff */
[----:B------:R-:W-:-:S04]  /*16cd0*/  @!UP2 ULOP3.LUT UR13, URZ, UR7, URZ, 0x33, !UPT ;  /* 0x00000007ff0da292 */ /* 0x000fc8000f8e33ff */
[----:B------:R-:W-:-:S04]  /*16ce0*/  UIADD3 UR4, UPT, UPT, -UR13, URZ, URZ ;  /* 0x000000ff0d047290 */ /* 0x000fc8000fffe1ff */
[----:B------:R-:W-:Y:S01]  /*16cf0*/  UIMAD UR12, UR7, UR4, UR12 ;  /* 0x00000004070c72a4 */ /* 0x000fe2000f8e020c */
[----:B------:R-:W-:Y:S11]  /*16d00*/  @!P3 BRA `(.L_x_291) ;  /* 0x000000000004b947 */ /* 0x000ff60003800000 */
[----:B------:R-:W-:Y:S05]  /*16d10*/  BPT.TRAP 0x1 ;  /* 0x000000040000795c */ /* 0x000fea0000300000 */
.L_x_291:
[----:B------:R-:W-:Y:S05]  /*16d20*/  BSYNC.RECONVERGENT B0 ;  /* 0x0000000000007941 */ /* 0x000fea0003800200 */
.L_x_290:
[----:B------:R-:W1:Y:S01]  /*16d30*/  S2UR UR8, SR_CgaCtaId ;  /* 0x00000000000879c3 */ /* 0x000e620000008800 */
[----:B------:R-:W-:Y:S01]  /*16d40*/  UMOV UR4, 0x400 ;  /* 0x0000040000047882 */ /* 0x000fe20000000000 */
[----:B------:R-:W-:Y:S02]  /*16d50*/  SHF.L.U32 R5, R4, 0x1f, RZ ;  /* 0x0000001f04057819 */ /* 0x000fe400000006ff */
[----:B------:R-:W-:Y:S01]  /*16d60*/  @!P0 MOV R2, 0x8000 ;  /* 0x0000800000028802 */ /* 0x000fe20000000f00 */
[----:B-1----:R-:W-:-:S09]  /*16d70*/  ULEA UR8, UR8, UR4, 0x18 ;  /* 0x0000000408087291 */ /* 0x002fd2000f8ec0ff */
[----:B------:R-:W1:Y:S02]  /*16d80*/  SYNCS.PHASECHK.TRANS64.TRYWAIT P1, [UR8+0x38010], R5 ;  /* 0x03801005ff0075a7 */ /* 0x000e640008021108 */
[----:B-1----:R-:W-:Y:S05]  /*16d90*/  @!P1 BRA `(.L_x_292) ;  /* 0x00000060009c9947 */ /* 0x002fea0003800000 */
.L_x_460:
[----:B------:R2:W-:Y:S01]  /*16da0*/  @!P0 SYNCS.ARRIVE.TRANS64 RZ, [UR8+0x38000], R2 ;  /* 0x03800002ffff89a7 */ /* 0x0005e20008000008 */
[----:B------:R-:W-:Y:S04]  /*16db0*/  BSSY.RECONVERGENT B0, `(.L_x_293) ;  /* 0x0000003000007945 */ /* 0x000fe80003800200 */
[----:B------:R-:W-:Y:S05]  /*16dc0*/  @!P5 BRA `(.L_x_294) ;  /* 0x000000000004d947 */ /* 0x000fea0003800000 */
[----:B------:R-:W-:Y:S05]  /*16dd0*/  BPT.TRAP 0x1 ;  /* 0x000000040000795c */ /* 0x000fea0000300000 */
.L_x_294:
[----:B------:R-:W-:Y:S05]  /*16de0*/  BSYNC.RECONVERGENT B0 ;  /* 0x0000000000007941 */ /* 0x000fea0003800200 */
.L_x_293:
[----:B-1----:R-:W1:Y:S01]  /*16df0*/  S2R R0, SR_TID.X ;  /* 0x0000000000007919 */ /* 0x002e620000002100 */
[----:B------:R-:W-:Y:S01]  /*16e00*/  BSSY.RECONVERGENT B0, `(.L_x_295) ;  /* 0x0000005000007945 */ /* 0x000fe20003800200 */
[----:B-1----:R-:W-:-:S04]  /*16e10*/  LOP3.LUT P2, RZ, R0, 0x1f, RZ, 0xc0, !PT ;  /* 0x0000001f00ff7812 */ /* 0x002fc8000784c0ff */
[----:B------:R-:W-:-:S13]  /*16e20*/  PLOP3.LUT P2, PT, P2, P0, PT, 0x8f, 0xf8 ;  /* 0x0000000000f8781c */ /* 0x000fda0001741177 */
[----:B------:R-:W-:Y:S05]  /*16e30*/  @P2 BRA `(.L_x_296) ;  /* 0x0000000000042947 */ /* 0x000fea0003800000 */
[----:B------:R-:W-:Y:S05]  /*16e40*/  BPT.TRAP 0x1 ;  /* 0x000000040000795c */ /* 0x000fea0000300000 */
.L_x_296:
[----:B------:R-:W-:Y:S05]  /*16e50*/  BSYNC.RECONVERGENT B0 ;  /* 0x0000000000007941 */ /* 0x000fea0003800200 */
.L_x_295:
[----:B------:R-:W-:Y:S02]  /*16e60*/  UIADD3 UR4, UP2, UPT, UR32, 0x80, URZ ;  /* 0x0000008020047890 */ /* 0x000fe4000ff5e0ff */
[----:B------:R-:W-:Y:S02]  /*16e70*/  UIADD3 UR9, UPT, UPT, UR8, 0x38000, URZ ;  /* 0x0003800008097890 */ /* 0x000fe4000fffe0ff */
[----:B------:R-:W-:Y:S02]  /*16e80*/  UIADD3.X UR5, UPT, UPT, URZ, UR33, URZ, UP2, !UPT ;  /* 0x00000021ff057290 */ /* 0x000fe400097fe4ff */
[----:B------:R-:W-:Y:S01]  /*16e90*/  UIADD3 UR16, UPT, UPT, UR8, 0x4000, URZ ;  /* 0x0000400008107890 */ /* 0x000fe2000fffe0ff */
[----:B------:R-:W-:Y:S01]  /*16ea0*/  UMOV UR6, 0x0 ;  /* 0x0000000000067882 */ /* 0x000fe20000000000 */
[----:B------:R-:W-:Y:S01]  /*16eb0*/  UMOV UR7, 0x10000000 ;  /* 0x1000000000077882 */ /* 0x000fe20000000000 */
[----:B------:R-:W-:Y:S01]  /*16ec0*/  UMOV UR10, URZ ;  /* 0x000000ff000a7c82 */ /* 0x000fe20008000000 */
[----:B------:R-:W-:Y:S01]  /*16ed0*/  UMOV UR18, 0x40 ;  /* 0x0000004000127882 */ /* 0x000fe20000000000 */
[----:B------:R-:W-:Y:S01]  /*16ee0*/  UMOV UR19, UR11 ;  /* 0x0000000b00137c82 */ /* 0x000fe20008000000 */
[----:B------:R-:W-:Y:S01]  /*16ef0*/  UMOV UR20, UR12 ;  /* 0x0000000c00147c82 */ /* 0x000fe20008000000 */
[----:B------:R-:W-:Y:S01]  /*16f00*/  UMOV UR21, UR13 ;  /* 0x0000000d00157c82 */ /* 0x000fe20008000000 */
[----:B------:R-:W-:Y:S01]  /*16f10*/  UMOV UR22, UR14 ;  /* 0x0000000e00167c82 */ /* 0x000fe20008000000 */
[----:B------:R-:W-:Y:S01]  /*16f20*/  UMOV UR17, UR9 ;  /* 0x0000000900117c82 */ /* 0x000fe20008000000 */
[----:B------:R1:W-:Y:S01]  /*16f30*/  UTMALDG.5D [UR8], [UR4], desc[UR6] ;  /* 0x00000608040075b4 */ /* 0x0003e20008021000 */
[----:B------:R1:W-:Y:S02]  /*16f40*/  UTMALDG.5D [UR16], [UR4], desc[UR6] ;  /* 0x00000610040075b4 */ /* 0x0003e40008021000 */
[----:B-1----:R-:W-:Y:S05]  /*16f50*/  BRA.U !UP0, `(.L_x_297) ;  /* 0x0000000108047547 */ /* 0x002fea000b800000 */
[----:B------:R-:W-:Y:S05]  /*16f60*/  BPT.TRAP 0x1 ;  /* 0x000000040000795c */ /* 0x000fea0000300000 */
.L_x_297:
[----:B------:R-:W-:Y:S01]  /*16f70*/  ULEA UR25, UR15, UR8, 0x3 ;  /* 0x000000080f197291 */ /* 0x000fe2000f8e18ff */
[----:B------:R-:W-:Y:S01]  /*16f80*/  IMAD.U32 R3, RZ, RZ, UR23 ;  /* 0x00000017ff037e24 */ /* 0x000fe2000f8e00ff */
[----:B--2---:R-:W-:-:S04]  /*16f90*/  @!P0 MOV R2, 0x8000 ;  /* 0x0000800000028802 */ /* 0x004fc80000000f00 */
[----:B------:R-:W-:-:S04]  /*16fa0*/  SHF.L.U32 R3, R3, 0x1f, RZ ;  /* 0x0000001f03037819 */ /* 0x000fc800000006ff */
[----:B------:R-:W1:Y:S02]  /*16fb0*/  SYNCS.PHASECHK.TRANS64.TRYWAIT P1, [UR25+0x38038], R3 ;  /* 0x03803803ff0075a7 */ /* 0x000e640008021119 */
[----:B-1----:R-:W-:Y:S05]  /*16fc0*/  @!P1 BRA `(.L_x_298) ;  /* 0x0000006000289947 */ /* 0x002fea0003800000 */
.L_x_462:
[----:B------:R2:W-:Y:S01]  /*16fd0*/  @!P0 SYNCS.ARRIVE.TRANS64 RZ, [UR25+0x38020], R2 ;  /* 0x03802002ffff89a7 */ /* 0x0005e20008000019 */
[----:B------:R-:W-:Y:S05]  /*16fe0*/  BRA.U !UP1, `(.L_x_299) ;  /* 0x0000000109047547 */ /* 0x000fea000b800000 */
[----:B------:R-:W-:Y:S05]  /*16ff0*/  BPT.TRAP 0x1 ;  /* 0x000000040000795c */ /* 0x000fea0000300000 */
.L_x_299:
[----:B------:R-:W-:Y:S04]  /*17000*/  BSSY.RECONVERGENT B0, `(.L_x_300) ;  /* 0x0000003000007945 */ /* 0x000fe80003800200 */
[----:B------:R-:W-:Y:S05]  /*17010*/  @P2 BRA `(.L_x_301) ;  /* 0x0000000000042947 */ /* 0x000fea0003800000 */
[----:B------:R-:W-:Y:S05]  /*17020*/  BPT.TRAP 0x1 ;  /* 0x000000040000795c */ /* 0x000fea0000300000 */
.L_x_301:
[----:B------:R-:W-:Y:S05]  /*17030*/  BSYNC.RECONVERGENT B0 ;  /* 0x0000000000007941 */ /* 0x000fea0003800200 */
.L_x_300:
[----:B------:R-:W-:Y:S01]  /*17040*/  ULEA UR16, UR15, UR8, 0xf ;  /* 0x000000080f107291 */ /* 0x000fe2000f8e78ff */
[----:B------:R-:W-:Y:S01]  /*17050*/  BSSY.RECONVERGENT B0, `(.L_x_302) ;  /* 0x000001a000007945 */ /* 0x000fe20003800200 */
[----:B------:R-:W-:Y:S02]  /*17060*/  UIADD3 UR4, UP2, UPT, UR32, 0x180, URZ ;  /* 0x0000018020047890 */ /* 0x000fe4000ff5e0ff */
[----:B------:R-:W-:Y:S02]  /*17070*/  UIADD3 UR25, UPT, UPT, UR25, 0x38020, URZ ;  /* 0x0003802019197890 */ /* 0x000fe4000fffe0ff */
[----:B------:R-:W-:Y:S02]  /*17080*/  UIADD3.X UR5, UPT, UPT, URZ, UR33, URZ, UP2, !UPT ;  /* 0x00000021ff057290 */ /* 0x000fe400097fe4ff */
[----:B------:R-:W-:Y:S02]  /*17090*/  UIADD3 UR24, UPT, UPT, UR16, 0x10000, URZ ;  /* 0x0001000010187890 */ /* 0x000fe4000fffe0ff */
[----:B------:R-:W-:-:S02]  /*170a0*/  UIADD3 UR16, UPT, UPT, UR16, 0x14000, URZ ;  /* 0x0001400010107890 */ /* 0x000fc4000fffe0ff */
[----:B------:R-:W-:Y:S01]  /*170b0*/  UIADD3 UR15, UPT, UPT, UR15, 0x1, URZ ;  /* 0x000000010f0f7890 */ /* 0x000fe2000fffe0ff */
[----:B------:R-:W-:Y:S01]  /*170c0*/  UMOV UR27, URZ ;  /* 0x000000ff001b7c82 */ /* 0x000fe20008000000 */
[----:B------:R-:W-:Y:S01]  /*170d0*/  UMOV UR6, 0x0 ;  /* 0x0000000000067882 */ /* 0x000fe20000000000 */
[----:B------:R-:W-:Y:S01]  /*170e0*/  UMOV UR7, 0x10000000 ;  /* 0x1000000000077882 */ /* 0x000fe20000000000 */
[----:B------:R-:W-:Y:S01]  /*170f0*/  UMOV UR26, URZ ;  /* 0x000000ff001a7c82 */ /* 0x000fe20008000000 */
[----:B------:R-:W-:Y:S01]  /*17100*/  UMOV UR28, UR13 ;  /* 0x0000000d001c7c82 */ /* 0x000fe20008000000 */
[----:B------:R-:W-:Y:S01]  /*17110*/  UMOV UR29, UR14 ;  /* 0x0000000e001d7c82 */ /* 0x000fe20008000000 */
[----:B------:R-:W-:Y:S01]  /*17120*/  UISETP.NE.AND UP2, UPT, UR15, 0x3, UPT ;  /* 0x000000030f00788c */ /* 0x000fe2000bf45270 */
[----:B------:R-:W-:Y:S01]  /*17130*/  UTMALDG.4D [UR24], [UR4], desc[UR6] ;  /* 0x00000618040075b4 */ /* 0x000fe20008019000 */
[----:B------:R-:W-:Y:S01]  /*17140*/  UMOV UR18, 0x40 ;  /* 0x0000004000127882 */ /* 0x000fe20000000000 */
[----:B------:R-:W-:Y:S01]  /*17150*/  UMOV UR20, UR13 ;  /* 0x0000000d00147c82 */ /* 0x000fe20008000000 */
[----:B------:R-:W-:Y:S01]  /*17160*/  UMOV UR21, UR14 ;  /* 0x0000000e00157c82 */ /* 0x000fe20008000000 */
[----:B------:R-:W-:Y:S01]  /*17170*/  UMOV UR17, UR25 ;  /* 0x0000001900117c82 */ /* 0x000fe20008000000 */
[----:B------:R-:W-:Y:S01]  /*17180*/  UMOV UR19, UR27 ;  /* 0x0000001b00137c82 */ /* 0x000fe20008000000 */
[----:B------:R-:W-:Y:S01]  /*17190*/  USEL UR15, UR15, URZ, UP2 ;  /* 0x000000ff0f0f7287 */ /* 0x000fe20009000000 */
[----:B------:R3:W-:Y:S02]  /*171a0*/  UTMALDG.4D [UR16], [UR4], desc[UR6] ;  /* 0x00000610040075b4 */ /* 0x0007e40008019000 */
[----:B---3--:R-:W-:-:S04]  /*171b0*/  USEL UR4, URZ, 0x1, UP2 ;  /* 0x00000001ff047887 */ /* 0x008fc80009000000 */
[----:B------:R-:W-:Y:S01]  /*171c0*/  ULOP3.LUT UR6, UR23, UR4, URZ, 0x3c, !UPT ;  /* 0x0000000417067292 */ /* 0x000fe2000f8e3cff */
[----:B------:R-:W-:Y:S11]  /*171d0*/  @!P3 BRA `(.L_x_303) ;  /* 0x000000000004b947 */ /* 0x000ff60003800000 */
[----:B------:R-:W-:Y:S05]  /*171e0*/  BPT.TRAP 0x1 ;  /* 0x000000040000795c */ /* 0x000fea0000300000 */
.L_x_303:
[----:B------:R-:W-:Y:S05]  /*171f0*/  BSYNC.RECONVERGENT B0 ;  /* 0x0000000000007941 */ /* 0x000fea0003800200 */
.L_x_302:
[----:B------:R-:W3:Y:S01]  /*17200*/  SYNCS.PHASECHK.TRANS64.TRYWAIT P1, [UR8+0x38018], R5 ;  /* 0x03801805ff0075a7 */ /* 0x000ee20008021108 */
[----:B--2---:R-:W-:Y:S01]  /*17210*/  @!P0 MOV R2, 0x8000 ;  /* 0x0000800000028802 */ /* 0x004fe20000000f00 */
[----:B---3--:R-:W-:Y:S06]  /*17220*/  @!P1 BRA `(.L_x_304) ;  /* 0x0000005c00a89947 */ /* 0x008fec0003800000 */
.L_x_464:
[----:B------:R2:W-:Y:S01]  /*17230*/  @!P0 SYNCS.ARRIVE.TRANS64 RZ, [UR8+0x38008], R2 ;  /* 0x03800802ffff89a7 */ /* 0x0005e20008000008 */
[----:B------:R-:W-:Y:S04]  /*17240*/  BSSY.RECONVERGENT B0, `(.L_x_305) ;  /* 0x0000003000007945 */ /* 0x000fe80003800200 */
[----:B------:R-:W-:Y:S05]  /*17250*/  @!P5 BRA `(.L_x_306) ;  /* 0x000000000004d947 */ /* 0x000fea0003800000 */
[----:B------:R-:W-:Y:S05]  /*17260*/  BPT.TRAP 0x1 ;  /* 0x000000040000795c */ /* 0x000fea0000300000 */
.L_x_306:
[----:B------:R-:W-:Y:S05]  /*17270*/  BSYNC.RECONVERGENT B0 ;  /* 0x0000000000007941 */ /* 0x000fea0003800200 */
.L_x_305:
[----:B------:R-:W-:Y:S04]  /*17280*/  BSSY.RECONVERGENT B0, `(.L_x_307) ;  /* 0x0000003000007945 */ /* 0x000fe80003800200 */
[----:B------:R-:W-:Y:S05]  /*17290*/  @P2 BRA `(.L_x_308) ;  /* 0x0000000000042947 */ /* 0x000fea0003800000 */
[----:B------:R-:W-:Y:S05]  /*172a0*/  BPT.TRAP 0x1 ;  /* 0x000000040000795c */ /* 0x000fea0000300000 */
.L_x_308:
[----:B------:R-:W-:Y:S05]  /*172b0*/  BSYNC.RECONVERGENT B0 ;  /* 0x0000000000007941 */ /* 0x000fea0003800200 */
.L_x_307:
[----:B------:R-:W-:Y:S02]  /*172c0*/  UIADD3 UR4, UP2, UPT, UR32, 0x80, URZ ;  /* 0x0000008020047890 */ /* 0x000fe4000ff5e0ff */
[----:B------:R-:W-:Y:S02]  /*172d0*/  UIADD3 UR27, UPT, UPT, UR11, 0x80, URZ ;  /* 0x000000800b1b7890 */ /* 0x000fe4000fffe0ff */
[----:B------:R-:W-:Y:S02]  /*172e0*/  UIADD3 UR24, UPT, UPT, UR8, 0x8000, URZ ;  /* 0x0000800008187890 */ /* 0x000fe4000fffe0ff */
[----:B------:R-:W-:Y:S02]  /*172f0*/  UIADD3 UR25, UPT, UPT, UR8, 0x38008, URZ ;  /* 0x0003800808197890 */ /* 0x000fe4000fffe0ff */
[----:B------:R-:W-:Y:S02]  /*17300*/  UIADD3.X UR5, UPT, UPT, URZ, UR33, URZ, UP2, !UPT ;  /* 0x00000021ff057290 */ /* 0x000fe400097fe4ff */
[----:B------:R-:W-:Y:S01]  /*17310*/  UIADD3 UR16, UPT, UPT, UR8, 0xc000, URZ ;  /* 0x0000c00008107890 */ /* 0x000fe2000fffe0ff */
[----:B------:R-:W-:Y:S01]  /*17320*/  UMOV UR34, 0x0 ;  /* 0x0000000000227882 */ /* 0x000fe20000000000 */
[----:B------:R-:W-:Y:S01]  /*17330*/  UMOV UR35, 0x10000000 ;  /* 0x1000000000237882 */ /* 0x000fe20000000000 */
[----:B------:R-:W-:Y:S01]  /*17340*/  UMOV UR26, URZ ;  /* 0x000000ff001a7c82 */ /* 0x000fe20008000000 */
[----:B------:R-:W-:Y:S01]  /*17350*/  UMOV UR28, UR12 ;  /* 0x0000000c001c7c82 */ /* 0x000fe20008000000 */
[----:B------:R-:W-:Y:S01]  /*17360*/  UMOV UR29, UR13 ;  /* 0x0000000d001d7c82 */ /* 0x000fe20008000000 */
[----:B------:R-:W-:Y:S01]  /*17370*/  UMOV UR30, UR14 ;  /* 0x0000000e001e7c82 */ /* 0x000fe20008000000 */
        /* <DEDUP_REMOVED lines=8> */
[----:B---3--:R-:W-:Y:S05]  /*17400*/  BRA.U !UP0, `(.L_x_309) ;  /* 0x0000000108047547 */ /* 0x008fea000b800000 */
[----:B------:R-:W-:Y:S05]  /*17410*/  BPT.TRAP 0x1 ;  /* 0x000000040000795c */ /* 0x000fea0000300000 */
.L_x_309:
[----:B------:R-:W-:Y:S01]  /*17420*/  ULEA UR25, UR15, UR8, 0x3 ;  /* 0x000000080f197291 */ /* 0x000fe2000f8e18ff */
[----:B-1----:R-:W-:Y:S01]  /*17430*/  IMAD.U32 R3, RZ, RZ, UR6 ;  /* 0x00000006ff037e24 */ /* 0x002fe2000f8e00ff */
[----:B--2---:R-:W-:-:S04]  /*17440*/  @!P0 MOV R2, 0x8000 ;  /* 0x0000800000028802 */ /* 0x004fc80000000f00 */
[----:B------:R-:W-:-:S04]  /*17450*/  SHF.L.U32 R3, R3, 0x1f, RZ ;  /* 0x0000001f03037819 */ /* 0x000fc800000006ff */
[----:B------:R-:W1:Y:S02]  /*17460*/  SYNCS.PHASECHK.TRANS64.TRYWAIT P1, [UR25+0x38038], R3 ;  /* 0x03803803ff0075a7 */ /* 0x000e640008021119 */
[----:B-1----:R-:W-:Y:S05]  /*17470*/  @!P1 BRA `(.L_x_310) ;  /* 0x0000005c002c9947 */ /* 0x002fea0003800000 */
.L_x_466:
[----:B------:R2:W-:Y:S01]  /*17480*/  @!P0 SYNCS.ARRIVE.TRANS64 RZ, [UR25+0x38020], R2 ;  /* 0x03802002ffff89a7 */ /* 0x0005e20008000019 */
[----:B------:R-:W-:Y:S05]  /*17490*/  BRA.U !UP1, `(.L_x_311) ;  /* 0x0000000109047547 */ /* 0x000fea000b800000 */
[----:B------:R-:W-:Y:S05]  /*174a0*/  BPT.TRAP 0x1 ;  /* 0x000000040000795c */ /* 0x000fea0000300000 */
.L_x_311:
[----:B------:R-:W-:Y:S04]  /*174b0*/  BSSY.RECONVERGENT B0, `(.L_x_312) ;  /* 0x0000003000007945 */ /* 0x000fe80003800200 */
[----:B------:R-:W-:Y:S05]  /*174c0*/  @P2 BRA `(.L_x_313) ;  /* 0x0000000000042947 */ /* 0x000fea0003800000 */
[----:B------:R-:W-:Y:S05]  /*174d0*/  BPT.TRAP 0x1 ;  /* 0x000000040000795c */ /* 0x000fea0000300000 */
.L_x_313:
[----:B------:R-:W-:Y:S05]  /*174e0*/  BSYNC.RECONVERGENT B0 ;  /* 0x0000000000007941 */ /* 0x000fea0003800200 */
.L_x_312:
[----:B------:R-:W-:Y:S01]  /*174f0*/  ULEA UR16, UR15, UR8, 0xf ;  /* 0x000000080f107291 */ /* 0x000fe2000f8e78ff */
[----:B------:R-:W-:Y:S01]  /*17500*/  LOP3.LUT R4, R4, 0x1, RZ, 0x3c, !PT ;  /* 0x0000000104047812 */ /* 0x000fe200078e3cff */
[----:B------:R-:W-:Y:S02]  /*17510*/  UIADD3 UR4, UP2, UPT, UR32, 0x280, URZ ;  /* 0x0000028020047890 */ /* 0x000fe4000ff5e0ff */
[----:B------:R-:W-:Y:S02]  /*17520*/  UIADD3 UR25, UPT, UPT, UR25, 0x38020, URZ ;  /* 0x0003802019197890 */ /* 0x000fe4000fffe0ff */
[----:B------:R-:W-:Y:S02]  /*17530*/  UIADD3.X UR5, UPT, UPT, URZ, UR33, URZ, UP2, !UPT ;  /* 0x00000021ff057290 */ /* 0x000fe400097fe4ff */
[----:B------:R-:W-:Y:S02]  /*17540*/  UIADD3 UR24, UPT, UPT, UR16, 0x10000, URZ ;  /* 0x0001000010187890 */ /* 0x000fe4000fffe0ff */
[----:B------:R-:W-:Y:S01]  /*17550*/  UIADD3 UR16, UPT, UPT, UR16, 0x14000, URZ ;  /* 0x0001400010107890 */ /* 0x000fe2000fffe0ff */
[----:B------:R-:W-:Y:S01]  /*17560*/  UMOV UR27, URZ ;  /* 0x000000ff001b7c82 */ /* 0x000fe20008000000 */
[----:B------:R-:W-:Y:S01]  /*17570*/  UMOV UR10, 0x0 ;  /* 0x00000000000a7882 */ /* 0x000fe20000000000 */
[----:B------:R-:W-:Y:S01]  /*17580*/  UMOV UR11, 0x10000000 ;  /* 0x10000000000b7882 */ /* 0x000fe20000000000 */
[----:B------:R-:W-:Y:S01]  /*17590*/  UMOV UR26, URZ ;  /* 0x000000ff001a7c82 */ /* 0x000fe20008000000 */
[----:B------:R-:W-:Y:S01]  /*175a0*/  UMOV UR28, UR13 ;  /* 0x0000000d001c7c82 */ /* 0x000fe20008000000 */
[----:B------:R-:W-:Y:S01]  /*175b0*/  UMOV UR29, UR14 ;  /* 0x0000000e001d7c82 */ /* 0x000fe20008000000 */
[----:B------:R-:W-:Y:S01]  /*175c0*/  UMOV UR18, 0x40 ;  /* 0x0000004000127882 */ /* 0x000fe20000000000 */
[----:B------:R-:W-:Y:S01]  /*175d0*/  UMOV UR20, UR13 ;  /* 0x0000000d00147c82 */ /* 0x000fe20008000000 */
[----:B------:R-:W-:Y:S01]  /*175e0*/  UMOV UR21, UR14 ;  /* 0x0000000e00157c82 */ /* 0x000fe20008000000 */
[----:B------:R-:W-:Y:S01]  /*175f0*/  UMOV UR17, UR25 ;  /* 0x0000001900117c82 */ /* 0x000fe20008000000 */
[----:B------:R-:W-:Y:S01]  /*17600*/  UMOV UR19, UR27 ;  /* 0x0000001b00137c82 */ /* 0x000fe20008000000 */
[----:B------:R3:W-:Y:S01]  /*17610*/  UTMALDG.4D [UR24], [UR4], desc[UR10] ;  /* 0x00000a18040075b4 */ /* 0x0007e20008019000 */
[----:B------:R-:W-:-:S04]  /*17620*/  UIADD3 UR15, UPT, UPT, UR15, 0x1, URZ ;  /* 0x000000010f0f7890 */ /* 0x000fc8000fffe0ff */
[----:B------:R-:W-:Y:S01]  /*17630*/  UISETP.NE.AND UP2, UPT, UR15, 0x3, UPT ;  /* 0x000000030f00788c */ /* 0x000fe2000bf45270 */
[----:B------:R3:W-:Y:S03]  /*17640*/  UTMALDG.4D [UR16], [UR4], desc[UR10] ;  /* 0x00000a10040075b4 */ /* 0x0007e60008019000 */
[----:B------:R-:W-:Y:S02]  /*17650*/  USEL UR23, URZ, 0x1, UP2 ;  /* 0x00000001ff177887 */ /* 0x000fe40009000000 */
[----:B------:R-:W-:Y:S02]  /*17660*/  USEL UR15, UR15, URZ, UP2 ;  /* 0x000000ff0f0f7287 */ /* 0x000fe40009000000 */
[----:B------:R-:W-:Y:S02]  /*17670*/  UISETP.GE.AND UP2, UPT, UR31, 0x81, UPT ;  /* 0x000000811f00788c */ /* 0x000fe4000bf46270 */
[----:B------:R-:W-:-:S07]  /*17680*/  ULOP3.LUT UR23, UR6, UR23, URZ, 0x3c, !UPT ;  /* 0x0000001706177292 */ /* 0x000fce000f8e3cff */
[----:B---3--:R-:W-:Y:S05]  /*17690*/  BRA.U !UP2, `(.L_x_289) ;  /* 0x000000250a047547 */ /* 0x008fea000b800000 */
[----:B------:R-:W-:Y:S01]  /*176a0*/  UIADD3 UR5, UPT, UPT, UR31, 0x7f, URZ ;  /* 0x0000007f1f057890 */ /* 0x000fe2000fffe0ff */
[----:B------:R-:W-:-:S03]  /*176b0*/  UMOV UR11, 0x1 ;  /* 0x00000001000b7882 */ /* 0x000fc60000000000 */
[----:B------:R-:W-:-:S04]  /*176c0*/  USHF.R.S32.HI UR4, URZ, 0x1f, UR5 ;  /* 0x0000001fff047899 */ /* 0x000fc80008011405 */
[----:B------:R-:W-:-:S04]  /*176d0*/  ULEA.HI UR4, UR4, UR5, URZ, 0x7 ;  /* 0x0000000504047291 */ /* 0x000fc8000f8f38ff */
[----:B------:R-:W-:-:S04]  /*176e0*/  USHF.R.S32.HI UR4, URZ, 0x7, UR4 ;  /* 0x00000007ff047899 */ /* 0x000fc80008011404 */
[----:B------:R-:W-:-:S04]  /*176f0*/  UISETP.LT.AND UP2, UPT, UR4, 0x2, UPT ;  /* 0x000000020400788c */ /* 0x000fc8000bf41270 */
[----:B------:R-:W-:-:S04]  /*17700*/  USEL UR5, UR4, 0x2, UP2 ;  /* 0x0000000204057887 */ /* 0x000fc80009000000 */
[----:B------:R-:W-:-:S04]  /*17710*/  UIADD3 UR4, UPT, UPT, UR4, -UR5, URZ ;  /* 0x8000000504047290 */ /* 0x000fc8000fffe0ff */
[----:B------:R-:W-:Y:S02]  /*17720*/  UISETP.GE.U32.AND UP2, UPT, UR4, 0x3, UPT ;  /* 0x000000030400788c */ /* 0x000fe4000bf46070 */
[----:B------:R-:W-:-:S04]  /*17730*/  UIADD3 UR5, UPT, UPT, UR4, 0x1, URZ ;  /* 0x0000000104057890 */ /* 0x000fc8000fffe0ff */
[----:B------:R-:W-:-:S03]  /*17740*/  ULOP3.LUT UR34, UR5, 0x3, URZ, 0xc0, !UPT ;  /* 0x0000000305227892 */ /* 0x000fc6000f8ec0ff */
[----:B------:R-:W-:Y:S09]  /*17750*/  BRA.U !UP2, `(.L_x_314) ;  /* 0x000000150a107547 */ /* 0x000ff2000b800000 */
[----:B------:R-:W-:Y:S01]  /*17760*/  ULOP3.LUT UR12, UR5, 0xfffffffc, URZ, 0xc0, !UPT ;  /* 0xfffffffc050c7892 */ /* 0x000fe2000f8ec0ff */
[----:B------:R-:W-:-:S11]  /*17770*/  UMOV UR11, 0x1 ;  /* 0x00000001000b7882 */ /* 0x000fd60000000000 */
.L_x_355:
[----:B------:R-:W-:Y:S05]  /*17780*/  BRA.U !UP0, `(.L_x_315) ;  /* 0x0000000108047547 */ /* 0x000fea000b800000 */
[----:B------:R-:W-:Y:S05]  /*17790*/  BPT.TRAP 0x1 ;  /* 0x000000040000795c */ /* 0x000fea0000300000 */
.L_x_315:
[----:B------:R-:W3:Y:S01]  /*177a0*/  S2UR UR8, SR_CgaCtaId ;  /* 0x00000000000879c3 */ /* 0x000ee20000008800 */
[----:B------:R-:W-:Y:S01]  /*177b0*/  UMOV UR4, 0x400 ;  /* 0x0000040000047882 */ /* 0x000fe20000000000 */
[----:B-1----:R-:W-:Y:S01]  /*177c0*/  IMAD.U32 R3, RZ, RZ, UR23 ;  /* 0x00000017ff037e24 */ /* 0x002fe2000f8e00ff */
[----:B--2---:R-:W-:-:S04]  /*177d0*/  @!P0 MOV R2, 0x8000 ;  /* 0x0000800000028802 */ /* 0x004fc80000000f00 */
[----:B------:R-:W-:Y:S01]  /*177e0*/  SHF.L.U32 R3, R3, 0x1f, RZ ;  /* 0x0000001f03037819 */ /* 0x000fe200000006ff */
[----:B---3--:R-:W-:-:S04]  /*177f0*/  ULEA UR8, UR8, UR4, 0x18 ;  /* 0x0000000408087291 */ /* 0x008fc8000f8ec0ff */
[----:B------:R-:W-:-:S09]  /*17800*/  ULEA UR25, UR15, UR8, 0x3 ;  /* 0x000000080f197291 */ /* 0x000fd2000f8e18ff */
[----:B------:R-:W1:Y:S02]  /*17810*/  SYNCS.PHASECHK.TRANS64.TRYWAIT P1, [UR25+0x38038], R3 ;  /* 0x03803803ff0075a7 */ /* 0x000e640008021119 */
[----:B-1----:R-:W-:Y:S05]  /*17820*/  @!P1 BRA `(.L_x_316) ;  /* 0x0000005800589947 */ /* 0x002fea0003800000 */
.L_x_468:
[----:B------:R2:W-:Y:S01]  /*17830*/  @!P0 SYNCS.ARRIVE.TRANS64 RZ, [UR25+0x38020], R2 ;  /* 0x03802002ffff89a7 */ /* 0x0005e20008000019 */
[----:B------:R-:W-:Y:S05]  /*17840*/  BRA.U !UP1, `(.L_x_317) ;  /* 0x0000000109047547 */ /* 0x000fea000b800000 */
[----:B------:R-:W-:Y:S05]  /*17850*/  BPT.TRAP 0x1 ;  /* 0x000000040000795c */ /* 0x000fea0000300000 */
.L_x_317:
[----:B-1----:R-:W1:Y:S01]  /*17860*/  S2R R0, SR_TID.X ;  /* 0x0000000000007919 */ /* 0x002e620000002100 */
[----:B------:R-:W-:Y:S01]  /*17870*/  BSSY.RECONVERGENT B0, `(.L_x_318) ;  /* 0x0000005000007945 */ /* 0x000fe20003800200 */
[----:B-1----:R-:W-:-:S04]  /*17880*/  LOP3.LUT P2, RZ, R0, 0x1f, RZ, 0xc0, !PT ;  /* 0x0000001f00ff7812 */ /* 0x002fc8000784c0ff */
[----:B------:R-:W-:-:S13]  /*17890*/  PLOP3.LUT P2, PT, P2, P0, PT, 0x8f, 0xf8 ;  /* 0x0000000000f8781c */ /* 0x000fda0001741177 */
[----:B------:R-:W-:Y:S05]  /*178a0*/  @P2 BRA `(.L_x_319) ;  /* 0x0000000000042947 */ /* 0x000fea0003800000 */
[----:B------:R-:W-:Y:S05]  /*178b0*/  BPT.TRAP 0x1 ;  /* 0x000000040000795c */ /* 0x000fea0000300000 */
.L_x_319:
[----:B------:R-:W-:Y:S05]  /*178c0*/  BSYNC.RECONVERGENT B0 ;  /* 0x0000000000007941 */ /* 0x000fea0003800200 */
.L_x_318:
[----:B------:R-:W-:Y:S02]  /*178d0*/  ULEA UR16, UR15, UR8, 0xf ;  /* 0x000000080f107291 */ /* 0x000fe4000f8e78ff */
[----:B------:R-:W-:Y:S02]  /*178e0*/  UIADD3 UR6, UP2, UPT, UR32, 0x180, URZ ;  /* 0x0000018020067890 */ /* 0x000fe4000ff5e0ff */
[----:B------:R-:W-:Y:S02]  /*178f0*/  USHF.L.U32 UR27, UR11, 0x7, URZ ;  /* 0x000000070b1b7899 */ /* 0x000fe400080006ff */
[----:B------:R-:W-:Y:S02]  /*17900*/  UIADD3 UR25, UPT, UPT, UR25, 0x38020, URZ ;  /* 0x0003802019197890 */ /* 0x000fe4000fffe0ff */
[----:B------:R-:W-:Y:S02]  /*17910*/  UIADD3.X UR7, UPT, UPT, URZ, UR33, URZ, UP2, !UPT ;  /* 0x00000021ff077290 */ /* 0x000fe400097fe4ff */
[----:B------:R-:W-:-:S02]  /*17920*/  UIADD3 UR24, UPT, UPT, UR16, 0x10000, URZ ;  /* 0x0001000010187890 */ /* 0x000fc4000fffe0ff */
[----:B------:R-:W-:Y:S01]  /*17930*/  UIADD3 UR16, UPT, UPT, UR16, 0x14000, URZ ;  /* 0x0001400010107890 */ /* 0x000fe2000fffe0ff */
        /* <DEDUP_REMOVED lines=16> */
[----:B------:R-:W-:Y:S01]  /*17a40*/  ULOP3.LUT UR9, UR23, UR4, URZ, 0x3c, !UPT ;  /* 0x0000000417097292 */ /* 0x000fe2000f8e3cff */
[----:B-1----:R-:W-:Y:S11]  /*17a50*/  BRA.U !UP0, `(.L_x_320) ;  /* 0x0000000108047547 */ /* 0x002ff6000b800000 */
[----:B------:R-:W-:Y:S05]  /*17a60*/  BPT.TRAP 0x1 ;  /* 0x000000040000795c */ /* 0x000fea0000300000 */
.L_x_320:
[----:B------:R-:W-:Y:S01]  /*17a70*/  ULEA UR25, UR5, UR8, 0x3 ;  /* 0x0000000805197291 */ /* 0x000fe2000f8e18ff */
[----:B------:R-:W-:Y:S01]  /*17a80*/  IMAD.U32 R3, RZ, RZ, UR9 ;  /* 0x00000009ff037e24 */ /* 0x000fe2000f8e00ff */
[----:B--2---:R-:W-:-:S04]  /*17a90*/  @!P0 MOV R2, 0x8000 ;  /* 0x0000800000028802 */ /* 0x004fc80000000f00 */
[----:B------:R-:W-:-:S04]  /*17aa0*/  SHF.L.U32 R3, R3, 0x1f, RZ ;  /* 0x0000001f03037819 */ /* 0x000fc800000006ff */
[----:B------:R-:W1:Y:S02]  /*17ab0*/  SYNCS.PHASECHK.TRANS64.TRYWAIT P1, [UR25+0x38038], R3 ;  /* 0x03803803ff0075a7 */ /* 0x000e640008021119 */
[----:B-1----:R-:W-:Y:S05]  /*17ac0*/  @!P1 BRA `(.L_x_321) ;  /* 0x0000005400c89947 */ /* 0x002fea0003800000 */
.L_x_470:
[----:B------:R2:W-:Y:S01]  /*17ad0*/  @!P0 SYNCS.ARRIVE.TRANS64 RZ, [UR25+0x38020], R2 ;  /* 0x03802002ffff89a7 */ /* 0x0005e20008000019 */
[----:B------:R-:W-:Y:S05]  /*17ae0*/  BRA.U !UP1, `(.L_x_322) ;  /* 0x0000000109047547 */ /* 0x000fea000b800000 */
[----:B------:R-:W-:Y:S05]  /*17af0*/  BPT.TRAP 0x1 ;  /* 0x000000040000795c */ /* 0x000fea0000300000 */
.L_x_322:
[----:B------:R-:W-:Y:S04]  /*17b00*/  BSSY.RECONVERGENT B0, `(.L_x_323) ;  /* 0x0000003000007945 */ /* 0x000fe80003800200 */
[----:B------:R-:W-:Y:S05]  /*17b10*/  @P2 BRA `(.L_x_324) ;  /* 0x0000000000042947 */ /* 0x000fea0003800000 */
[----:B------:R-:W-:Y:S05]  /*17b20*/  BPT.TRAP 0x1 ;  /* 0x000000040000795c */ /* 0x000fea0000300000 */
.L_x_324:
[----:B------:R-:W-:Y:S05]  /*17b30*/  BSYNC.RECONVERGENT B0 ;  /* 0x0000000000007941 */ /* 0x000fea0003800200 */
.L_x_323:
        /* <DEDUP_REMOVED lines=24> */
[----:B---3--:R-:W-:Y:S11]  /*17cc0*/  BRA.U !UP0, `(.L_x_325) ;  /* 0x0000000108047547 */ /* 0x008ff6000b800000 */
[----:B------:R-:W-:Y:S05]  /*17cd0*/  BPT.TRAP 0x1 ;  /* 0x000000040000795c */ /* 0x000fea0000300000 */
.L_x_325:
[----:B------:R-:W-:Y:S01]  /*17ce0*/  ULEA UR25, UR5, UR8, 0x3 ;  /* 0x0000000805197291 */ /* 0x000fe2000f8e18ff */
[----:B-1----:R-:W-:Y:S01]  /*17cf0*/  IMAD.U32 R3, RZ, RZ, UR9 ;  /* 0x00000009ff037e24 */ /* 0x002fe2000f8e00ff */
[----:B--2---:R-:W-:-:S04]  /*17d00*/  @!P0 MOV R2, 0x8000 ;  /* 0x0000800000028802 */ /* 0x004fc80000000f00 */
[----:B------:R-:W-:-:S04]  /*17d10*/  SHF.L.U32 R3, R3, 0x1f, RZ ;  /* 0x0000001f03037819 */ /* 0x000fc800000006ff */
[----:B------:R-:W1:Y:S02]  /*17d20*/  SYNCS.PHASECHK.TRANS64.TRYWAIT P1, [UR25+0x38038], R3 ;  /* 0x03803803ff0075a7 */ /* 0x000e640008021119 */
[----:B-1----:R-:W-:Y:S05]  /*17d30*/  @!P1 BRA `(.L_x_326) ;  /* 0x0000005400449947 */ /* 0x002fea0003800000 */
.L_x_472:
[----:B------:R2:W-:Y:S01]  /*17d40*/  @!P0 SYNCS.ARRIVE.TRANS64 RZ, [UR25+0x38020], R2 ;  /* 0x03802002ffff89a7 */ /* 0x0005e20008000019 */
[----:B------:R-:W-:Y:S05]  /*17d50*/  BRA.U !UP1, `(.L_x_327) ;  /* 0x0000000109047547 */ /* 0x000fea000b800000 */
[----:B------:R-:W-:Y:S05]  /*17d60*/  BPT.TRAP 0x1 ;  /* 0x000000040000795c */ /* 0x000fea0000300000 */
.L_x_327:
[----:B------:R-:W-:Y:S04]  /*17d70*/  BSSY.RECONVERGENT B0, `(.L_x_328) ;  /* 0x0000003000007945 */ /* 0x000fe80003800200 */
[----:B------:R-:W-:Y:S05]  /*17d80*/  @P2 BRA `(.L_x_329) ;  /* 0x0000000000042947 */ /* 0x000fea0003800000 */
[----:B------:R-:W-:Y:S05]  /*17d90*/  BPT.TRAP 0x1 ;  /* 0x000000040000795c */ /* 0x000fea0000300000 */
.L_x_329:
[----:B------:R-:W-:Y:S05]  /*17da0*/  BSYNC.RECONVERGENT B0 ;  /* 0x0000000000007941 */ /* 0x000fea0003800200 */
.L_x_328:
[----:B------:R-:W-:Y:S02]  /*17db0*/  ULEA UR16, UR5, UR8, 0xf ;  /* 0x0000000805107291 */ /* 0x000fe4000f8e78ff */
[----:B------:R-:W-:Y:S02]  /*17dc0*/  UIADD3 UR6, UP2, UPT, UR32, 0x180, URZ ;  /* 0x0000018020067890 */ /* 0x000fe4000ff5e0ff */
[----:B------:R-:W-:Y:S02]  /*17dd0*/  ULEA UR27, UR11, 0x80, 0x7 ;  /* 0x000000800b1b7891 */ /* 0x000fe4000f8e38ff */
        /* <DEDUP_REMOVED lines=23> */
.L_x_330:
[----:B------:R-:W-:Y:S01]  /*17f50*/  ULEA UR25, UR5, UR8, 0x3 ;  /* 0x0000000805197291 */ /* 0x000fe2000f8e18ff */
[----:B-1----:R-:W-:Y:S01]  /*17f60*/  IMAD.U32 R3, RZ, RZ, UR9 ;  /* 0x00000009ff037e24 */ /* 0x002fe2000f8e00ff */
[----:B--2---:R-:W-:-:S04]  /*17f70*/  @!P0 MOV R2, 0x8000 ;  /* 0x0000800000028802 */ /* 0x004fc80000000f00 */
[----:B------:R-:W-:-:S04]  /*17f80*/  SHF.L.U32 R3, R3, 0x1f, RZ ;  /* 0x0000001f03037819 */ /* 0x000fc800000006ff */
[----:B------:R-:W1:Y:S02]  /*17f90*/  SYNCS.PHASECHK.TRANS64.TRYWAIT P1, [UR25+0x38038], R3 ;  /* 0x03803803ff0075a7 */ /* 0x000e640008021119 */
[----:B-1----:R-:W-:Y:S05]  /*17fa0*/  @!P1 BRA `(.L_x_331) ;  /* 0x0000005000c09947 */ /* 0x002fea0003800000 */
.L_x_474:
[----:B------:R2:W-:Y:S01]  /*17fb0*/  @!P0 SYNCS.ARRIVE.TRANS64 RZ, [UR25+0x38020], R2 ;  /* 0x03802002ffff89a7 */ /* 0x0005e20008000019 */
[----:B------:R-:W-:Y:S05]  /*17fc0*/  BRA.U !UP1, `(.L_x_332) ;  /* 0x0000000109047547 */ /* 0x000fea000b800000 */
[----:B------:R-:W-:Y:S05]  /*17fd0*/  BPT.TRAP 0x1 ;  /* 0x000000040000795c */ /* 0x000fea0000300000 */
.L_x_332:
[----:B------:R-:W-:Y:S04]  /*17fe0*/  BSSY.RECONVERGENT B0, `(.L_x_333) ;  /* 0x0000003000007945 */ /* 0x000fe80003800200 */
[----:B------:R-:W-:Y:S05]  /*17ff0*/  @P2 BRA `(.L_x_334) ;  /* 0x0000000000042947 */ /* 0x000fea0003800000 */
[----:B------:R-:W-:Y:S05]  /*18000*/  BPT.TRAP 0x1 ;  /* 0x000000040000795c */ /* 0x000fea0000300000 */
.L_x_334:
[----:B------:R-:W-:Y:S05]  /*18010*/  BSYNC.RECONVERGENT B0 ;  /* 0x0000000000007941 */ /* 0x000fea0003800200 */
.L_x_333:
        /* <DEDUP_REMOVED lines=26> */
.L_x_335:
[----:B------:R-:W-:Y:S01]  /*181c0*/  ULEA UR25, UR5, UR8, 0x3 ;  /* 0x0000000805197291 */ /* 0x000fe2000f8e18ff */
[----:B-1----:R-:W-:Y:S01]  /*181d0*/  IMAD.U32 R3, RZ, RZ, UR9 ;  /* 0x00000009ff037e24 */ /* 0x002fe2000f8e00ff */
[----:B--2---:R-:W-:-:S04]  /*181e0*/  @!P0 MOV R2, 0x8000 ;  /* 0x0000800000028802 */ /* 0x004fc80000000f00 */
[----:B------:R-:W-:-:S04]  /*181f0*/  SHF.L.U32 R3, R3, 0x1f, RZ ;  /* 0x0000001f03037819 */ /* 0x000fc800000006ff */
[----:B------:R-:W1:Y:S02]  /*18200*/  SYNCS.PHASECHK.TRANS64.TRYWAIT P1, [UR25+0x38038], R3 ;  /* 0x03803803ff0075a7 */ /* 0x000e640008021119 */
[----:B-1----:R-:W-:Y:S05]  /*18210*/  @!P1 BRA `(.L_x_336) ;  /* 0x00000050003c9947 */ /* 0x002fea0003800000 */
.L_x_476:
[----:B------:R2:W-:Y:S01]  /*18220*/  @!P0 SYNCS.ARRIVE.TRANS64 RZ, [UR25+0x38020], R2 ;  /* 0x03802002ffff89a7 */ /* 0x0005e20008000019 */
[----:B------:R-:W-:Y:S05]  /*18230*/  BRA.U !UP1, `(.L_x_337) ;  /* 0x0000000109047547 */ /* 0x000fea000b800000 */
[----:B------:R-:W-:Y:S05]  /*18240*/  BPT.TRAP 0x1 ;  /* 0x000000040000795c */ /* 0x000fea0000300000 */
.L_x_337:
[----:B------:R-:W-:Y:S04]  /*18250*/  BSSY.RECONVERGENT B0, `(.L_x_338) ;  /* 0x0000003000007945 */ /* 0x000fe80003800200 */
[----:B------:R-:W-:Y:S05]  /*18260*/  @P2 BRA `(.L_x_339) ;  /* 0x0000000000042947 */ /* 0x000fea0003800000 */
[----:B------:R-:W-:Y:S05]  /*18270*/  BPT.TRAP 0x1 ;  /* 0x000000040000795c */ /* 0x000fea0000300000 */
.L_x_339:
[----:B------:R-:W-:Y:S05]  /*18280*/  BSYNC.RECONVERGENT B0 ;  /* 0x0000000000007941 */ /* 0x000fea0003800200 */
.L_x_338:
        /* <DEDUP_REMOVED lines=26> */
.L_x_340:
[----:B------:R-:W-:Y:S01]  /*18430*/  ULEA UR25, UR5, UR8, 0x3 ;  /* 0x0000000805197291 */ /* 0x000fe2000f8e18ff */
[----:B-1----:R-:W-:Y:S01]  /*18440*/  IMAD.U32 R3, RZ, RZ, UR9 ;  /* 0x00000009ff037e24 */ /* 0x002fe2000f8e00ff */
[----:B--2---:R-:W-:-:S04]  /*18450*/  @!P0 MOV R2, 0x8000 ;  /* 0x0000800000028802 */ /* 0x004fc80000000f00 */
[----:B------:R-:W-:-:S04]  /*18460*/  SHF.L.U32 R3, R3, 0x1f, RZ ;  /* 0x0000001f03037819 */ /* 0x000fc800000006ff */
[----:B------:R-:W1:Y:S02]  /*18470*/  SYNCS.PHASECHK.TRANS64.TRYWAIT P1, [UR25+0x38038], R3 ;  /* 0x03803803ff0075a7 */ /* 0x000e640008021119 */
[----:B-1----:R-:W-:Y:S05]  /*18480*/  @!P1 BRA `(.L_x_341) ;  /* 0x0000004c00b89947 */ /* 0x002fea0003800000 */
.L_x_478:
[----:B------:R2:W-:Y:S01]  /*18490*/  @!P0 SYNCS.ARRIVE.TRANS64 RZ, [UR25+0x38020], R2 ;  /* 0x03802002ffff89a7 */ /* 0x0005e20008000019 */
[----:B------:R-:W-:Y:S05]  /*184a0*/  BRA.U !UP1, `(.L_x_342) ;  /* 0x0000000109047547 */ /* 0x000fea000b800000 */
[----:B------:R-:W-:Y:S05]  /*184b0*/  BPT.TRAP 0x1 ;  /* 0x000000040000795c */ /* 0x000fea0000300000 */
.L_x_342:
[----:B------:R-:W-:Y:S04]  /*184c0*/  BSSY.RECONVERGENT B0, `(.L_x_343) ;  /* 0x0000003000007945 */ /* 0x000fe80003800200 */
[----:B------:R-:W-:Y:S05]  /*184d0*/  @P2 BRA `(.L_x_344) ;  /* 0x0000000000042947 */ /* 0x000fea0003800000 */
[----:B------:R-:W-:Y:S05]  /*184e0*/  BPT.TRAP 0x1 ;  /* 0x000000040000795c */ /* 0x000fea0000300000 */
.L_x_344:
[----:B------:R-:W-:Y:S05]  /*184f0*/  BSYNC.RECONVERGENT B0 ;  /* 0x0000000000007941 */ /* 0x000fea0003800200 */
.L_x_343:
        /* <DEDUP_REMOVED lines=18> */
[----:B------:R-:W-:-:S02]  /*18620*/  UIADD3 UR5, UPT, UPT, UR5, 0x1, URZ ;  /* 0x0000000105057890 */ /* 0x000fc4000fffe0ff */
[----:B------:R-:W-:Y:S02]  /*18630*/  UIADD3 UR10, UPT, UPT, UR11, 0x3, URZ ;  /* 0x000000030b0a7890 */ /* 0x000fe4000fffe0ff */
[----:B------:R-:W-:Y:S01]  /*18640*/  UISETP.NE.AND UP2, UPT, UR5, 0x3, UPT ;  /* 0x000000030500788c */ /* 0x000fe2000bf45270 */
[----:B------:R3:W-:Y:S03]  /*18650*/  UTMALDG.4D [UR16], [UR6], desc[UR22] ;  /* 0x00001610060075b4 */ /* 0x0007e60008019000 */
[----:B------:R-:W-:Y:S02]  /*18660*/  USEL UR4, URZ, 0x1, UP2 ;  /* 0x00000001ff047887 */ /* 0x000fe40009000000 */
[----:B------:R-:W-:Y:S02]  /*18670*/  USEL UR5, UR5, URZ, UP2 ;  /* 0x000000ff05057287 */ /* 0x000fe40009000000 */
[----:B------:R-:W-:Y:S01]  /*18680*/  ULOP3.LUT UR9, UR9, UR4, URZ, 0x3c, !UPT ;  /* 0x0000000409097292 */ /* 0x000fe2000f8e3cff */
[----:B---3--:R-:W-:Y:S11]  /*18690*/  BRA.U !UP0, `(.L_x_345) ;  /* 0x0000000108047547 */ /* 0x008ff6000b800000 */
[----:B------:R-:W-:Y:S05]  /*186a0*/  BPT.TRAP 0x1 ;  /* 0x000000040000795c */ /* 0x000fea0000300000 */
.L_x_345:
[----:B------:R-:W-:Y:S01]  /*186b0*/  ULEA UR25, UR5, UR8, 0x3 ;  /* 0x0000000805197291 */ /* 0x000fe2000f8e18ff */
[----:B-1----:R-:W-:Y:S01]  /*186c0*/  IMAD.U32 R3, RZ, RZ, UR9 ;  /* 0x00000009ff037e24 */ /* 0x002fe2000f8e00ff */
[----:B--2---:R-:W-:-:S04]  /*186d0*/  @!P0 MOV R2, 0x8000 ;  /* 0x0000800000028802 */ /* 0x004fc80000000f00 */
[----:B------:R-:W-:-:S04]  /*186e0*/  SHF.L.U32 R3, R3, 0x1f, RZ ;  /* 0x0000001f03037819 */ /* 0x000fc800000006ff */
[----:B------:R-:W1:Y:S02]  /*186f0*/  SYNCS.PHASECHK.TRANS64.TRYWAIT P1, [UR25+0x38038], R3 ;  /* 0x03803803ff0075a7 */ /* 0x000e640008021119 */
[----:B-1----:R-:W-:Y:S05]  /*18700*/  @!P1 BRA `(.L_x_346) ;  /* 0x0000004c00309947 */ /* 0x002fea0003800000 */
.L_x_480:
[----:B------:R2:W-:Y:S01]  /*18710*/  @!P0 SYNCS.ARRIVE.TRANS64 RZ, [UR25+0x38020], R2 ;  /* 0x03802002ffff89a7 */ /* 0x0005e20008000019 */
[----:B------:R-:W-:Y:S05]  /*18720*/  BRA.U !UP1, `(.L_x_347) ;  /* 0x0000000109047547 */ /* 0x000fea000b800000 */
[----:B------:R-:W-:Y:S05]  /*18730*/  BPT.TRAP 0x1 ;  /* 0x000000040000795c */ /* 0x000fea0000300000 */
.L_x_347:
[----:B------:R-:W-:Y:S04]  /*18740*/  BSSY.RECONVERGENT B0, `(.L_x_348) ;  /* 0x0000003000007945 */ /* 0x000fe80003800200 */
[----:B------:R-:W-:Y:S05]  /*18750*/  @P2 BRA `(.L_x_349) ;  /* 0x0000000000042947 */ /* 0x000fea0003800000 */
[----:B------:R-:W-:Y:S05]  /*18760*/  BPT.TRAP 0x1 ;  /* 0x000000040000795c */ /* 0x000fea0000300000 */
.L_x_349:
[----:B------:R-:W-:Y:S05]  /*18770*/  BSYNC.RECONVERGENT B0 ;  /* 0x0000000000007941 */ /* 0x000fea0003800200 */
.L_x_348:
        /* <DEDUP_REMOVED lines=26> */
.L_x_350:
[----:B------:R-:W-:Y:S01]  /*18920*/  ULEA UR25, UR5, UR8, 0x3 ;  /* 0x0000000805197291 */ /* 0x000fe2000f8e18ff */
[----:B-1----:R-:W-:Y:S01]  /*18930*/  IMAD.U32 R3, RZ, RZ, UR9 ;  /* 0x00000009ff037e24 */ /* 0x002fe2000f8e00ff */
[----:B--2---:R-:W-:-:S04]  /*18940*/  @!P0 MOV R2, 0x8000 ;  /* 0x0000800000028802 */ /* 0x004fc80000000f00 */
[----:B------:R-:W-:-:S04]  /*18950*/  SHF.L.U32 R3, R3, 0x1f, RZ ;  /* 0x0000001f03037819 */ /* 0x000fc800000006ff */
[----:B------:R-:W1:Y:S02]  /*18960*/  SYNCS.PHASECHK.TRANS64.TRYWAIT P1, [UR25+0x38038], R3 ;  /* 0x03803803ff0075a7 */ /* 0x000e640008021119 */
[----:B-1----:R-:W-:Y:S05]  /*18970*/  @!P1 BRA `(.L_x_351) ;  /* 0x0000004800ac9947 */ /* 0x002fea0003800000 */
.L_x_482:
[----:B------:R2:W-:Y:S01]  /*18980*/  @!P0 SYNCS.ARRIVE.TRANS64 RZ, [UR25+0x38020], R2 ;  /* 0x03802002ffff89a7 */ /* 0x0005e20008000019 */
[----:B------:R-:W-:Y:S05]  /*18990*/  BRA.U !UP1, `(.L_x_352) ;  /* 0x0000000109047547 */ /* 0x000fea000b800000 */
[----:B------:R-:W-:Y:S05]  /*189a0*/  BPT.TRAP 0x1 ;  /* 0x000000040000795c */ /* 0x000fea0000300000 */
.L_x_352:
[----:B------:R-:W-:Y:S04]  /*189b0*/  BSSY.RECONVERGENT B0, `(.L_x_353) ;  /* 0x0000003000007945 */ /* 0x000fe80003800200 */
[----:B------:R-:W-:Y:S05]  /*189c0*/  @P2 BRA `(.L_x_354) ;  /* 0x0000000000042947 */ /* 0x000fea0003800000 */
[----:B------:R-:W-:Y:S05]  /*189d0*/  BPT.TRAP 0x1 ;  /* 0x000000040000795c */ /* 0x000fea0000300000 */
.L_x_354:
[----:B------:R-:W-:Y:S05]  /*189e0*/  BSYNC.RECONVERGENT B0 ;  /* 0x0000000000007941 */ /* 0x000fea0003800200 */
.L_x_353:
[----:B------:R-:W-:Y:S02]  /*189f0*/  ULEA UR16, UR5, UR8, 0xf ;  /* 0x0000000805107291 */ /* 0x000fe4000f8e78ff */
[----:B------:R-:W-:Y:S02]  /*18a00*/  UIADD3 UR6, UP2, UPT, UR32, 0x280, URZ ;  /* 0x0000028020067890 */ /* 0x000fe4000ff5e0ff */
[----:B------:R-:W-:Y:S02]  /*18a10*/  UIADD3 UR5, UPT, UPT, UR5, 0x1, URZ ;  /* 0x0000000105057890 */ /* 0x000fe4000fffe0ff */
[----:B------:R-:W-:Y:S02]  /*18a20*/  UIADD3.X UR7, UPT, UPT, URZ, UR33, URZ, UP2, !UPT ;  /* 0x00000021ff077290 */ /* 0x000fe400097fe4ff */
[----:B------:R-:W-:Y:S02]  /*18a30*/  UISETP.NE.AND UP2, UPT, UR5, 0x3, UPT ;  /* 0x000000030500788c */ /* 0x000fe4000bf45270 */
[----:B------:R-:W-:-:S02]  /*18a40*/  USHF.L.U32 UR27, UR10, 0x7, URZ ;  /* 0x000000070a1b7899 */ /* 0x000fc400080006ff */
[----:B------:R-:W-:Y:S02]  /*18a50*/  USEL UR4, URZ, 0x1, UP2 ;  /* 0x00000001ff047887 */ /* 0x000fe40009000000 */
[----:B------:R-:W-:Y:S02]  /*18a60*/  USEL UR15, UR5, URZ, UP2 ;  /* 0x000000ff050f7287 */ /* 0x000fe40009000000 */
[----:B------:R-:W-:Y:S02]  /*18a70*/  UISETP.NE.AND UP2, UPT, UR10, UR12, UPT ;  /* 0x0000000c0a00728c */ /* 0x000fe4000bf45270 */
[----:B------:R-:W-:Y:S02]  /*18a80*/  UIADD3 UR25, UPT, UPT, UR25, 0x38020, URZ ;  /* 0x0003802019197890 */ /* 0x000fe4000fffe0ff */
[----:B------:R-:W-:Y:S02]  /*18a90*/  UIADD3 UR24, UPT, UPT, UR16, 0x10000, URZ ;  /* 0x0001000010187890 */ /* 0x000fe4000fffe0ff */
        /* <DEDUP_REMOVED lines=11> */
[----:B------:R-:W-:Y:S01]  /*18b50*/  UTMALDG.4D [UR24], [UR6], desc[UR22] ;  /* 0x00001618060075b4 */ /* 0x000fe20008019000 */
[----:B------:R-:W-:Y:S01]  /*18b60*/  UIADD3 UR11, UPT, UPT, UR11, 0x4, URZ ;  /* 0x000000040b0b7890 */ /* 0x000fe2000fffe0ff */
[----:B------:R3:W-:Y:S02]  /*18b70*/  UTMALDG.4D [UR16], [UR6], desc[UR22] ;  /* 0x00001610060075b4 */ /* 0x0007e40008019000 */
[----:B---3--:R-:W-:Y:S01]  /*18b80*/  ULOP3.LUT UR23, UR9, UR4, URZ, 0x3c, !UPT ;  /* 0x0000000409177292 */ /* 0x008fe2000f8e3cff */
[----:B------:R-:W-:Y:S11]  /*18b90*/  BRA.U UP2, `(.L_x_355) ;  /* 0xffffffe902f87547 */ /* 0x000ff6000b83ffff */
.L_x_314:
[----:B------:R-:W-:-:S09]  /*18ba0*/  UISETP.NE.AND UP2, UPT, UR34, URZ, UPT ;  /* 0x000000ff2200728c */ /* 0x000fd2000bf45270 */
[----:B------:R-:W-:Y:S05]  /*18bb0*/  BRA.U !UP2, `(.L_x_289) ;  /* 0x0000000d0abc7547 */ /* 0x000fea000b800000 */
[----:B------:R-:W-:Y:S05]  /*18bc0*/  BRA.U !UP0, `(.L_x_356) ;  /* 0x0000000108047547 */ /* 0x000fea000b800000 */
[----:B------:R-:W-:Y:S05]  /*18bd0*/  BPT.TRAP 0x1 ;  /* 0x000000040000795c */ /* 0x000fea0000300000 */
.L_x_356:
[----:B------:R-:W-:Y:S01]  /*18be0*/  ULEA UR25, UR15, UR8, 0x3 ;  /* 0x000000080f197291 */ /* 0x000fe2000f8e18ff */
[----:B-1----:R-:W-:Y:S01]  /*18bf0*/  IMAD.U32 R3, RZ, RZ, UR23 ;  /* 0x00000017ff037e24 */ /* 0x002fe2000f8e00ff */
[----:B--2---:R-:W-:-:S04]  /*18c00*/  @!P0 MOV R2, 0x8000 ;  /* 0x0000800000028802 */ /* 0x004fc80000000f00 */
[----:B------:R-:W-:-:S04]  /*18c10*/  SHF.L.U32 R3, R3, 0x1f, RZ ;  /* 0x0000001f03037819 */ /* 0x000fc800000006ff */
[----:B------:R-:W1:Y:S02]  /*18c20*/  SYNCS.PHASECHK.TRANS64.TRYWAIT P1, [UR25+0x38038], R3 ;  /* 0x03803803ff0075a7 */ /* 0x000e640008021119 */
[----:B-1----:R-:W-:Y:S05]  /*18c30*/  @!P1 BRA `(.L_x_357) ;  /* 0x0000004800149947 */ /* 0x002fea0003800000 */
.L_x_484:
[----:B------:R2:W-:Y:S01]  /*18c40*/  @!P0 SYNCS.ARRIVE.TRANS64 RZ, [UR25+0x38020], R2 ;  /* 0x03802002ffff89a7 */ /* 0x0005e20008000019 */
[----:B------:R-:W-:Y:S05]  /*18c50*/  BRA.U !UP1, `(.L_x_358) ;  /* 0x0000000109047547 */ /* 0x000fea000b800000 */
[----:B------:R-:W-:Y:S05]  /*18c60*/  BPT.TRAP 0x1 ;  /* 0x000000040000795c */ /* 0x000fea0000300000 */
.L_x_358:
[----:B------:R-:W-:Y:S04]  /*18c70*/  BSSY.RECONVERGENT B0, `(.L_x_359) ;  /* 0x0000003000007945 */ /* 0x000fe80003800200 */
[----:B------:R-:W-:Y:S05]  /*18c80*/  @P2 BRA `(.L_x_360) ;  /* 0x0000000000042947 */ /* 0x000fea0003800000 */
[----:B------:R-:W-:Y:S05]  /*18c90*/  BPT.TRAP 0x1 ;  /* 0x000000040000795c */ /* 0x000fea0000300000 */
.L_x_360:
[----:B------:R-:W-:Y:S05]  /*18ca0*/  BSYNC.RECONVERGENT B0 ;  /* 0x0000000000007941 */ /* 0x000fea0003800200 */
.L_x_359:
        /* <DEDUP_REMOVED lines=26> */
.L_x_361:
[----:B------:R-:W-:Y:S01]  /*18e50*/  ULEA UR25, UR5, UR8, 0x3 ;  /* 0x0000000805197291 */ /* 0x000fe2000f8e18ff */
[----:B-1----:R-:W-:Y:S01]  /*18e60*/  IMAD.U32 R3, RZ, RZ, UR4 ;  /* 0x00000004ff037e24 */ /* 0x002fe2000f8e00ff */
[----:B--2---:R-:W-:-:S04]  /*18e70*/  @!P0 MOV R2, 0x8000 ;  /* 0x0000800000028802 */ /* 0x004fc80000000f00 */
[----:B------:R-:W-:-:S04]  /*18e80*/  SHF.L.U32 R3, R3, 0x1f, RZ ;  /* 0x0000001f03037819 */ /* 0x000fc800000006ff */
[----:B------:R-:W1:Y:S02]  /*18e90*/  SYNCS.PHASECHK.TRANS64.TRYWAIT P1, [UR25+0x38038], R3 ;  /* 0x03803803ff0075a7 */ /* 0x000e640008021119 */
[----:B-1----:R-:W-:Y:S05]  /*18ea0*/  @!P1 BRA `(.L_x_362) ;  /* 0x0000004400909947 */ /* 0x002fea0003800000 */
.L_x_486:
[----:B------:R2:W-:Y:S01]  /*18eb0*/  @!P0 SYNCS.ARRIVE.TRANS64 RZ, [UR25+0x38020], R2 ;  /* 0x03802002ffff89a7 */ /* 0x0005e20008000019 */
[----:B------:R-:W-:Y:S05]  /*18ec0*/  BRA.U !UP1, `(.L_x_363) ;  /* 0x0000000109047547 */ /* 0x000fea000b800000 */
[----:B------:R-:W-:Y:S05]  /*18ed0*/  BPT.TRAP 0x1 ;  /* 0x000000040000795c */ /* 0x000fea0000300000 */
.L_x_363:
[----:B------:R-:W-:Y:S04]  /*18ee0*/  BSSY.RECONVERGENT B0, `(.L_x_364) ;  /* 0x0000003000007945 */ /* 0x000fe80003800200 */
[----:B------:R-:W-:Y:S05]  /*18ef0*/  @P2 BRA `(.L_x_365) ;  /* 0x0000000000042947 */ /* 0x000fea0003800000 */
[----:B------:R-:W-:Y:S05]  /*18f00*/  BPT.TRAP 0x1 ;  /* 0x000000040000795c */ /* 0x000fea0000300000 */
.L_x_365:
[----:B------:R-:W-:Y:S05]  /*18f10*/  BSYNC.RECONVERGENT B0 ;  /* 0x0000000000007941 */ /* 0x000fea0003800200 */
.L_x_364:
[----:B------:R-:W-:Y:S02]  /*18f20*/  ULEA UR16, UR5, UR8, 0xf ;  /* 0x0000000805107291 */ /* 0x000fe4000f8e78ff */
[----:B------:R-:W-:Y:S02]  /*18f30*/  UIADD3 UR6, UP2, UPT, UR32, 0x280, URZ ;  /* 0x0000028020067890 */ /* 0x000fe4000ff5e0ff */
[----:B------:R-:W-:Y:S02]  /*18f40*/  USHF.L.U32 UR27, UR11, 0x7, URZ ;  /* 0x000000070b1b7899 */ /* 0x000fe400080006ff */
[----:B------:R-:W-:Y:S02]  /*18f50*/  UIADD3 UR25, UPT, UPT, UR25, 0x38020, URZ ;  /* 0x0003802019197890 */ /* 0x000fe4000fffe0ff */
[----:B------:R-:W-:Y:S02]  /*18f60*/  UIADD3.X UR7, UPT, UPT, URZ, UR33, URZ, UP2, !UPT ;  /* 0x00000021ff077290 */ /* 0x000fe400097fe4ff */
[----:B------:R-:W-:-:S02]  /*18f70*/  UIADD3 UR24, UPT, UPT, UR16, 0x10000, URZ ;  /* 0x0001000010187890 */ /* 0x000fc4000fffe0ff */
[----:B------:R-:W-:Y:S02]  /*18f80*/  UIADD3 UR16, UPT, UPT, UR16, 0x14000, URZ ;  /* 0x0001400010107890 */ /* 0x000fe4000fffe0ff */
[----:B------:R-:W-:Y:S01]  /*18f90*/  UIADD3 UR5, UPT, UPT, UR5, 0x1, URZ ;  /* 0x0000000105057890 */ /* 0x000fe2000fffe0ff */
        /* <DEDUP_REMOVED lines=14> */
[----:B---3--:R-:W-:-:S02]  /*19080*/  USEL UR23, URZ, 0x1, UP2 ;  /* 0x00000001ff177887 */ /* 0x008fc40009000000 */
[----:B------:R-:W-:Y:S02]  /*19090*/  UISETP.NE.AND UP2, UPT, UR34, 0x1, UPT ;  /* 0x000000012200788c */ /* 0x000fe4000bf45270 */
[----:B------:R-:W-:-:S07]  /*190a0*/  ULOP3.LUT UR23, UR4, UR23, URZ, 0x3c, !UPT ;  /* 0x0000001704177292 */ /* 0x000fce000f8e3cff */
[----:B------:R-:W-:Y:S05]  /*190b0*/  BRA.U !UP2, `(.L_x_289) ;  /* 0x000000090a7c7547 */ /* 0x000fea000b800000 */
[----:B------:R-:W-:Y:S05]  /*190c0*/  BRA.U !UP0, `(.L_x_366) ;  /* 0x0000000108047547 */ /* 0x000fea000b800000 */
[----:B------:R-:W-:Y:S05]  /*190d0*/  BPT.TRAP 0x1 ;  /* 0x000000040000795c */ /* 0x000fea0000300000 */
.L_x_366:
[----:B------:R-:W-:Y:S01]  /*190e0*/  ULEA UR25, UR15, UR8, 0x3 ;  /* 0x000000080f197291 */ /* 0x000fe2000f8e18ff */
[----:B-1----:R-:W-:Y:S01]  /*190f0*/  IMAD.U32 R3, RZ, RZ, UR23 ;  /* 0x00000017ff037e24 */ /* 0x002fe2000f8e00ff */
[----:B--2---:R-:W-:-:S04]  /*19100*/  @!P0 MOV R2, 0x8000 ;  /* 0x0000800000028802 */ /* 0x004fc80000000f00 */
[----:B------:R-:W-:-:S04]  /*19110*/  SHF.L.U32 R3, R3, 0x1f, RZ ;  /* 0x0000001f03037819 */ /* 0x000fc800000006ff */
[----:B------:R-:W1:Y:S02]  /*19120*/  SYNCS.PHASECHK.TRANS64.TRYWAIT P1, [UR25+0x38038], R3 ;  /* 0x03803803ff0075a7 */ /* 0x000e640008021119 */
[----:B-1----:R-:W-:Y:S05]  /*19130*/  @!P1 BRA `(.L_x_367) ;  /* 0x0000004400049947 */ /* 0x002fea0003800000 */
.L_x_488:
[----:B------:R2:W-:Y:S01]  /*19140*/  @!P0 SYNCS.ARRIVE.TRANS64 RZ, [UR25+0x38020], R2 ;  /* 0x03802002ffff89a7 */ /* 0x0005e20008000019 */
[----:B------:R-:W-:Y:S05]  /*19150*/  BRA.U !UP1, `(.L_x_368) ;  /* 0x0000000109047547 */ /* 0x000fea000b800000 */
[----:B------:R-:W-:Y:S05]  /*19160*/  BPT.TRAP 0x1 ;  /* 0x000000040000795c */ /* 0x000fea0000300000 */
.L_x_368:
[----:B------:R-:W-:Y:S04]  /*19170*/  BSSY.RECONVERGENT B0, `(.L_x_369) ;  /* 0x0000003000007945 */ /* 0x000fe80003800200 */
[----:B------:R-:W-:Y:S05]  /*19180*/  @P2 BRA `(.L_x_370) ;  /* 0x0000000000042947 */ /* 0x000fea0003800000 */
[----:B------:R-:W-:Y:S05]  /*19190*/  BPT.TRAP 0x1 ;  /* 0x000000040000795c */ /* 0x000fea0000300000 */
.L_x_370:
[----:B------:R-:W-:Y:S05]  /*191a0*/  BSYNC.RECONVERGENT B0 ;  /* 0x0000000000007941 */ /* 0x000fea0003800200 */
.L_x_369:
        /* <DEDUP_REMOVED lines=26> */
.L_x_371:
[----:B------:R-:W-:Y:S01]  /*19350*/  ULEA UR25, UR5, UR8, 0x3 ;  /* 0x0000000805197291 */ /* 0x000fe2000f8e18ff */
[----:B-1----:R-:W-:Y:S01]  /*19360*/  IMAD.U32 R3, RZ, RZ, UR4 ;  /* 0x00000004ff037e24 */ /* 0x002fe2000f8e00ff */
[----:B--2---:R-:W-:-:S04]  /*19370*/  @!P0 MOV R2, 0x8000 ;  /* 0x0000800000028802 */ /* 0x004fc80000000f00 */
[----:B------:R-:W-:-:S04]  /*19380*/  SHF.L.U32 R3, R3, 0x1f, RZ ;  /* 0x0000001f03037819 */ /* 0x000fc800000006ff */
[----:B------:R-:W1:Y:S02]  /*19390*/  SYNCS.PHASECHK.TRANS64.TRYWAIT P1, [UR25+0x38038], R3 ;  /* 0x03803803ff0075a7 */ /* 0x000e640008021119 */
[----:B-1----:R-:W-:Y:S05]  /*193a0*/  @!P1 BRA `(.L_x_372) ;  /* 0x0000004000809947 */ /* 0x002fea0003800000 */
.L_x_490:
[----:B------:R2:W-:Y:S01]  /*193b0*/  @!P0 SYNCS.ARRIVE.TRANS64 RZ, [UR25+0x38020], R2 ;  /* 0x03802002ffff89a7 */ /* 0x0005e20008000019 */
[----:B------:R-:W-:Y:S05]  /*193c0*/  BRA.U !UP1, `(.L_x_373) ;  /* 0x0000000109047547 */ /* 0x000fea000b800000 */
[----:B------:R-:W-:Y:S05]  /*193d0*/  BPT.TRAP 0x1 ;  /* 0x000000040000795c */ /* 0x000fea0000300000 */
.L_x_373:
[----:B------:R-:W-:Y:S04]  /*193e0*/  BSSY.RECONVERGENT B0, `(.L_x_374) ;  /* 0x0000003000007945 */ /* 0x000fe80003800200 */
[----:B------:R-:W-:Y:S05]  /*193f0*/  @P2 BRA `(.L_x_375) ;  /* 0x0000000000042947 */ /* 0x000fea0003800000 */
[----:B------:R-:W-:Y:S05]  /*19400*/  BPT.TRAP 0x1 ;  /* 0x000000040000795c */ /* 0x000fea0000300000 */
.L_x_375:
[----:B------:R-:W-:Y:S05]  /*19410*/  BSYNC.RECONVERGENT B0 ;  /* 0x0000000000007941 */ /* 0x000fea0003800200 */
.L_x_374:
[----:B------:R-:W-:Y:S02]  /*19420*/  ULEA UR16, UR5, UR8, 0xf ;  /* 0x0000000805107291 */ /* 0x000fe4000f8e78ff */
[----:B------:R-:W-:Y:S02]  /*19430*/  UIADD3 UR6, UP2, UPT, UR32, 0x280, URZ ;  /* 0x0000028020067890 */ /* 0x000fe4000ff5e0ff */
[----:B------:R-:W-:Y:S02]  /*19440*/  ULEA UR27, UR11, 0x80, 0x7 ;  /* 0x000000800b1b7891 */ /* 0x000fe4000f8e38ff */
        /* <DEDUP_REMOVED lines=23> */
[----:B------:R-:W-:Y:S01]  /*195c0*/  UIADD3 UR11, UPT, UPT, UR11, 0x2, URZ ;  /* 0x000000020b0b7890 */ /* 0x000fe2000fffe0ff */
[----:B------:R-:W-:Y:S11]  /*195d0*/  BRA.U !UP0, `(.L_x_376) ;  /* 0x0000000108047547 */ /* 0x000ff6000b800000 */
[----:B------:R-:W-:Y:S05]  /*195e0*/  BPT.TRAP 0x1 ;  /* 0x000000040000795c */ /* 0x000fea0000300000 */
.L_x_376:
[----:B------:R-:W-:Y:S01]  /*195f0*/  ULEA UR25, UR15, UR8, 0x3 ;  /* 0x000000080f197291 */ /* 0x000fe2000f8e18ff */
[----:B-1----:R-:W-:Y:S01]  /*19600*/  IMAD.U32 R3, RZ, RZ, UR23 ;  /* 0x00000017ff037e24 */ /* 0x002fe2000f8e00ff */
[----:B--2---:R-:W-:-:S04]  /*19610*/  @!P0 MOV R2, 0x8000 ;  /* 0x0000800000028802 */ /* 0x004fc80000000f00 */
[----:B------:R-:W-:-:S04]  /*19620*/  SHF.L.U32 R3, R3, 0x1f, RZ ;  /* 0x0000001f03037819 */ /* 0x000fc800000006ff */
[----:B------:R-:W1:Y:S02]  /*19630*/  SYNCS.PHASECHK.TRANS64.TRYWAIT P1, [UR25+0x38038], R3 ;  /* 0x03803803ff0075a7 */ /* 0x000e640008021119 */
[----:B-1----:R-:W-:Y:S05]  /*19640*/  @!P1 BRA `(.L_x_377) ;  /* 0x0000003c00f09947 */ /* 0x002fea0003800000 */
.L_x_492:
[----:B------:R2:W-:Y:S01]  /*19650*/  @!P0 SYNCS.ARRIVE.TRANS64 RZ, [UR25+0x38020], R2 ;  /* 0x03802002ffff89a7 */ /* 0x0005e20008000019 */
[----:B------:R-:W-:Y:S05]  /*19660*/  BRA.U !UP1, `(.L_x_378) ;  /* 0x0000000109047547 */ /* 0x000fea000b800000 */
[----:B------:R-:W-:Y:S05]  /*19670*/  BPT.TRAP 0x1 ;  /* 0x000000040000795c */ /* 0x000fea0000300000 */
.L_x_378:
[----:B------:R-:W-:Y:S04]  /*19680*/  BSSY.RECONVERGENT B0, `(.L_x_379) ;  /* 0x0000003000007945 */ /* 0x000fe80003800200 */
[----:B------:R-:W-:Y:S05]  /*19690*/  @P2 BRA `(.L_x_380) ;  /* 0x0000000000042947 */ /* 0x000fea0003800000 */
[----:B------:R-:W-:Y:S05]  /*196a0*/  BPT.TRAP 0x1 ;  /* 0x000000040000795c */ /* 0x000fea0000300000 */
.L_x_380:
[----:B------:R-:W-:Y:S05]  /*196b0*/  BSYNC.RECONVERGENT B0 ;  /* 0x0000000000007941 */ /* 0x000fea0003800200 */
.L_x_379:
        /* <DEDUP_REMOVED lines=24> */
[----:B------:R-:W-:Y:S11]  /*19840*/  BRA.U !UP0, `(.L_x_381) ;  /* 0x0000000108047547 */ /* 0x000ff6000b800000 */
[----:B------:R-:W-:Y:S05]  /*19850*/  BPT.TRAP 0x1 ;  /* 0x000000040000795c */ /* 0x000fea0000300000 */
.L_x_381:
[----:B------:R-:W-:Y:S01]  /*19860*/  ULEA UR17, UR15, UR8, 0x3 ;  /* 0x000000080f117291 */ /* 0x000fe2000f8e18ff */
[----:B-1----:R-:W-:Y:S01]  /*19870*/  IMAD.U32 R3, RZ, RZ, UR23 ;  /* 0x00000017ff037e24 */ /* 0x002fe2000f8e00ff */
[----:B--2---:R-:W-:-:S04]  /*19880*/  @!P0 MOV R2, 0x8000 ;  /* 0x0000800000028802 */ /* 0x004fc80000000f00 */
[----:B------:R-:W-:-:S04]  /*19890*/  SHF.L.U32 R3, R3, 0x1f, RZ ;  /* 0x0000001f03037819 */ /* 0x000fc800000006ff */
[----:B------:R-:W1:Y:S02]  /*198a0*/  SYNCS.PHASECHK.TRANS64.TRYWAIT P1, [UR17+0x38038], R3 ;  /* 0x03803803ff0075a7 */ /* 0x000e640008021111 */
[----:B-1----:R-:W-:Y:S05]  /*198b0*/  @!P1 BRA `(.L_x_382) ;  /* 0x0000003c006c9947 */ /* 0x002fea0003800000 */
.L_x_494:
[----:B------:R2:W-:Y:S01]  /*198c0*/  @!P0 SYNCS.ARRIVE.TRANS64 RZ, [UR17+0x38020], R2 ;  /* 0x03802002ffff89a7 */ /* 0x0005e20008000011 */
[----:B------:R-:W-:Y:S05]  /*198d0*/  BRA.U !UP1, `(.L_x_383) ;  /* 0x0000000109047547 */ /* 0x000fea000b800000 */
[----:B------:R-:W-:Y:S05]  /*198e0*/  BPT.TRAP 0x1 ;  /* 0x000000040000795c */ /* 0x000fea0000300000 */
.L_x_383:
[----:B------:R-:W-:Y:S04]  /*198f0*/  BSSY.RECONVERGENT B0, `(.L_x_384) ;  /* 0x0000003000007945 */ /* 0x000fe80003800200 */
[----:B------:R-:W-:Y:S05]  /*19900*/  @P2 BRA `(.L_x_385) ;  /* 0x0000000000042947 */ /* 0x000fea0003800000 */
[----:B------:R-:W-:Y:S05]  /*19910*/  BPT.TRAP 0x1 ;  /* 0x000000040000795c */ /* 0x000fea0000300000 */
.L_x_385:
[----:B------:R-:W-:Y:S05]  /*19920*/  BSYNC.RECONVERGENT B0 ;  /* 0x0000000000007941 */ /* 0x000fea0003800200 */
.L_x_384:
        /* <DEDUP_REMOVED lines=20> */
[----:B------:R-:W-:Y:S01]  /*19a70*/  USEL UR15, UR15, URZ, UP2 ;  /* 0x000000ff0f0f7287 */ /* 0x000fe20009000000 */
[----:B------:R3:W-:Y:S02]  /*19a80*/  UTMALDG.4D [UR8], [UR4], desc[UR6] ;  /* 0x00000608040075b4 */ /* 0x0007e40008019000 */
[----:B---3--:R-:W-:-:S04]  /*19a90*/  USEL UR4, URZ, 0x1, UP2 ;  /* 0x00000001ff047887 */ /* 0x008fc80009000000 */
[----:B------:R-:W-:-:S12]  /*19aa0*/  ULOP3.LUT UR23, UR23, UR4, URZ, 0x3c, !UPT ;  /* 0x0000000417177292 */ /* 0x000fd8000f8e3cff */
.L_x_289:
[----:B------:R-:W3:Y:S01]  /*19ab0*/  LDCU UR4, c[0x0][0x370] ;  /* 0x00006e00ff0477ac */ /* 0x000ee20008000800 */
[----:B------:R-:W4:Y:S01]  /*19ac0*/  LDCU UR5, c[0x0][0x900] ;  /* 0x00012000ff0577ac */ /* 0x000f220008000800 */
[----:B---3--:R-:W-:-:S04]  /*19ad0*/  UIADD3 UR54, UPT, UPT, UR4, UR54, URZ ;  /* 0x0000003604367290 */ /* 0x008fc8000fffe0ff */
[----:B----4-:R-:W-:-:S09]  /*19ae0*/  UISETP.GE.AND UP2, UPT, UR54, UR5, UPT ;  /* 0x000000053600728c */ /* 0x010fd2000bf46270 */
[----:B------:R-:W-:Y:S05]  /*19af0*/  BRA.U !UP2, `(.L_x_386) ;  /* 0xffffffcd0a887547 */ /* 0x000fea000b83ffff */
[----:B------:R-:W-:Y:S05]  /*19b00*/  EXIT ;  /* 0x000000000000794d */ /* 0x000fea0003800000 */
.L_x_513:
[----:B------:R-:W-:-:S08]  /*19b10*/  NOP ;  /* 0x0000000000007918 */ /* 0x000fd00000000000 */
[----:B------:R-:W1:-:S00]  /*19b20*/  USETMAXREG.DEALLOC.CTAPOOL 0x20 ;  /* 0x00000020000079c8 */ /* 0x000e4000080e0500 */
[----:B-1----:R-:W1:Y:S02]  /*19b30*/  LDC R0, c[0x0][0x900] ;  /* 0x00024000ff007b82 */ /* 0x002e640000000800 */
[----:B-1----:R-:W-:-:S13]  /*19b40*/  ISETP.LE.AND P0, PT, R0, UR54, PT ;  /* 0x0000003600007c0c */ /* 0x002fda000bf03270 */
[----:B------:R-:W-:Y:S05]  /*19b50*/  @P0 EXIT ;  /* 0x000000000000094d */ /* 0x000fea0003800000 */
[----:B------:R-:W-:Y:S01]  /*19b60*/  HFMA2 R2, -RZ, RZ, 0, 0 ;  /* 0x00000000ff027431 */ /* 0x000fe200000001ff */
[----:B------:R-:W-:Y:S01]  /*19b70*/  PRMT R0, RZ, 0x7610, R0 ;  /* 0x00007610ff007816 */ /* 0x000fe20000000000 */
[----:B------:R-:W1:Y:S01]  /*19b80*/  LDCU.64 UR46, c[0x0][0x348] ;  /* 0x00006900ff2e77ac */ /* 0x000e620008000a00 */
[----:B------:R-:W2:Y:S01]  /*19b90*/  LDCU UR63, c[0x0][0x900] ;  /* 0x00012000ff3f77ac */ /* 0x000ea20008000800 */
[----:B------:R-:W3:Y:S01]  /*19ba0*/  LDCU UR23, c[0x0][0x904] ;  /* 0x00012080ff1777ac */ /* 0x000ee20008000800 */
[----:B------:R-:W4:Y:S01]  /*19bb0*/  LDCU UR71, c[0x0][0x380] ;  /* 0x00007000ff4777ac */ /* 0x000f220008000800 */
[----:B------:R-:W1:Y:S01]  /*19bc0*/  LDCU UR22, c[0x0][0x38c] ;  /* 0x00007180ff1677ac */ /* 0x000e620008000800 */
[----:B------:R-:W1:Y:S01]  /*19bd0*/  LDCU UR55, c[0x0][0x91c] ;  /* 0x00012380ff3777ac */ /* 0x000e620008000800 */
[----:B------:R-:W1:Y:S01]  /*19be0*/  LDCU UR70, c[0x0][0x918] ;  /* 0x00012300ff4677ac */ /* 0x000e620008000800 */
[----:B------:R-:W1:Y:S01]  /*19bf0*/  LDCU.64 UR30, c[0x0][0x908] ;  /* 0x00012100ff1e77ac */ /* 0x000e620008000a00 */
[----:B------:R-:W1:Y:S01]  /*19c00*/  LDCU.64 UR38, c[0x0][0x920] ;  /* 0x00012400ff2677ac */ /* 0x000e620008000a00 */
[----:B------:R-:W1:Y:S02]  /*19c10*/  LDCU.64 UR14, c[0x0][0x910] ;  /* 0x00012200ff0e77ac */ /* 0x000e640008000a00 */
.L_x_398:
[----:B-1----:R-:W-:Y:S02]  /*19c20*/  UIMAD.WIDE.U32 UR4, UR54, UR30, URZ ;  /* 0x0000001e360472a5 */ /* 0x002fe4000f8e00ff */
[----:B---3--:R-:W-:-:S05]  /*19c30*/  UISETP.NE.AND UP0, UPT, UR23, 0x1, UPT ;  /* 0x000000011700788c */ /* 0x008fca000bf05270 */
[----:B------:R-:W-:Y:S02]  /*19c40*/  UMOV UR4, UR5 ;  /* 0x0000000500047c82 */ /* 0x000fe40008000000 */
[----:B------:R-:W-:-:S04]  /*19c50*/  USHF.R.U32.HI UR4, URZ, UR31, UR4 ;  /* 0x0000001fff047299 */ /* 0x000fc80008011604 */
[----:B------:R-:W-:Y:S02]  /*19c60*/  USEL UR6, UR54, UR4, !UP0 ;  /* 0x0000000436067287 */ /* 0x000fe4000c000000 */
[----:B------:R-:W-:Y:S02]  /*19c70*/  UISETP.NE.AND UP0, UPT, UR55, 0x1, UPT ;  /* 0x000000013700788c */ /* 0x000fe4000bf05270 */
[----:B------:R-:W-:-:S07]  /*19c80*/  UIMAD.WIDE.U32 UR4, UR6, UR38, URZ ;  /* 0x00000026060472a5 */ /* 0x000fce000f8e00ff */
[----:B------:R-:W-:Y:S02]  /*19c90*/  UMOV UR4, UR5 ;  /* 0x0000000500047c82 */ /* 0x000fe40008000000 */
[----:B------:R-:W-:Y:S02]  /*19ca0*/  USHF.R.U32.HI UR5, URZ, UR39, UR4 ;  /* 0x00000027ff057299 */ /* 0x000fe40008011604 */
[----:B------:R-:W-:Y:S02]  /*19cb0*/  UIADD3 UR4, UPT, UPT, -UR6, URZ, URZ ;  /* 0x000000ff06047290 */ /* 0x000fe4000fffe1ff */
[----:B------:R-:W-:Y:S02]  /*19cc0*/  USEL UR7, UR6, UR5, !UP0 ;  /* 0x0000000506077287 */ /* 0x000fe4000c000000 */
[----:B------:R-:W-:Y:S02]  /*19cd0*/  UIMAD UR4, UR23, UR4, UR54 ;  /* 0x00000004170472a4 */ /* 0x000fe4000f8e0236 */
[----:B------:R-:W-:-:S02]  /*19ce0*/  UIADD3 UR5, UPT, UPT, -UR7, URZ, URZ ;  /* 0x000000ff07057290 */ /* 0x000fc4000fffe1ff */
[----:B------:R-:W-:Y:S02]  /*19cf0*/  USHF.L.U32 UR8, UR4, 0x8, URZ ;  /* 0x0000000804087899 */ /* 0x000fe400080006ff */
[----:B------:R-:W-:Y:S02]  /*19d00*/  UIMAD UR4, UR55, UR5, UR6 ;  /* 0x00000005370472a4 */ /* 0x000fe4000f8e0206 */
[----:B----4-:R-:W-:Y:S02]  /*19d10*/  UISETP.GE.AND UP0, UPT, UR8, UR71, UPT ;  /* 0x000000470800728c */ /* 0x010fe4000bf06270 */
[----:B------:R-:W-:Y:S02]  /*19d20*/  MOV R20, UR8 ;  /* 0x0000000800147c02 */ /* 0x000fe40008000f00 */
[----:B------:R-:W-:-:S05]  /*19d30*/  MOV R21, UR4 ;  /* 0x0000000400157c02 */ /* 0x000fca0008000f00 */
[----:B------:R-:W-:Y:S05]  /*19d40*/  BRA.U UP0, `(.L_x_387) ;  /* 0x0000002100b07547 */ /* 0x000fea000b800000 */
[----:B------:R-:W-:Y:S01]  /*19d50*/  IMAD.U32 R4, RZ, RZ, UR22 ;  /* 0x00000016ff047e24 */ /* 0x000fe2000f8e00ff */
[----:B------:R-:W-:Y:S02]  /*19d60*/  UIMAD.WIDE.U32 UR4, UR7, UR15, URZ ;  /* 0x0000000f070472a5 */ /* 0x000fe4000f8e00ff */
[----:B------:R-:W-:Y:S02]  /*19d70*/  UISETP.NE.AND UP0, UPT, UR14, 0x1, UPT ;  /* 0x000000010e00788c */ /* 0x000fe4000bf05270 */
[----:B------:R-:W-:-:S03]  /*19d80*/  IABS R4, R4 ;  /* 0x0000000400047213 */ /* 0x000fc60000000000 */
[----:B------:R-:W-:Y:S01]  /*19d90*/  UMOV UR4, UR5 ;  /* 0x0000000500047c82 */ /* 0x000fe20008000000 */
[----:B------:R-:W1:Y:S01]  /*19da0*/  I2F.RP R0, R4 ;  /* 0x0000000400007306 */ /* 0x000e620000209400 */
[----:B------:R-:W-:-:S04]  /*19db0*/  USHF.R.U32.HI UR4, URZ, UR70, UR4 ;  /* 0x00000046ff047299 */ /* 0x000fc80008011604 */
[----:B------:R-:W-:Y:S02]  /*19dc0*/  USEL UR4, UR7, UR4, !UP0 ;  /* 0x0000000407047287 */ /* 0x000fe4000c000000 */
[----:B------:R-:W-:Y:S02]  /*19dd0*/  UISETP.NE.AND UP0, UPT, UR22, URZ, UPT ;  /* 0x000000ff1600728c */ /* 0x000fe4000bf05270 */
[----:B------:R-:W-:-:S04]  /*19de0*/  UIADD3 UR4, UPT, UPT, -UR4, URZ, URZ ;  /* 0x000000ff04047290 */ /* 0x000fc8000fffe1ff */
[----:B------:R-:W-:Y:S01]  /*19df0*/  UIMAD UR4, UR14, UR4, UR7 ;  /* 0x000000040e0472a4 */ /* 0x000fe2000f8e0207 */
[----:B-1----:R-:W1:Y:S03]  /*19e00*/  MUFU.RCP R6, R0 ;  /* 0x0000000000067308 */ /* 0x002e660000001000 */
        /* <DEDUP_REMOVED lines=17> */
[----:B------:R-:W-:Y:S01]  /*19f20*/  @P1 VIADD R5, R5, 0x1 ;  /* 0x0000000105051836 */ /* 0x000fe20000000000 */
[----:B------:R-:W-:-:S04]  /*19f30*/  ELECT P1, URZ, PT ;  /* 0x0000000000ff782f */ /* 0x000fc80003820000 */
[----:B------:R-:W-:-:S13]  /*19f40*/  R2UR UR6, R5 ;  /* 0x00000000050672ca */ /* 0x000fda00000e0000 */
[----:B------:R-:W-:Y:S02]  /*19f50*/  @!UP1 UIADD3 UR6, UPT, UPT, -UR6, URZ, URZ ;  /* 0x000000ff06069290 */ /* 0x000fe4000fffe1ff */
[----:B------:R-:W-:-:S04]  /*19f60*/  @!UP0 ULOP3.LUT UR6, URZ, UR22, URZ, 0x33, !UPT ;  /* 0x00000016ff068292 */ /* 0x000fc8000f8e33ff */
[----:B------:R-:W-:Y:S02]  /*19f70*/  UIADD3 UR5, UPT, UPT, -UR6, URZ, URZ ;  /* 0x000000ff06057290 */ /* 0x000fe4000fffe1ff */
[----:B------:R-:W-:Y:S02]  /*19f80*/  MOV R19, UR6 ;  /* 0x0000000600137c02 */ /* 0x000fe40008000f00 */
[----:B------:R-:W-:-:S06]  /*19f90*/  UIMAD UR4, UR22, UR5, UR4 ;  /* 0x00000005160472a4 */ /* 0x000fcc000f8e0204 */
[----:B------:R-:W-:Y:S01]  /*19fa0*/  IMAD.U32 R18, RZ, RZ, UR4 ;  /* 0x00000004ff127e24 */ /* 0x000fe2000f8e00ff */
[----:B------:R-:W-:Y:S06]  /*19fb0*/  BRA.U UP6, `(.L_x_388) ;  /* 0x0000000106047547 */ /* 0x000fec000b800000 */
[----:B--2---:R-:W-:Y:S05]  /*19fc0*/  BPT.TRAP 0x1 ;  /* 0x000000040000795c */ /* 0x004fea0000300000 */
.L_x_388:
[----:B------:R-:W1:Y:S01]  /*19fd0*/  S2UR UR62, SR_CgaCtaId ;  /* 0x00000000003e79c3 */ /* 0x000e620000008800 */
[----:B------:R-:W-:Y:S01]  /*19fe0*/  UMOV UR5, 0x400 ;  /* 0x0000040000057882 */ /* 0x000fe20000000000 */
[----:B------:R-:W-:Y:S01]  /*19ff0*/  SHF.L.U32 R0, R2, 0x1f, RZ ;  /* 0x0000001f02007819 */ /* 0x000fe200000006ff */
[----:B-1----:R-:W-:-:S09]  /*1a000*/  ULEA UR5, UR62, UR5, 0x18 ;  /* 0x000000053e057291 */ /* 0x002fd2000f8ec0ff */
[----:B------:R-:W1:Y:S02]  /*1a010*/  SYNCS.PHASECHK.TRANS64.TRYWAIT P0, [UR5+0x380b0], R0 ;  /* 0x0380b000ff0075a7 */ /* 0x000e640008001105 */
[----:B-1----:R-:W-:Y:S05]  /*1a020*/  @!P0 BRA `(.L_x_389) ;  /* 0x0000003400a88947 */ /* 0x002fea0003800000 */
.L_x_496:
[----:B------:R-:W-:Y:S04]  /*1a030*/  BSSY.RECONVERGENT B0, `(.L_x_390) ;  /* 0x0000121000007945 */ /* 0x000fe80003800200 */
[----:B------:R-:W-:Y:S05]  /*1a040*/  @!P1 BRA `(.L_x_391) ;  /* 0x00000010007c9947 */ /* 0x000fea0003800000 */
[----:B------:R-:W-:Y:S01]  /*1a050*/  R2UR UR50, R20 ;  /* 0x00000000143272ca */ /* 0x000fe200000e0000 */
[----:B------:R1:W-:Y:S01]  /*1a060*/  STL [R1+0x70], R0 ;  /* 0x0000700001007387 */ /* 0x0003e20000100800 */
[----:B------:R-:W-:Y:S01]  /*1a070*/  R2UR UR51, R18 ;  /* 0x00000000123372ca */ /* 0x000fe200000e0000 */
[----:B------:R-:W-:Y:S01]  /*1a080*/  UIADD3 UR32, UPT, UPT, UR5, 0x2a800, URZ ;  /* 0x0002a80005207890 */ /* 0x000fe2000fffe0ff */
[----:B------:R-:W-:Y:S01]  /*1a090*/  R2UR UR52, R19 ;  /* 0x00000000133472ca */ /* 0x000fe200000e0000 */
[----:B------:R3:W-:Y:S01]  /*1a0a0*/  STL [R1+0x80], R19 ;  /* 0x0000801301007387 */ /* 0x0007e20000100800 */
[----:B------:R-:W-:Y:S01]  /*1a0b0*/  R2UR UR53, R21 ;  /* 0x00000000153572ca */ /* 0x000fe200000e0000 */
[----:B------:R-:W-:Y:S02]  /*1a0c0*/  UIADD3 UR6, UP0, UPT, UR46, 0x400, URZ ;  /* 0x000004002e067890 */ /* 0x000fe4000ff1e0ff */
[----:B------:R4:W-:Y:S01]  /*1a0d0*/  STL [R1+0x84], R21 ;  /* 0x0000841501007387 */ /* 0x0009e20000100800 */
[----:B------:R-:W-:-:S02]  /*1a0e0*/  UIADD3 UR48, UPT, UPT, UR5, 0x28000, URZ ;  /* 0x0002800005307890 */ /* 0x000fc4000fffe0ff */
[----:B------:R-:W-:Y:S01]  /*1a0f0*/  UIADD3.X UR7, UPT, UPT, URZ, UR47, URZ, UP0, !UPT ;  /* 0x0000002fff077290 */ /* 0x000fe200087fe4ff */
[----:B------:R2:W-:Y:S01]  /*1a100*/  STL [R1+0x74], R2 ;  /* 0x0000740201007387 */ /* 0x0005e20000100800 */
[----:B------:R-:W-:Y:S01]  /*1a110*/  UIADD3 UR4, UPT, UPT, UR50, 0x10, URZ ;  /* 0x0000001032047890 */ /* 0x000fe2000fffe0ff */
[----:B------:R-:W-:Y:S01]  /*1a120*/  IMAD.U32 R29, RZ, RZ, UR51 ;  /* 0x00000033ff1d7e24 */ /* 0x000fe2000f8e00ff */
[----:B------:R-:W-:Y:S01]  /*1a130*/  UIADD3 UR34, UPT, UPT, UR50, 0x28, URZ ;  /* 0x0000002832227890 */ /* 0x000fe2000fffe0ff */
[----:B------:R-:W-:Y:S01]  /*1a140*/  IMAD.U32 R28, RZ, RZ, UR52 ;  /* 0x00000034ff1c7e24 */ /* 0x000fe2000f8e00ff */
[----:B------:R-:W-:Y:S01]  /*1a150*/  UMOV UR35, UR51 ;  /* 0x0000003300237c82 */ /* 0x000fe20008000000 */
[----:B------:R-:W-:Y:S01]  /*1a160*/  IMAD.U32 R27, RZ, RZ, UR53 ;  /* 0x00000035ff1b7e24 */ /* 0x000fe2000f8e00ff */
[----:B------:R-:W-:Y:S01]  /*1a170*/  UMOV UR36, UR52 ;  /* 0x0000003400247c82 */ /* 0x000fe20008000000 */
[----:B------:R-:W-:Y:S01]  /*1a180*/  UMOV UR37, UR53 ;  /* 0x0000003500257c82 */ /* 0x000fe20008000000 */
[----:B------:R-:W-:Y:S01]  /*1a190*/  MOV.SPILL R4, UR36 ;  /* 0x0000002400047c02 */ /* 0x000fe20009000f00 */
[----:B------:R-:W-:Y:S01]  /*1a1a0*/  UIADD3 UR10, UPT, UPT, UR50, 0x8, URZ ;  /* 0x00000008320a7890 */ /* 0x000fe2000fffe0ff */
[----:B------:R-:W-:Y:S01]  /*1a1b0*/  MOV.SPILL R5, UR37 ;  /* 0x0000002500057c02 */ /* 0x000fe20009000f00 */
[----:B------:R-:W-:Y:S01]  /*1a1c0*/  UIADD3 UR8, UPT, UPT, UR5, 0x28800, URZ ;  /* 0x0002880005087890 */ /* 0x000fe2000fffe0ff */
[----:B-1----:R-:W-:Y:S01]  /*1a1d0*/  MOV.SPILL R0, UR39 ;  /* 0x0000002700007c02 */ /* 0x002fe20009000f00 */
[----:B------:R-:W-:Y:S01]  /*1a1e0*/  UMOV UR18, UR50 ;  /* 0x0000003200127c82 */ /* 0x000fe20008000000 */
[----:B------:R-:W-:Y:S01]  /*1a1f0*/  MOV.SPILL R3, UR35 ;  /* 0x0000002300037c02 */ /* 0x000fe20009000f00 */
[----:B------:R-:W-:Y:S01]  /*1a200*/  UMOV UR49, URZ ;  /* 0x000000ff00317c82 */ /* 0x000fe20008000000 */
[----:B---3--:R-:W-:Y:S01]  /*1a210*/  MOV.SPILL R19, UR38 ;  /* 0x0000002600137c02 */ /* 0x008fe20009000f00 */
[----:B------:R1:W-:Y:S01]  /*1a220*/  STL [R1+0x24], R0 ;  /* 0x0000240001007387 */ /* 0x0003e20000100800 */
[----:B------:R-:W-:Y:S01]  /*1a230*/  R2UR UR35, R29 ;  /* 0x000000001d2372ca */ /* 0x000fe200000e0000 */
[----:B------:R-:W-:Y:S01]  /*1a240*/  IMAD.U32 R15, RZ, RZ, UR53 ;  /* 0x00000035ff0f7e24 */ /* 0x000fe2000f8e00ff */
[----:B------:R-:W-:Y:S01]  /*1a250*/  R2UR UR36, R28 ;  /* 0x000000001c2472ca */ /* 0x000fe200000e0000 */
[----:B------:R3:W-:Y:S01]  /*1a260*/  STL [R1+0x88], R19 ;  /* 0x0000881301007387 */ /* 0x0007e20000100800 */
[----:B------:R-:W-:Y:S01]  /*1a270*/  R2UR UR37, R27 ;  /* 0x000000001b2572ca */ /* 0x000fe200000e0000 */
[----:B------:R-:W-:Y:S01]  /*1a280*/  IMAD.U32 R14, RZ, RZ, UR51 ;  /* 0x00000033ff0e7e24 */ /* 0x000fe2000f8e00ff */
[----:B----4-:R-:W-:Y:S01]  /*1a290*/  MOV.SPILL R21, UR32 ;  /* 0x0000002000157c02 */ /* 0x010fe20009000f00 */
[----:B------:R-:W-:Y:S01]  /*1a2a0*/  IMAD.U32 R13, RZ, RZ, UR52 ;  /* 0x00000034ff0d7e24 */ /* 0x000fe2000f8e00ff */
[----:B--2---:R-:W-:Y:S01]  /*1a2b0*/  MOV.SPILL R2, UR54 ;  /* 0x0000003600027c02 */ /* 0x004fe20009000f00 */
[----:B------:R-:W-:Y:S01]  /*1a2c0*/  UMOV UR25, URZ ;  /* 0x000000ff00197c82 */ /* 0x000fe20008000000 */
[----:B------:R-:W-:Y:S01]  /*1a2d0*/  UIADD3 UR58, UPT, UPT, UR18, 0x58, URZ ;  /* 0x00000058123a7890 */ /* 0x000fe2000fffe0ff */
[----:B------:R-:W-:Y:S01]  /*1a2e0*/  IMAD.U32 R8, RZ, RZ, UR51 ;  /* 0x00000033ff087e24 */ /* 0x000fe2000f8e00ff */
[----:B------:R-:W-:Y:S01]  /*1a2f0*/  UMOV UR11, UR51 ;  /* 0x00000033000b7c82 */ /* 0x000fe20008000000 */
[----:B------:R-:W-:Y:S01]  /*1a300*/  UMOV UR12, UR52 ;  /* 0x00000034000c7c82 */ /* 0x000fe20008000000 */
[----:B------:R-:W-:Y:S01]  /*1a310*/  UMOV UR13, UR53 ;  /* 0x00000035000d7c82 */ /* 0x000fe20008000000 */
[----:B------:R-:W-:Y:S01]  /*1a320*/  UMOV UR9, UR49 ;  /* 0x0000003100097c82 */ /* 0x000fe20008000000 */
[----:B------:R-:W-:Y:S01]  /*1a330*/  IMAD.U32 R7, RZ, RZ, UR52 ;  /* 0x00000034ff077e24 */ /* 0x000fe2000f8e00ff */
[----:B------:R-:W-:Y:S01]  /*1a340*/  UTMASTG.5D [UR48], [UR6] ;  /* 0x00000030060073b5 */ /* 0x000fe20008020000 */
[----:B------:R-:W-:Y:S01]  /*1a350*/  UMOV UR23, UR51 ;  /* 0x0000003300177c82 */ /* 0x000fe20008000000 */
[----:B------:R-:W-:Y:S01]  /*1a360*/  UMOV UR22, UR52 ;  /* 0x0000003400167c82 */ /* 0x000fe20008000000 */
[----:B------:R-:W-:Y:S01]  /*1a370*/  IMAD.U32 R16, RZ, RZ, UR52 ;  /* 0x00000034ff107e24 */ /* 0x000fe2000f8e00ff */
[----:B------:R-:W-:Y:S01]  /*1a380*/  UIADD3 UR66, UPT, UPT, UR50, 0x50, URZ ;  /* 0x0000005032427890 */ /* 0x000fe2000fffe0ff */
[----:B------:R-:W-:Y:S01]  /*1a390*/  R2UR.FILL UR54, R2 ;  /* 0x00000000023672ca */ /* 0x000fe200004e0000 */
[----:B------:R-:W-:Y:S01]  /*1a3a0*/  IMAD.U32 R6, RZ, RZ, UR53 ;  /* 0x00000035ff067e24 */ /* 0x000fe2000f8e00ff */
[----:B------:R-:W-:Y:S01]  /*1a3b0*/  UIADD3 UR64, UPT, UPT, UR5, 0x2d000, URZ ;  /* 0x0002d00005407890 */ /* 0x000fe2000fffe0ff */
[----:B-1----:R-:W-:Y:S01]  /*1a3c0*/  IMAD.U32 R0, RZ, RZ, UR4 ;  /* 0x00000004ff007e24 */ /* 0x002fe2000f8e00ff */
[----:B------:R-:W-:Y:S01]  /*1a3d0*/  UIADD3 UR4, UPT, UPT, UR50, 0x18, URZ ;  /* 0x0000001832047890 */ /* 0x000fe2000fffe0ff */
[----:B------:R1:W-:Y:S01]  /*1a3e0*/  UTMASTG.5D [UR8], [UR6] ;  /* 0x00000008060073b5 */ /* 0x0003e20008020000 */
[----:B---3--:R-:W-:Y:S01]  /*1a3f0*/  MOV.SPILL R19, UR34 ;  /* 0x0000002200137c02 */ /* 0x008fe20009000f00 */
[----:B------:R-:W-:Y:S01]  /*1a400*/  UIADD3 UR32, UPT, UPT, UR5, 0x29000, URZ ;  /* 0x0002900005207890 */ /* 0x000fe2000fffe0ff */
[----:B------:R-:W-:Y:S01]  /*1a410*/  R2UR UR34, R0 ;  /* 0x00000000002272ca */ /* 0x000fe200000e0000 */
[----:B------:R-:W-:Y:S01]  /*1a420*/  UMOV UR33, UR25 ;  /* 0x0000001900217c82 */ /* 0x000fe20008000000 */
[----:B------:R-:W-:Y:S01]  /*1a430*/  IMAD.U32 R26, RZ, RZ, UR4 ;  /* 0x00000004ff1a7e24 */ /* 0x000fe2000f8e00ff */
[----:B------:R-:W-:Y:S01]  /*1a440*/  UIADD3 UR4, UPT, UPT, UR50, 0x20, URZ ;  /* 0x0000002032047890 */ /* 0x000fe2000fffe0ff */
[----:B------:R-:W-:Y:S01]  /*1a450*/  IMAD.U32 R11, RZ, RZ, UR51 ;  /* 0x00000033ff0b7e24 */ /* 0x000fe2000f8e00ff */
[----:B------:R-:W-:Y:S01]  /*1a460*/  UMOV UR59, UR23 ;  /* 0x00000017003b7c82 */ /* 0x000fe20008000000 */
[----:B------:R-:W-:Y:S01]  /*1a470*/  UMOV UR60, UR22 ;  /* 0x00000016003c7c82 */ /* 0x000fe20008000000 */
[----:B------:R-:W-:Y:S01]  /*1a480*/  UMOV UR68, UR22 ;  /* 0x0000001600447c82 */ /* 0x000fe20008000000 */
[----:B------:R-:W-:Y:S01]  /*1a490*/  IMAD.U32 R10, RZ, RZ, UR52 ;  /* 0x00000034ff0a7e24 */ /* 0x000fe2000f8e00ff */
[----:B------:R-:W-:Y:S01]  /*1a4a0*/  MOV.SPILL R0, UR68 ;  /* 0x0000004400007c02 */ /* 0x000fe20009000f00 */
[----:B------:R-:W-:Y:S01]  /*1a4b0*/  IMAD.U32 R25, RZ, RZ, UR4 ;  /* 0x00000004ff197e24 */ /* 0x000fe2000f8e00ff */
[----:B------:R-:W-:Y:S01]  /*1a4c0*/  UIADD3 UR4, UPT, UPT, UR50, 0x30, URZ ;  /* 0x0000003032047890 */ /* 0x000fe2000fffe0ff */
[----:B------:R2:W-:Y:S01]  /*1a4d0*/  STL [R1+0x38], R5 ;  /* 0x0000380501007387 */ /* 0x0005e20000100800 */
[----:B------:R-:W-:Y:S01]  /*1a4e0*/  IMAD.U32 R17, RZ, RZ, UR51 ;  /* 0x00000033ff117e24 */ /* 0x000fe2000f8e00ff */
[----:B------:R-:W-:Y:S01]  /*1a4f0*/  UMOV UR67, UR51 ;  /* 0x0000003300437c82 */ /* 0x000fe20008000000 */
[----:B------:R-:W-:Y:S01]  /*1a500*/  IMAD.U32 R12, RZ, RZ, UR53 ;  /* 0x00000035ff0c7e24 */ /* 0x000fe2000f8e00ff */
[----:B------:R3:W-:Y:S01]  /*1a510*/  UTMASTG.5D [UR32], [UR6] ;  /* 0x00000020060073b5 */ /* 0x0007e20008020000 */
[----:B------:R-:W-:Y:S01]  /*1a520*/  IMAD.U32 R24, RZ, RZ, UR4 ;  /* 0x00000004ff187e24 */ /* 0x000fe2000f8e00ff */
[----:B------:R-:W-:Y:S01]  /*1a530*/  UIADD3 UR4, UPT, UPT, UR50, 0x38, URZ ;  /* 0x0000003832047890 */ /* 0x000fe2000fffe0ff */
[----:B------:R-:W-:Y:S01]  /*1a540*/  R2UR UR68, R16 ;  /* 0x00000000104472ca */ /* 0x000fe200000e0000 */
[----:B------:R-:W-:Y:S01]  /*1a550*/  IMAD.U32 R9, RZ, RZ, UR53 ;  /* 0x00000035ff097e24 */ /* 0x000fe2000f8e00ff */
[----:B------:R-:W-:Y:S01]  /*1a560*/  MOV.SPILL R29, UR67 ;  /* 0x00000043001d7c02 */ /* 0x000fe20009000f00 */
[----:B------:R-:W-:Y:S01]  /*1a570*/  UIADD3 UR56, UPT, UPT, UR5, 0x2d800, URZ ;  /* 0x0002d80005387890 */ /* 0x000fe2000fffe0ff */
[----:B------:R-:W-:Y:S01]  /*1a580*/  MOV.SPILL R28, UR66 ;  /* 0x00000042001c7c02 */ /* 0x000fe20009000f00 */
[----:B------:R-:W-:Y:S01]  /*1a590*/  IMAD.U32 R23, RZ, RZ, UR4 ;  /* 0x00000004ff177e24 */ /* 0x000fe2000f8e00ff */
[----:B------:R-:W-:Y:S01]  /*1a5a0*/  UIADD3 UR4, UPT, UPT, UR50, 0x40, URZ ;  /* 0x0000004032047890 */ /* 0x000fe2000fffe0ff */
[----:B------:R4:W-:Y:S01]  /*1a5b0*/  STL [R1+0x34], R4 ;  /* 0x0000340401007387 */ /* 0x0009e20000100800 */
[----:B------:R-:W-:Y:S01]  /*1a5c0*/  R2UR UR66, R26 ;  /* 0x000000001a4272ca */ /* 0x000fe200000e0000 */
[----:B------:R-:W-:Y:S01]  /*1a5d0*/  UIADD3 UR74, UPT, UPT, UR50, 0x48, URZ ;  /* 0x00000048324a7890 */ /* 0x000fe2000fffe0ff */
[----:B------:R-:W-:Y:S01]  /*1a5e0*/  MOV.SPILL R27, UR64 ;  /* 0x00000040001b7c02 */ /* 0x000fe20009000f00 */
[----:B------:R4:W-:Y:S01]  /*1a5f0*/  STL [R1+0x30], R3 ;  /* 0x0000300301007387 */ /* 0x0009e20000100800 */
[----:B------:R-:W-:Y:S01]  /*1a600*/  IMAD.U32 R22, RZ, RZ, UR4 ;  /* 0x00000004ff167e24 */ /* 0x000fe2000f8e00ff */
[----:B------:R-:W-:Y:S01]  /*1a610*/  UMOV UR4, UR53 ;  /* 0x0000003500047c82 */ /* 0x000fe20008000000 */
[----:B------:R-:W-:Y:S01]  /*1a620*/  UIADD3 UR72, UPT, UPT, UR5, 0x2c800, URZ ;  /* 0x0002c80005487890 */ /* 0x000fe2000fffe0ff */
[----:B------:R-:W-:Y:S01]  /*1a630*/  STL [R1+0x78], R20 ;  /* 0x0000781401007387 */ /* 0x000fe20000100800 */
[----:B------:R-:W-:Y:S01]  /*1a640*/  UMOV UR69, UR4 ;  /* 0x0000000400457c82 */ /* 0x000fe20008000000 */
[----:B------:R-:W-:Y:S01]  /*1a650*/  UMOV UR75, UR51 ;  /* 0x00000033004b7c82 */ /* 0x000fe20008000000 */
[----:B------:R-:W-:Y:S01]  /*1a660*/  MOV.SPILL R2, UR69 ;  /* 0x0000004500027c02 */ /* 0x000fe20009000f00 */
[----:B-1----:R-:W-:Y:S01]  /*1a670*/  UMOV UR13, UR34 ;  /* 0x00000022000d7c82 */ /* 0x002fe20008000000 */
[----:B------:R-:W-:Y:S01]  /*1a680*/  R2UR UR69, R15 ;  /* 0x000000000f4572ca */ /* 0x000fe200000e0000 */
[----:B------:R-:W-:Y:S01]  /*1a690*/  UMOV UR65, UR25 ;  /* 0x0000001900417c82 */ /* 0x000fe20008000000 */
[----:B------:R-:W-:Y:S01]  /*1a6a0*/  MOV.SPILL R15, UR60 ;  /* 0x0000003c000f7c02 */ /* 0x000fe20009000f00 */
[----:B--2---:R-:W-:Y:S01]  /*1a6b0*/  IMAD.U32 R5, RZ, RZ, UR51 ;  /* 0x00000033ff057e24 */ /* 0x004fe2000f8e00ff */
[----:B------:R-:W-:Y:S01]  /*1a6c0*/  R2UR UR60, R7 ;  /* 0x00000000073c72ca */ /* 0x000fe200000e0000 */
[----:B------:R1:W-:Y:S01]  /*1a6d0*/  STL [R1+0x7c], R18 ;  /* 0x00007c1201007387 */ /* 0x0003e20000100800 */
[----:B------:R-:W-:Y:S01]  /*1a6e0*/  UMOV UR76, UR52 ;  /* 0x00000034004c7c82 */ /* 0x000fe20008000000 */
[----:B------:R-:W-:Y:S01]  /*1a6f0*/  UMOV UR77, UR53 ;  /* 0x00000035004d7c82 */ /* 0x000fe20008000000 */
[----:B---3--:R-:W-:Y:S01]  /*1a700*/  R2UR UR35, R14 ;  /* 0x000000000e2372ca */ /* 0x008fe200000e0000 */
[----:B------:R-:W-:Y:S01]  /*1a710*/  UIADD3 UR32, UPT, UPT, UR5, 0x2a000, URZ ;  /* 0x0002a00005207890 */ /* 0x000fe2000fffe0ff */
[----:B------:R-:W-:-:S02]  /*1a720*/  R2UR UR36, R13 ;  /* 0x000000000d2472ca */ /* 0x000fc400000e0000 */
[----:B------:R-:W-:Y:S02]  /*1a730*/  R2UR UR67, R17 ;  /* 0x00000000114372ca */ /* 0x000fe400000e0000 */
[----:B------:R-:W-:Y:S01]  /*1a740*/  R2UR UR37, R12 ;  /* 0x000000000c2572ca */ /* 0x000fe200000e0000 */
[----:B------:R-:W-:Y:S01]  /*1a750*/  UIADD3 UR64, UPT, UPT, UR5, 0x29800, URZ ;  /* 0x0002980005407890 */ /* 0x000fe2000fffe0ff */
[----:B------:R-:W-:Y:S01]  /*1a760*/  MOV.SPILL R14, UR59 ;  /* 0x0000003b000e7c02 */ /* 0x000fe20009000f00 */
[----:B----4-:R-:W-:Y:S01]  /*1a770*/  IMAD.U32 R4, RZ, RZ, UR52 ;  /* 0x00000034ff047e24 */ /* 0x010fe2000f8e00ff */
[----:B------:R-:W-:Y:S01]  /*1a780*/  MOV.SPILL R13, UR58 ;  /* 0x0000003a000d7c02 */ /* 0x000fe20009000f00 */
[----:B------:R-:W-:Y:S01]  /*1a790*/  IMAD.U32 R3, RZ, RZ, UR53 ;  /* 0x00000035ff037e24 */ /* 0x000fe2000f8e00ff */
[----:B------:R-:W-:Y:S01]  /*1a7a0*/  R2UR UR58, R23 ;  /* 0x00000000173a72ca */ /* 0x000fe200000e0000 */
[----:B------:R-:W-:Y:S01]  /*1a7b0*/  UMOV UR57, UR25 ;  /* 0x0000001900397c82 */ /* 0x000fe20008000000 */
[----:B------:R-:W-:Y:S01]  /*1a7c0*/  R2UR UR59, R8 ;  /* 0x00000000083b72ca */ /* 0x000fe200000e0000 */
[----:B------:R-:W-:Y:S01]  /*1a7d0*/  UMOV UR61, UR4 ;  /* 0x00000004003d7c82 */ /* 0x000fe20008000000 */
[----:B------:R-:W-:Y:S01]  /*1a7e0*/  R2UR UR34, R25 ;  /* 0x00000000192272ca */ /* 0x000fe200000e0000 */
[----:B------:R-:W-:Y:S01]  /*1a7f0*/  UTMASTG.5D [UR64], [UR6] ;  /* 0x00000040060073b5 */ /* 0x000fe20008020000 */
[----:B------:R-:W-:-:S02]  /*1a800*/  MOV.SPILL R16, UR61 ;  /* 0x0000003d00107c02 */ /* 0x000fc40009000f00 */
[----:B------:R-:W-:Y:S02]  /*1a810*/  R2UR UR61, R6 ;  /* 0x00000000063d72ca */ /* 0x000fe400000e0000 */
[----:B------:R-:W-:Y:S02]  /*1a820*/  MOV.SPILL R8, UR60 ;  /* 0x0000003c00087c02 */ /* 0x000fe40009000f00 */
[----:B------:R-:W-:Y:S01]  /*1a830*/  R2UR UR60, R10 ;  /* 0x000000000a3c72ca */ /* 0x000fe200000e0000 */
[----:B------:R-:W2:Y:S01]  /*1a840*/  LDL.LU R26, [R1+0x24] ;  /* 0x00002400011a7983 */ /* 0x000ea20000300800 */
[----:B------:R-:W-:Y:S02]  /*1a850*/  MOV.SPILL R6, UR58 ;  /* 0x0000003a00067c02 */ /* 0x000fe40009000f00 */
[----:B------:R-:W-:Y:S01]  /*1a860*/  MOV.SPILL R7, UR59 ;  /* 0x0000003b00077c02 */ /* 0x000fe20009000f00 */
[----:B------:R-:W3:Y:S01]  /*1a870*/  LDL.LU R10, [R1+0x38] ;  /* 0x00003800010a7983 */ /* 0x000ee20000300800 */
[----:B------:R-:W-:-:S02]  /*1a880*/  R2UR UR58, R24 ;  /* 0x00000000183a72ca */ /* 0x000fc400000e0000 */
[----:B------:R-:W-:Y:S01]  /*1a890*/  R2UR UR59, R11 ;  /* 0x000000000b3b72ca */ /* 0x000fe200000e0000 */
[----:B------:R-:W4:Y:S01]  /*1a8a0*/  LDL.LU R24, [R1+0x30] ;  /* 0x0000300001187983 */ /* 0x000f220000300800 */
[----:B------:R-:W-:Y:S01]  /*1a8b0*/  UMOV UR8, UR66 ;  /* 0x0000004200087c82 */ /* 0x000fe20008000000 */
[----:B-1----:R-:W-:Y:S02]  /*1a8c0*/  MOV.SPILL R18, UR71 ;  /* 0x0000004700127c02 */ /* 0x002fe40009000f00 */
[----:B------:R-:W2:Y:S01]  /*1a8d0*/  LDL.LU R11, [R1+0x34] ;  /* 0x00003400010b7983 */ /* 0x000ea20000300800 */
[----:B------:R-:W-:Y:S01]  /*1a8e0*/  UMOV UR11, UR34 ;  /* 0x00000022000b7c82 */ /* 0x000fe20008000000 */
[----:B------:R-:W-:Y:S01]  /*1a8f0*/  MOV.SPILL R20, UR70 ;  /* 0x0000004600147c02 */ /* 0x000fe20009000f00 */
[----:B------:R1:W-:Y:S02]  /*1a900*/  UTMASTG.5D [UR32], [UR6] ;  /* 0x00000020060073b5 */ /* 0x0003e40008020000 */
[----:B-1----:R-:W-:-:S02]  /*1a910*/  R2UR.FILL UR34, R19 ;  /* 0x00000000132272ca */ /* 0x002fc400004e0000 */
[----:B------:R-:W2:Y:S01]  /*1a920*/  LDL.LU R19, [R1+0x88] ;  /* 0x0000880001137983 */ /* 0x000ea20000300800 */
[----:B------:R-:W-:Y:S02]  /*1a930*/  MOV.SPILL R23, UR61 ;  /* 0x0000003d00177c02 */ /* 0x000fe40009000f00 */
[----:B------:R-:W-:Y:S02]  /*1a940*/  R2UR.FILL UR32, R21 ;  /* 0x00000000152072ca */ /* 0x000fe400004e0000 */
[----:B------:R-:W-:Y:S02]  /*1a950*/  R2UR UR61, R9 ;  /* 0x00000000093d72ca */ /* 0x000fe400000e0000 */
[----:B------:R-:W-:Y:S01]  /*1a960*/  MOV.SPILL R12, UR56 ;  /* 0x00000038000c7c02 */ /* 0x000fe20009000f00 */
[----:B------:R-:W-:Y:S01]  /*1a970*/  UIADD3 UR56, UPT, UPT, UR5, 0x2b000, URZ ;  /* 0x0002b00005387890 */ /* 0x000fe2000fffe0ff */
[----:B------:R-:W-:Y:S01]  /*1a980*/  R2UR UR66, R22 ;  /* 0x00000000164272ca */ /* 0x000fe200000e0000 */
[----:B------:R-:W-:Y:S01]  /*1a990*/  UIADD3 UR64, UPT, UPT, UR5, 0x2c000, URZ ;  /* 0x0002c00005407890 */ /* 0x000fe2000fffe0ff */
[----:B------:R-:W-:Y:S01]  /*1a9a0*/  R2UR UR67, R5 ;  /* 0x00000000054372ca */ /* 0x000fe200000e0000 */
[----:B------:R1:W5:Y:S01]  /*1a9b0*/  LDL.LU R21, [R1+0x84] ;  /* 0x0000840001157983 */ /* 0x0003620000300800 */
[----:B------:R-:W-:-:S02]  /*1a9c0*/  R2UR UR68, R4 ;  /* 0x00000000044472ca */ /* 0x000fc400000e0000 */
[----:B------:R-:W-:Y:S02]  /*1a9d0*/  R2UR UR69, R3 ;  /* 0x00000000034572ca */ /* 0x000fe400000e0000 */
[----:B------:R-:W-:Y:S02]  /*1a9e0*/  R2UR.FILL UR71, R18 ;  /* 0x00000000124772ca */ /* 0x000fe400004e0000 */
[----:B------:R-:W-:Y:S01]  /*1a9f0*/  R2UR.FILL UR70, R20 ;  /* 0x00000000144672ca */ /* 0x000fe200004e0000 */
[----:B------:R1:W5:Y:S04]  /*1aa00*/  LDL.LU R18, [R1+0x7c] ;  /* 0x00007c0001127983 */ /* 0x0003680000300800 */
[----:B------:R1:W5:Y:S01]  /*1aa10*/  LDL.LU R20, [R1+0x78] ;  /* 0x0000780001147983 */ /* 0x0003620000300800 */
[----:B------:R-:W-:Y:S01]  /*1aa20*/  UMOV UR9, UR66 ;  /* 0x0000004200097c82 */ /* 0x000fe20008000000 */
[----:B------:R-:W-:Y:S01]  /*1aa30*/  UIADD3 UR50, UPT, UPT, UR18, 0x60, URZ ;  /* 0x0000006012327890 */ /* 0x000fe2000fffe0ff */
[----:B---3--:R-:W-:-:S02]  /*1aa40*/  R2UR.FILL UR37, R10 ;  /* 0x000000000a2572ca */ /* 0x008fc400004e0000 */
[----:B----4-:R-:W-:Y:S02]  /*1aa50*/  R2UR.FILL UR35, R24 ;  /* 0x00000000182372ca */ /* 0x010fe400004e0000 */
[----:B--2---:R-:W-:-:S13]  /*1aa60*/  R2UR.FILL UR36, R11 ;  /* 0x000000000b2472ca */ /* 0x004fda00004e0000 */
[----:B------:R2:W-:Y:S01]  /*1aa70*/  UTMASTG.5D [UR32], [UR6] ;  /* 0x00000020060073b5 */ /* 0x0005e20008020000 */
[----:B------:R3:W-:Y:S01]  /*1aa80*/  UTMASTG.5D [UR56], [UR6] ;  /* 0x00000038060073b5 */ /* 0x0007e20008020000 */
[----:B--2---:R-:W-:Y:S01]  /*1aa90*/  UMOV UR33, UR58 ;  /* 0x0000003a00217c82 */ /* 0x004fe20008000000 */
[----:B---3--:R-:W-:Y:S02]  /*1aaa0*/  R2UR.FILL UR61, R23 ;  /* 0x00000000173d72ca */ /* 0x008fe400004e0000 */
[----:B------:R-:W-:Y:S02]  /*1aab0*/  R2UR.FILL UR60, R8 ;  /* 0x00000000083c72ca */ /* 0x000fe400004e0000 */
[----:B------:R-:W-:Y:S02]  /*1aac0*/  R2UR.FILL UR59, R7 ;  /* 0x00000000073b72ca */ /* 0x000fe400004e0000 */
[----:B------:R-:W-:Y:S01]  /*1aad0*/  R2UR.FILL UR58, R6 ;  /* 0x00000000063a72ca */ /* 0x000fe200004e0000 */
[----:B------:R-:W-:Y:S01]  /*1aae0*/  UIADD3 UR56, UPT, UPT, UR5, 0x2b800, URZ ;  /* 0x0002b80005387890 */ /* 0x000fe2000fffe0ff */
[----:B------:R-:W-:-:S02]  /*1aaf0*/  R2UR.FILL UR38, R19 ;  /* 0x00000000132672ca */ /* 0x000fc400004e0000 */
[----:B------:R1:W5:Y:S09]  /*1ab00*/  LDL.LU R19, [R1+0x80] ;  /* 0x0000800001137983 */ /* 0x0003720000300800 */
[----:B------:R-:W-:Y:S01]  /*1ab10*/  UTMASTG.5D [UR56], [UR6] ;  /* 0x00000038060073b5 */ /* 0x000fe20008020000 */
[----:B------:R2:W-:Y:S02]  /*1ab20*/  UTMASTG.5D [UR64], [UR6] ;  /* 0x00000040060073b5 */ /* 0x0005e40008020000 */
[----:B--2---:R-:W-:-:S02]  /*1ab30*/  R2UR.FILL UR69, R2 ;  /* 0x00000000024572ca */ /* 0x004fc400004e0000 */
[----:B------:R-:W-:Y:S01]  /*1ab40*/  R2UR.FILL UR68, R0 ;  /* 0x00000000004472ca */ /* 0x000fe200004e0000 */
[----:B------:R1:W5:Y:S04]  /*1ab50*/  LDL.LU R2, [R1+0x74] ;  /* 0x0000740001027983 */ /* 0x0003680000300800 */
[----:B------:R1:W5:Y:S01]  /*1ab60*/  LDL.LU R0, [R1+0x70] ;  /* 0x0000700001007983 */ /* 0x0003620000300800 */
[----:B------:R-:W-:Y:S01]  /*1ab70*/  UMOV UR55, UR58 ;  /* 0x0000003a00377c82 */ /* 0x000fe20008000000 */
[----:B------:R-:W-:Y:S02]  /*1ab80*/  R2UR.FILL UR67, R29 ;  /* 0x000000001d4372ca */ /* 0x000fe400004e0000 */
[----:B------:R-:W-:Y:S02]  /*1ab90*/  R2UR.FILL UR66, R28 ;  /* 0x000000001c4272ca */ /* 0x000fe400004e0000 */
[----:B------:R-:W-:-:S02]  /*1aba0*/  R2UR.FILL UR64, R27 ;  /* 0x000000001b4072ca */ /* 0x000fc400004e0000 */
[----:B------:R-:W-:Y:S02]  /*1abb0*/  R2UR.FILL UR61, R16 ;  /* 0x00000000103d72ca */ /* 0x000fe400004e0000 */
[----:B------:R-:W-:Y:S02]  /*1abc0*/  R2UR.FILL UR60, R15 ;  /* 0x000000000f3c72ca */ /* 0x000fe400004e0000 */
[----:B------:R-:W-:Y:S02]  /*1abd0*/  R2UR.FILL UR59, R14 ;  /* 0x000000000e3b72ca */ /* 0x000fe400004e0000 */
[----:B------:R-:W-:Y:S02]  /*1abe0*/  R2UR.FILL UR58, R13 ;  /* 0x000000000d3a72ca */ /* 0x000fe400004e0000 */
[----:B------:R-:W-:Y:S01]  /*1abf0*/  R2UR.FILL UR56, R12 ;  /* 0x000000000c3872ca */ /* 0x000fe200004e0000 */
[----:B------:R-:W-:Y:S02]  /*1ac00*/  UIADD3 UR48, UPT, UPT, UR5, 0x2e000, URZ ;  /* 0x0002e00005307890 */ /* 0x000fe4000fffe0ff */
[----:B------:R-:W-:-:S02]  /*1ac10*/  UIADD3 UR42, UPT, UPT, UR18, 0x68, URZ ;  /* 0x00000068122a7890 */ /* 0x000fc4000fffe0ff */
[----:B------:R-:W-:Y:S01]  /*1ac20*/  UIADD3 UR40, UPT, UPT, UR5, 0x2e800, URZ ;  /* 0x0002e80005287890 */ /* 0x000fe2000fffe0ff */
[----:B------:R-:W-:Y:S01]  /*1ac30*/  UMOV UR12, UR34 ;  /* 0x00000022000c7c82 */ /* 0x000fe20008000000 */
[----:B------:R-:W-:Y:S01]  /*1ac40*/  UMOV UR73, UR25 ;  /* 0x0000001900497c82 */ /* 0x000fe20008000000 */
[----:B------:R-:W-:Y:S01]  /*1ac50*/  UIADD3 UR34, UPT, UPT, UR18, 0x70, URZ ;  /* 0x0000007012227890 */ /* 0x000fe2000fffe0ff */
[----:B------:R2:W-:Y:S01]  /*1ac60*/  UTMASTG.5D [UR72], [UR6] ;  /* 0x00000048060073b5 */ /* 0x0005e20008020000 */
[----:B------:R-:W-:Y:S02]  /*1ac70*/  UIADD3 UR32, UPT, UPT, UR5, 0x2f000, URZ ;  /* 0x0002f00005207890 */ /* 0x000fe4000fffe0ff */
[----:B------:R-:W-:Y:S02]  /*1ac80*/  UIADD3 UR26, UPT, UPT, UR18, 0x78, URZ ;  /* 0x00000078121a7890 */ /* 0x000fe4000fffe0ff */
[----:B------:R-:W-:Y:S02]  /*1ac90*/  UIADD3 UR24, UPT, UPT, UR5, 0x2f800, URZ ;  /* 0x0002f80005187890 */ /* 0x000fe4000fffe0ff */
[----:B------:R-:W-:Y:S01]  /*1aca0*/  UIADD3 UR16, UPT, UPT, UR5, 0x28400, URZ ;  /* 0x0002840005107890 */ /* 0x000fe2000fffe0ff */
[----:B------:R3:W-:Y:S01]  /*1acb0*/  UTMASTG.5D [UR64], [UR6] ;  /* 0x00000040060073b5 */ /* 0x0007e20008020000 */
[----:B------:R-:W-:Y:S01]  /*1acc0*/  UMOV UR51, UR23 ;  /* 0x0000001700337c82 */ /* 0x000fe20008000000 */
[----:B------:R-:W-:Y:S01]  /*1acd0*/  UMOV UR52, UR22 ;  /* 0x0000001600347c82 */ /* 0x000fe20008000000 */
[----:B------:R-:W-:Y:S01]  /*1ace0*/  UMOV UR53, UR4 ;  /* 0x0000000400357c82 */ /* 0x000fe20008000000 */
[----:B------:R-:W-:Y:S01]  /*1acf0*/  UMOV UR49, UR25 ;  /* 0x0000001900317c82 */ /* 0x000fe20008000000 */
[----:B------:R-:W-:Y:S01]  /*1ad00*/  UMOV UR43, UR23 ;  /* 0x00000017002b7c82 */ /* 0x000fe20008000000 */
[----:B------:R-:W-:Y:S01]  /*1ad10*/  UMOV UR44, UR22 ;  /* 0x00000016002c7c82 */ /* 0x000fe20008000000 */
[----:B------:R-:W-:Y:S01]  /*1ad20*/  UMOV UR45, UR4 ;  /* 0x00000004002d7c82 */ /* 0x000fe20008000000 */
[----:B------:R-:W-:Y:S01]  /*1ad30*/  UMOV UR41, UR25 ;  /* 0x0000001900297c82 */ /* 0x000fe20008000000 */
[----:B------:R-:W-:Y:S01]  /*1ad40*/  UTMASTG.5D [UR56], [UR6] ;  /* 0x00000038060073b5 */ /* 0x000fe20008020000 */
[----:B------:R-:W-:Y:S01]  /*1ad50*/  UMOV UR35, UR23 ;  /* 0x0000001700237c82 */ /* 0x000fe20008000000 */
[----:B------:R-:W-:Y:S01]  /*1ad60*/  UMOV UR36, UR22 ;  /* 0x0000001600247c82 */ /* 0x000fe20008000000 */
[----:B------:R-:W-:Y:S01]  /*1ad70*/  UMOV UR37, UR4 ;  /* 0x0000000400257c82 */ /* 0x000fe20008000000 */
[----:B------:R-:W-:Y:S01]  /*1ad80*/  UMOV UR27, UR23 ;  /* 0x00000017001b7c82 */ /* 0x000fe20008000000 */
[----:B------:R-:W-:Y:S01]  /*1ad90*/  UMOV UR28, UR22 ;  /* 0x00000016001c7c82 */ /* 0x000fe20008000000 */
[----:B------:R-:W-:Y:S01]  /*1ada0*/  UMOV UR29, UR4 ;  /* 0x00000004001d7c82 */ /* 0x000fe20008000000 */
[----:B------:R-:W-:Y:S01]  /*1adb0*/  UTMASTG.5D [UR48], [UR6] ;  /* 0x00000030060073b5 */ /* 0x000fe20008020000 */
[----:B------:R-:W-:Y:S01]  /*1adc0*/  UMOV UR17, 0x40 ;  /* 0x0000004000117882 */ /* 0x000fe20000000000 */
[----:B------:R-:W-:Y:S01]  /*1add0*/  UMOV UR19, UR23 ;  /* 0x0000001700137c82 */ /* 0x000fe20008000000 */
[----:B------:R-:W-:Y:S01]  /*1ade0*/  UMOV UR20, UR22 ;  /* 0x0000001600147c82 */ /* 0x000fe20008000000 */
[----:B------:R-:W-:Y:S01]  /*1adf0*/  UMOV UR21, UR4 ;  /* 0x0000000400157c82 */ /* 0x000fe20008000000 */
[----:B------:R-:W-:Y:S01]  /*1ae00*/  UTMASTG.5D [UR40], [UR6] ;  /* 0x00000028060073b5 */ /* 0x000fe20008020000 */
[----:B--2---:R-:W-:Y:S01]  /*1ae10*/  UMOV UR72, UR8 ;  /* 0x0000000800487c82 */ /* 0x004fe20008000000 */
[----:B------:R-:W-:Y:S01]  /*1ae20*/  UIADD3 UR8, UPT, UPT, UR5, 0x28c00, URZ ;  /* 0x00028c0005087890 */ /* 0x000fe2000fffe0ff */
[----:B------:R-:W-:Y:S01]  /*1ae30*/  UMOV UR76, UR33 ;  /* 0x00000021004c7c82 */ /* 0x000fe20008000000 */
[----:B------:R-:W-:Y:S01]  /*1ae40*/  UMOV UR33, UR25 ;  /* 0x0000001900217c82 */ /* 0x000fe20008000000 */
[----:B------:R-:W-:Y:S01]  /*1ae50*/  UMOV UR75, UR12 ;  /* 0x0000000c004b7c82 */ /* 0x000fe20008000000 */
[----:B------:R-:W-:Y:S01]  /*1ae60*/  UMOV UR73, UR11 ;  /* 0x0000000b00497c82 */ /* 0x000fe20008000000 */
[----:B------:R-:W-:Y:S01]  /*1ae70*/  UMOV UR77, UR9 ;  /* 0x00000009004d7c82 */ /* 0x000fe20008000000 */
[----:B---3--:R-:W-:Y:S01]  /*1ae80*/  UMOV UR69, UR13 ;  /* 0x0000000d00457c82 */ /* 0x008fe20008000000 */
[----:B------:R-:W-:Y:S01]  /*1ae90*/  UTMASTG.5D [UR32], [UR6] ;  /* 0x00000020060073b5 */ /* 0x000fe20008020000 */
[----:B------:R-:W-:Y:S01]  /*1aea0*/  UMOV UR9, 0x40 ;  /* 0x0000004000097882 */ /* 0x000fe20000000000 */
[----:B------:R-:W-:Y:S01]  /*1aeb0*/  UMOV UR11, UR23 ;  /* 0x00000017000b7c82 */ /* 0x000fe20008000000 */
[----:B------:R-:W-:Y:S01]  /*1aec0*/  UMOV UR12, UR22 ;  /* 0x00000016000c7c82 */ /* 0x000fe20008000000 */
[----:B------:R-:W-:Y:S01]  /*1aed0*/  UMOV UR13, UR4 ;  /* 0x00000004000d7c82 */ /* 0x000fe20008000000 */
[----:B------:R-:W-:Y:S01]  /*1aee0*/  MOV.SPILL R25, UR63 ;  /* 0x0000003f00197c02 */ /* 0x000fe20009000f00 */
[----:B------:R-:W3:Y:S01]  /*1aef0*/  LDCU UR23, c[0x0][0x904] ;  /* 0x00012080ff1777ac */ /* 0x000ee20008000800 */
[----:B------:R-:W-:Y:S01]  /*1af00*/  UTMASTG.5D [UR24], [UR6] ;  /* 0x00000018060073b5 */ /* 0x000fe20008020000 */
[----:B------:R-:W-:Y:S01]  /*1af10*/  MOV.SPILL R17, UR62 ;  /* 0x0000003e00117c02 */ /* 0x000fe20009000f00 */
[----:B------:R-:W4:Y:S01]  /*1af20*/  LDCU UR22, c[0x0][0x38c] ;  /* 0x00007180ff1677ac */ /* 0x000f220008000800 */
[----:B------:R2:W-:Y:S01]  /*1af30*/  UTMASTG.5D [UR16], [UR6] ;  /* 0x00000010060073b5 */ /* 0x0005e20008020000 */
[----:B------:R1:W-:Y:S01]  /*1af40*/  UTMASTG.5D [UR8], [UR6] ;  /* 0x00000008060073b5 */ /* 0x0003e20008020000 */
[----:B--2---:R-:W-:Y:S01]  /*1af50*/  UIADD3 UR16, UPT, UPT, UR5, 0x29400, URZ ;  /* 0x0002940005107890 */ /* 0x004fe2000fffe0ff */
[----:B------:R-:W-:Y:S01]  /*1af60*/  UMOV UR18, UR69 ;  /* 0x0000004500127c82 */ /* 0x000fe20008000000 */
[----:B-1----:R-:W-:-:S07]  /*1af70*/  UIADD3 UR8, UPT, UPT, UR5, 0x29c00, URZ ;  /* 0x00029c0005087890 */ /* 0x002fce000fffe0ff */
[----:B------:R1:W-:Y:S01]  /*1af80*/  UTMASTG.5D [UR16], [UR6] ;  /* 0x00000010060073b5 */ /* 0x0003e20008020000 */
[----:B------:R-:W-:Y:S02]  /*1af90*/  UMOV UR10, UR72 ;  /* 0x00000048000a7c82 */ /* 0x000fe40008000000 */
[----:B------:R2:W-:Y:S01]  /*1afa0*/  UTMASTG.5D [UR8], [UR6] ;  /* 0x00000008060073b5 */ /* 0x0005e20008020000 */
[----:B-1----:R-:W-:Y:S01]  /*1afb0*/  UIADD3 UR16, UPT, UPT, UR5, 0x2a400, URZ ;  /* 0x0002a40005107890 */ /* 0x002fe2000fffe0ff */
[----:B------:R-:W-:Y:S01]  /*1afc0*/  UMOV UR18, UR73 ;  /* 0x0000004900127c82 */ /* 0x000fe20008000000 */
[----:B--2---:R-:W-:-:S07]  /*1afd0*/  UIADD3 UR8, UPT, UPT, UR5, 0x2ac00, URZ ;  /* 0x0002ac0005087890 */ /* 0x004fce000fffe0ff */
[----:B------:R1:W-:Y:S01]  /*1afe0*/  UTMASTG.5D [UR16], [UR6] ;  /* 0x00000010060073b5 */ /* 0x0003e20008020000 */
[----:B------:R-:W-:Y:S02]  /*1aff0*/  UMOV UR10, UR75 ;  /* 0x0000004b000a7c82 */ /* 0x000fe40008000000 */
[----:B------:R2:W-:Y:S01]  /*1b000*/  UTMASTG.5D [UR8], [UR6] ;  /* 0x00000008060073b5 */ /* 0x0005e20008020000 */
[----:B-1----:R-:W-:Y:S01]  /*1b010*/  UIADD3 UR16, UPT, UPT, UR5, 0x2b400, URZ ;  /* 0x0002b40005107890 */ /* 0x002fe2000fffe0ff */
[----:B------:R-:W-:Y:S01]  /*1b020*/  UMOV UR18, UR76 ;  /* 0x0000004c00127c82 */ /* 0x000fe20008000000 */
[----:B--2---:R-:W-:-:S07]  /*1b030*/  UIADD3 UR8, UPT, UPT, UR5, 0x2bc00, URZ ;  /* 0x0002bc0005087890 */ /* 0x004fce000fffe0ff */
[----:B------:R1:W-:Y:S01]  /*1b040*/  UTMASTG.5D [UR16], [UR6] ;  /* 0x00000010060073b5 */ /* 0x0003e20008020000 */
[----:B------:R-:W-:Y:S01]  /*1b050*/  UMOV UR10, UR55 ;  /* 0x00000037000a7c82 */ /* 0x000fe20008000000 */
[----:B------:R-:W-:Y:S01]  /*1b060*/  R2UR.FILL UR39, R26 ;  /* 0x000000001a2772ca */ /* 0x000fe200004e0000 */
[----:B------:R-:W2:Y:S01]  /*1b070*/  LDCU UR55, c[0x0][0x91c] ;  /* 0x00012380ff3777ac */ /* 0x000ea20008000800 */
[----:B------:R3:W-:Y:S01]  /*1b080*/  UTMASTG.5D [UR8], [UR6] ;  /* 0x00000008060073b5 */ /* 0x0007e20008020000 */
[----:B-1----:R-:W-:Y:S01]  /*1b090*/  UIADD3 UR16, UPT, UPT, UR5, 0x2c400, URZ ;  /* 0x0002c40005107890 */ /* 0x002fe2000fffe0ff */
[----:B------:R-:W-:Y:S01]  /*1b0a0*/  UMOV UR18, UR77 ;  /* 0x0000004d00127c82 */ /* 0x000fe20008000000 */
[----:B---3--:R-:W-:-:S07]  /*1b0b0*/  UIADD3 UR8, UPT, UPT, UR5, 0x2cc00, URZ ;  /* 0x0002cc0005087890 */ /* 0x008fce000fffe0ff */
[----:B------:R1:W-:Y:S01]  /*1b0c0*/  UTMASTG.5D [UR16], [UR6] ;  /* 0x00000010060073b5 */ /* 0x0003e20008020000 */
[----:B------:R-:W-:Y:S02]  /*1b0d0*/  UMOV UR10, UR74 ;  /* 0x0000004a000a7c82 */ /* 0x000fe40008000000 */
        /* <DEDUP_REMOVED lines=13> */
[----:B------:R-:W-:Y:S02]  /*1b1b0*/  R2UR.FILL UR63, R25 ;  /* 0x00000000193f72ca */ /* 0x000fe400004e0000 */
[----:B------:R-:W-:Y:S01]  /*1b1c0*/  R2UR.FILL UR62, R17 ;  /* 0x00000000113e72ca */ /* 0x000fe200004e0000 */
[----:B-1----:R-:W-:Y:S01]  /*1b1d0*/  UIADD3 UR16, UPT, UPT, UR5, 0x2f400, URZ ;  /* 0x0002f40005107890 */ /* 0x002fe2000fffe0ff */
[----:B------:R-:W-:Y:S01]  /*1b1e0*/  UMOV UR18, UR34 ;  /* 0x0000002200127c82 */ /* 0x000fe20008000000 */
[----:B---3--:R-:W-:-:S07]  /*1b1f0*/  UIADD3 UR8, UPT, UPT, UR5, 0x2fc00, URZ ;  /* 0x0002fc0005087890 */ /* 0x008fce000fffe0ff */
[----:B------:R3:W-:Y:S01]  /*1b200*/  UTMASTG.5D [UR16], [UR6] ;  /* 0x00000010060073b5 */ /* 0x0007e20008020000 */
[----:B------:R-:W-:Y:S02]  /*1b210*/  UMOV UR10, UR26 ;  /* 0x0000001a000a7c82 */ /* 0x000fe40008000000 */
[----:B------:R3:W-:Y:S02]  /*1b220*/  UTMASTG.5D [UR8], [UR6] ;  /* 0x00000008060073b5 */ /* 0x0007e40008020000 */
[----:B--234-:R-:W-:Y:S01]  /*1b230*/  NOP ;  /* 0x0000000000007918 */ /* 0x01cfe20000000000 */
.L_x_391:
[----:B--2---:R-:W-:Y:S05]  /*1b240*/  BSYNC.RECONVERGENT B0 ;  /* 0x0000000000007941 */ /* 0x004fea0003800200 */
.L_x_390:
[----:B------:R0:W-:Y:S01]  /*1b250*/  UTMACMDFLUSH ;  /* 0x00000000000079b7 */ /* 0x0001e20000000000 */
[----:B------:R-:W-:Y:S05]  /*1b260*/  BRA.U UP6, `(.L_x_392) ;  /* 0x0000000106047547 */ /* 0x000fea000b800000 */
[----:B------:R-:W-:Y:S05]  /*1b270*/  BPT.TRAP 0x1 ;  /* 0x000000040000795c */ /* 0x000fea0000300000 */
.L_x_392:
[----:B-----5:R-:W2:Y:S02]  /*1b280*/  SYNCS.PHASECHK.TRANS64.TRYWAIT P0, [UR5+0x380b8], R0 ;  /* 0x0380b800ff0075a7 */ /* 0x020ea40008001105 */
[----:B--2---:R-:W-:Y:S05]  /*1b290*/  @!P0 BRA `(.L_x_393) ;  /* 0x0000002400248947 */ /* 0x004fea0003800000 */
.L_x_498:
[----:B------:R-:W-:Y:S04]  /*1b2a0*/  BSSY.RECONVERGENT B0, `(.L_x_394) ;  /* 0x00000c7000007945 */ /* 0x000fe80003800200 */
[----:B------:R-:W-:Y:S05]  /*1b2b0*/  @!P1 BRA `(.L_x_395) ;  /* 0x0000000c00149947 */ /* 0x000fea0003800000 */
[----:B------:R-:W-:Y:S01]  /*1b2c0*/  R2UR UR16, R20 ;  /* 0x00000000141072ca */ /* 0x000fe200000e0000 */
[----:B------:R-:W-:Y:S01]  /*1b2d0*/  UIADD3 UR64, UPT, UPT, UR5, 0x35000, URZ ;  /* 0x0003500005407890 */ /* 0x000fe2000fffe0ff */
[----:B------:R-:W-:Y:S01]  /*1b2e0*/  R2UR UR23, R18 ;  /* 0x00000000121772ca */ /* 0x000fe200000e0000 */
[----:B------:R-:W-:Y:S01]  /*1b2f0*/  UIADD3 UR6, UP0, UPT, UR46, 0x400, URZ ;  /* 0x000004002e067890 */ /* 0x000fe2000ff1e0ff */
[----:B------:R-:W-:Y:S01]  /*1b300*/  R2UR UR22, R19 ;  /* 0x00000000131672ca */ /* 0x000fe200000e0000 */
[----:B------:R-:W-:Y:S01]  /*1b310*/  UIADD3 UR32, UPT, UPT, UR5, 0x30000, URZ ;  /* 0x0003000005207890 */ /* 0x000fe2000fffe0ff */
[----:B------:R-:W-:Y:S01]  /*1b320*/  R2UR UR4, R21 ;  /* 0x00000000150472ca */ /* 0x000fe200000e0000 */
[----:B------:R-:W-:Y:S01]  /*1b330*/  UIADD3 UR8, UPT, UPT, UR5, 0x30800, URZ ;  /* 0x0003080005087890 */ /* 0x000fe2000fffe0ff */
[----:B------:R-:W-:Y:S01]  /*1b340*/  MOV.SPILL R5, UR39 ;  /* 0x0000002700057c02 */ /* 0x000fe20009000f00 */
[----:B------:R-:W-:Y:S01]  /*1b350*/  UMOV UR25, URZ ;  /* 0x000000ff00197c82 */ /* 0x000fe20008000000 */
[----:B------:R-:W-:Y:S01]  /*1b360*/  MOV.SPILL R4, UR38 ;  /* 0x0000002600047c02 */ /* 0x000fe20009000f00 */
[----:B------:R-:W-:Y:S01]  /*1b370*/  UIADD3 UR56, UPT, UPT, UR5, 0x35800, URZ ;  /* 0x0003580005387890 */ /* 0x000fe2000fffe0ff */
[----:B------:R-:W-:Y:S01]  /*1b380*/  R2UR.FILL UR39, R5 ;  /* 0x00000000052772ca */ /* 0x000fe200004e0000 */
[----:B------:R-:W-:Y:S01]  /*1b390*/  UIADD3 UR7, UPT, UPT, UR16, 0xb8, URZ ;  /* 0x000000b810077890 */ /* 0x000fe2000fffe0ff */
[----:B------:R-:W-:Y:S01]  /*1b3a0*/  R2UR.FILL UR38, R4 ;  /* 0x00000000042672ca */ /* 0x000fe200004e0000 */
[----:B------:R-:W-:Y:S01]  /*1b3b0*/  UIADD3 UR58, UPT, UPT, UR16, 0xd8, URZ ;  /* 0x000000d8103a7890 */ /* 0x000fe2000fffe0ff */
[----:B------:R-:W-:Y:S01]  /*1b3c0*/  MOV.SPILL R4, UR64 ;  /* 0x0000004000047c02 */ /* 0x000fe20009000f00 */
[----:B------:R-:W-:Y:S01]  /*1b3d0*/  UIADD3 UR66, UPT, UPT, UR16, 0xd0, URZ ;  /* 0x000000d010427890 */ /* 0x000fe2000fffe0ff */
[----:B------:R-:W-:Y:S01]  /*1b3e0*/  MOV.SPILL R11, UR56 ;  /* 0x00000038000b7c02 */ /* 0x000fe20009000f00 */
[----:B-1----:R-:W-:Y:S01]  /*1b3f0*/  IMAD.U32 R3, RZ, RZ, UR7 ;  /* 0x00000007ff037e24 */ /* 0x002fe2000f8e00ff */
[----:B------:R-:W-:Y:S01]  /*1b400*/  UIADD3 UR34, UPT, UPT, UR16, 0x80, URZ ;  /* 0x0000008010227890 */ /* 0x000fe2000fffe0ff */
[----:B------:R-:W-:Y:S01]  /*1b410*/  MOV.SPILL R12, UR58 ;  /* 0x0000003a000c7c02 */ /* 0x000fe20009000f00 */
[----:B------:R-:W-:Y:S01]  /*1b420*/  UIADD3.X UR7, UPT, UPT, URZ, UR47, URZ, UP0, !UPT ;  /* 0x0000002fff077290 */ /* 0x000fe200087fe4ff */
[----:B------:R-:W-:Y:S01]  /*1b430*/  MOV.SPILL R5, UR66 ;  /* 0x0000004200057c02 */ /* 0x000fe20009000f00 */
[----:B------:R-:W-:Y:S01]  /*1b440*/  UIADD3 UR10, UPT, UPT, UR16, 0x88, URZ ;  /* 0x00000088100a7890 */ /* 0x000fe2000fffe0ff */
[----:B------:R-:W-:Y:S01]  /*1b450*/  R2UR UR58, R3 ;  /* 0x00000000033a72ca */ /* 0x000fe200000e0000 */
[----:B------:R-:W-:Y:S01]  /*1b460*/  UIADD3 UR9, UPT, UPT, UR16, 0xc0, URZ ;  /* 0x000000c010097890 */ /* 0x000fe2000fffe0ff */
[----:B------:R-:W-:Y:S01]  /*1b470*/  MOV.SPILL R10, UR71 ;  /* 0x00000047000a7c02 */ /* 0x000fe20009000f00 */
[----:B------:R-:W-:Y:S01]  /*1b480*/  UIADD3 UR64, UPT, UPT, UR5, 0x31000, URZ ;  /* 0x0003100005407890 */ /* 0x000fe2000fffe0ff */
[----:B------:R-:W-:Y:S01]  /*1b490*/  MOV.SPILL R9, UR70 ;  /* 0x0000004600097c02 */ /* 0x000fe20009000f00 */
[----:B------:R-:W-:Y:S01]  /*1b4a0*/  UIADD3 UR66, UPT, UPT, UR16, 0x90, URZ ;  /* 0x0000009010427890 */ /* 0x000fe2000fffe0ff */
[----:B------:R-:W-:Y:S01]  /*1b4b0*/  MOV.SPILL R17, UR63 ;  /* 0x0000003f00117c02 */ /* 0x000fe20009000f00 */
[----:B------:R-:W-:Y:S01]  /*1b4c0*/  UMOV UR33, URZ ;  /* 0x000000ff00217c82 */ /* 0x000fe20008000000 */
[----:B------:R-:W-:Y:S01]  /*1b4d0*/  UMOV UR35, UR23 ;  /* 0x0000001700237c82 */ /* 0x000fe20008000000 */
[----:B------:R-:W-:Y:S01]  /*1b4e0*/  UMOV UR36, UR22 ;  /* 0x0000001600247c82 */ /* 0x000fe20008000000 */
[----:B------:R-:W-:Y:S01]  /*1b4f0*/  UMOV UR37, UR4 ;  /* 0x0000000400257c82 */ /* 0x000fe20008000000 */
[----:B------:R-:W-:Y:S01]  /*1b500*/  IMAD.U32 R0, RZ, RZ, UR9 ;  /* 0x00000009ff007e24 */ /* 0x000fe2000f8e00ff */
[----:B------:R-:W-:Y:S01]  /*1b510*/  UMOV UR11, UR23 ;  /* 0x00000017000b7c82 */ /* 0x000fe20008000000 */
[----:B------:R-:W-:Y:S01]  /*1b520*/  UMOV UR12, UR22 ;  /* 0x00000016000c7c82 */ /* 0x000fe20008000000 */
[----:B------:R-:W-:Y:S01]  /*1b530*/  UMOV UR13, UR4 ;  /* 0x00000004000d7c82 */ /* 0x000fe20008000000 */
[----:B------:R-:W-:Y:S01]  /*1b540*/  UMOV UR9, UR25 ;  /* 0x0000001900097c82 */ /* 0x000fe20008000000 */
[----:B------:R1:W-:Y:S01]  /*1b550*/  UTMASTG.5D [UR32], [UR6] ;  /* 0x00000020060073b5 */ /* 0x0003e20008020000 */
[----:B------:R-:W-:Y:S01]  /*1b560*/  UMOV UR67, UR23 ;  /* 0x0000001700437c82 */ /* 0x000fe20008000000 */
[----:B------:R-:W-:Y:S01]  /*1b570*/  UMOV UR68, UR22 ;  /* 0x0000001600447c82 */ /* 0x000fe20008000000 */
[----:B------:R-:W-:Y:S01]  /*1b580*/  UMOV UR69, UR4 ;  /* 0x0000000400457c82 */ /* 0x000fe20008000000 */
[----:B------:R-:W-:Y:S01]  /*1b590*/  UMOV UR65, UR25 ;  /* 0x0000001900417c82 */ /* 0x000fe20008000000 */
[----:B------:R-:W-:Y:S01]  /*1b5a0*/  MOV.SPILL R3, UR58 ;  /* 0x0000003a00037c02 */ /* 0x000fe20009000f00 */
[----:B------:R-:W-:Y:S01]  /*1b5b0*/  UIADD3 UR56, UPT, UPT, UR5, 0x32000, URZ ;  /* 0x0003200005387890 */ /* 0x000fe2000fffe0ff */
[----:B------:R-:W-:Y:S01]  /*1b5c0*/  MOV.SPILL R8, UR69 ;  /* 0x0000004500087c02 */ /* 0x000fe20009000f00 */
[----:B------:R2:W-:Y:S01]  /*1b5d0*/  UTMASTG.5D [UR8], [UR6] ;  /* 0x00000008060073b5 */ /* 0x0005e20008020000 */
[----:B------:R-:W-:Y:S01]  /*1b5e0*/  UIADD3 UR58, UPT, UPT, UR16, 0xa0, URZ ;  /* 0x000000a0103a7890 */ /* 0x000fe2000fffe0ff */
[----:B------:R-:W-:Y:S01]  /*1b5f0*/  MOV.SPILL R7, UR68 ;  /* 0x0000004400077c02 */ /* 0x000fe20009000f00 */
[----:B------:R-:W-:Y:S01]  /*1b600*/  UMOV UR59, UR23 ;  /* 0x00000017003b7c82 */ /* 0x000fe20008000000 */
[----:B------:R-:W-:Y:S01]  /*1b610*/  UMOV UR60, UR22 ;  /* 0x00000016003c7c82 */ /* 0x000fe20008000000 */
[----:B------:R-:W-:Y:S01]  /*1b620*/  UMOV UR61, UR4 ;  /* 0x00000004003d7c82 */ /* 0x000fe20008000000 */
[----:B------:R-:W-:Y:S01]  /*1b630*/  UMOV UR57, UR25 ;  /* 0x0000001900397c82 */ /* 0x000fe20008000000 */
[----:B------:R-:W-:Y:S01]  /*1b640*/  MOV.SPILL R6, UR67 ;  /* 0x0000004300067c02 */ /* 0x000fe20009000f00 */
[----:B------:R3:W-:Y:S01]  /*1b650*/  UTMASTG.5D [UR64], [UR6] ;  /* 0x00000040060073b5 */ /* 0x0007e20008020000 */
[----:B------:R-:W-:Y:S01]  /*1b660*/  MOV.SPILL R15, UR61 ;  /* 0x0000003d000f7c02 */ /* 0x000fe20009000f00 */
[----:B------:R-:W-:Y:S01]  /*1b670*/  UIADD3 UR74, UPT, UPT, UR16, 0xc8, URZ ;  /* 0x000000c8104a7890 */ /* 0x000fe2000fffe0ff */
[----:B------:R-:W-:Y:S01]  /*1b680*/  MOV.SPILL R14, UR60 ;  /* 0x0000003c000e7c02 */ /* 0x000fe20009000f00 */
[----:B------:R-:W-:Y:S01]  /*1b690*/  UIADD3 UR72, UPT, UPT, UR5, 0x34800, URZ ;  /* 0x0003480005487890 */ /* 0x000fe2000fffe0ff */
[----:B------:R-:W-:Y:S01]  /*1b6a0*/  MOV.SPILL R13, UR59 ;  /* 0x0000003b000d7c02 */ /* 0x000fe20009000f00 */
[----:B------:R-:W-:Y:S01]  /*1b6b0*/  UIADD3 UR50, UPT, UPT, UR16, 0xe0, URZ ;  /* 0x000000e010327890 */ /* 0x000fe2000fffe0ff */
[----:B------:R-:W-:Y:S01]  /*1b6c0*/  MOV.SPILL R16, UR62 ;  /* 0x0000003e00107c02 */ /* 0x000fe20009000f00 */
[----:B------:R-:W-:Y:S01]  /*1b6d0*/  UIADD3 UR48, UPT, UPT, UR5, 0x36000, URZ ;  /* 0x0003600005307890 */ /* 0x000fe2000fffe0ff */
[----:B------:R-:W-:Y:S01]  /*1b6e0*/  R2UR.FILL UR63, R17 ;  /* 0x00000000113f72ca */ /* 0x000fe200004e0000 */
[----:B------:R-:W-:Y:S01]  /*1b6f0*/  UMOV UR75, UR23 ;  /* 0x00000017004b7c82 */ /* 0x000fe20008000000 */
[----:B------:R-:W-:Y:S01]  /*1b700*/  UMOV UR76, UR22 ;  /* 0x00000016004c7c82 */ /* 0x000fe20008000000 */
[----:B------:R-:W-:Y:S01]  /*1b710*/  UMOV UR77, UR4 ;  /* 0x00000004004d7c82 */ /* 0x000fe20008000000 */
[----:B------:R-:W-:Y:S01]  /*1b720*/  UMOV UR18, UR34 ;  /* 0x0000002200127c82 */ /* 0x000fe20008000000 */
[----:B------:R-:W-:Y:S01]  /*1b730*/  UIADD3 UR42, UPT, UPT, UR16, 0xe8, URZ ;  /* 0x000000e8102a7890 */ /* 0x000fe2000fffe0ff */
[----:B------:R-:W-:Y:S01]  /*1b740*/  R2UR.FILL UR62, R16 ;  /* 0x00000000103e72ca */ /* 0x000fe200004e0000 */
[----:B------:R-:W-:Y:S01]  /*1b750*/  UIADD3 UR40, UPT, UPT, UR5, 0x36800, URZ ;  /* 0x0003680005287890 */ /* 0x000fe2000fffe0ff */
[----:B------:R-:W-:Y:S01]  /*1b760*/  R2UR.FILL UR71, R10 ;  /* 0x000000000a4772ca */ /* 0x000fe200004e0000 */
[----:B------:R-:W-:Y:S01]  /*1b770*/  UMOV UR73, UR25 ;  /* 0x0000001900497c82 */ /* 0x000fe20008000000 */
[----:B------:R-:W-:Y:S01]  /*1b780*/  UIADD3 UR26, UPT, UPT, UR16, 0xf8, URZ ;  /* 0x000000f8101a7890 */ /* 0x000fe2000fffe0ff */
[----:B------:R-:W-:Y:S01]  /*1b790*/  R2UR.FILL UR70, R9 ;  /* 0x00000000094672ca */ /* 0x000fe200004e0000 */
[----:B-1----:R-:W-:-:S02]  /*1b7a0*/  UIADD3 UR34, UPT, UPT, UR16, 0xf0, URZ ;  /* 0x000000f010227890 */ /* 0x002fc4000fffe0ff */
[----:B------:R-:W-:Y:S02]  /*1b7b0*/  UIADD3 UR32, UPT, UPT, UR5, 0x37000, URZ ;  /* 0x0003700005207890 */ /* 0x000fe4000fffe0ff */
[----:B------:R-:W-:Y:S01]  /*1b7c0*/  UIADD3 UR24, UPT, UPT, UR5, 0x37800, URZ ;  /* 0x0003780005187890 */ /* 0x000fe2000fffe0ff */
[----:B------:R-:W-:Y:S01]  /*1b7d0*/  UMOV UR51, UR23 ;  /* 0x0000001700337c82 */ /* 0x000fe20008000000 */
[----:B------:R-:W-:Y:S01]  /*1b7e0*/  UMOV UR52, UR22 ;  /* 0x0000001600347c82 */ /* 0x000fe20008000000 */
[----:B--2---:R-:W-:Y:S01]  /*1b7f0*/  UMOV UR13, UR66 ;  /* 0x00000042000d7c82 */ /* 0x004fe20008000000 */
[----:B------:R-:W-:Y:S01]  /*1b800*/  UMOV UR12, UR58 ;  /* 0x0000003a000c7c82 */ /* 0x000fe20008000000 */
[----:B------:R-:W-:Y:S01]  /*1b810*/  UMOV UR53, UR4 ;  /* 0x0000000400357c82 */ /* 0x000fe20008000000 */
[----:B------:R-:W-:Y:S01]  /*1b820*/  UMOV UR49, UR25 ;  /* 0x0000001900317c82 */ /* 0x000fe20008000000 */
[----:B------:R-:W-:Y:S01]  /*1b830*/  UMOV UR43, UR23 ;  /* 0x00000017002b7c82 */ /* 0x000fe20008000000 */
[----:B------:R-:W-:Y:S01]  /*1b840*/  UMOV UR44, UR22 ;  /* 0x00000016002c7c82 */ /* 0x000fe20008000000 */
[----:B------:R-:W-:Y:S01]  /*1b850*/  UMOV UR45, UR4 ;  /* 0x00000004002d7c82 */ /* 0x000fe20008000000 */
[----:B------:R-:W-:Y:S01]  /*1b860*/  UMOV UR41, UR25 ;  /* 0x0000001900297c82 */ /* 0x000fe20008000000 */
[----:B---3--:R-:W-:-:S02]  /*1b870*/  UIADD3 UR64, UPT, UPT, UR5, 0x31800, URZ ;  /* 0x0003180005407890 */ /* 0x008fc4000fffe0ff */
[----:B------:R-:W-:Y:S01]  /*1b880*/  UIADD3 UR66, UPT, UPT, UR16, 0x98, URZ ;  /* 0x0000009810427890 */ /* 0x000fe2000fffe0ff */
[----:B------:R-:W-:Y:S01]  /*1b890*/  UMOV UR27, UR23 ;  /* 0x00000017001b7c82 */ /* 0x000fe20008000000 */
[----:B------:R-:W-:Y:S01]  /*1b8a0*/  UMOV UR28, UR22 ;  /* 0x00000016001c7c82 */ /* 0x000fe20008000000 */
[----:B------:R-:W-:Y:S01]  /*1b8b0*/  UMOV UR29, UR4 ;  /* 0x00000004001d7c82 */ /* 0x000fe20008000000 */
[----:B------:R-:W-:Y:S01]  /*1b8c0*/  UMOV UR17, 0x40 ;  /* 0x0000004000117882 */ /* 0x000fe20000000000 */
[----:B------:R-:W-:Y:S02]  /*1b8d0*/  UMOV UR19, UR23 ;  /* 0x0000001700137c82 */ /* 0x000fe40008000000 */
[----:B------:R-:W-:Y:S01]  /*1b8e0*/  UMOV UR9, UR66 ;  /* 0x0000004200097c82 */ /* 0x000fe20008000000 */
[----:B------:R-:W-:Y:S01]  /*1b8f0*/  UMOV UR20, UR22 ;  /* 0x0000001600147c82 */ /* 0x000fe20008000000 */
[----:B------:R1:W-:Y:S01]  /*1b900*/  UTMASTG.5D [UR64], [UR6] ;  /* 0x00000040060073b5 */ /* 0x0003e20008020000 */
[----:B------:R-:W-:Y:S01]  /*1b910*/  UMOV UR21, UR4 ;  /* 0x0000000400157c82 */ /* 0x000fe20008000000 */
[----:B------:R2:W-:Y:S01]  /*1b920*/  UTMASTG.5D [UR56], [UR6] ;  /* 0x00000038060073b5 */ /* 0x0005e20008020000 */
[----:B-1----:R-:W-:Y:S01]  /*1b930*/  R2UR UR66, R0 ;  /* 0x00000000004272ca */ /* 0x002fe200000e0000 */
[----:B------:R-:W-:-:S02]  /*1b940*/  UIADD3 UR64, UPT, UPT, UR5, 0x34000, URZ ;  /* 0x0003400005407890 */ /* 0x000fc4000fffe0ff */
[----:B--2---:R-:W-:Y:S02]  /*1b950*/  UIADD3 UR56, UPT, UPT, UR5, 0x32800, URZ ;  /* 0x0003280005387890 */ /* 0x004fe4000fffe0ff */
[----:B------:R-:W-:-:S08]  /*1b960*/  UIADD3 UR58, UPT, UPT, UR16, 0xa8, URZ ;  /* 0x000000a8103a7890 */ /* 0x000fd0000fffe0ff */
[----:B------:R-:W-:Y:S01]  /*1b970*/  UMOV UR11, UR66 ;  /* 0x00000042000b7c82 */ /* 0x000fe20008000000 */
[----:B------:R-:W-:Y:S01]  /*1b980*/  UMOV UR55, UR58 ;  /* 0x0000003a00377c82 */ /* 0x000fe20008000000 */
[----:B------:R1:W-:Y:S02]  /*1b990*/  UTMASTG.5D [UR56], [UR6] ;  /* 0x00000038060073b5 */ /* 0x0003e40008020000 */
[----:B-1----:R-:W-:Y:S02]  /*1b9a0*/  UIADD3 UR56, UPT, UPT, UR5, 0x33000, URZ ;  /* 0x0003300005387890 */ /* 0x002fe4000fffe0ff */
[----:B------:R-:W-:Y:S02]  /*1b9b0*/  UIADD3 UR58, UPT, UPT, UR16, 0xb0, URZ ;  /* 0x000000b0103a7890 */ /* 0x000fe4000fffe0ff */
[----:B------:R-:W-:-:S05]  /*1b9c0*/  UIADD3 UR16, UPT, UPT, UR5, 0x30400, URZ ;  /* 0x0003040005107890 */ /* 0x000fca000fffe0ff */
[----:B------:R-:W-:Y:S02]  /*1b9d0*/  UMOV UR33, UR58 ;  /* 0x0000003a00217c82 */ /* 0x000fe40008000000 */
[----:B------:R1:W-:Y:S02]  /*1b9e0*/  UTMASTG.5D [UR56], [UR6] ;  /* 0x00000038060073b5 */ /* 0x0003e40008020000 */
[----:B-1----:R-:W-:Y:S01]  /*1b9f0*/  R2UR.FILL UR58, R3 ;  /* 0x00000000033a72ca */ /* 0x002fe200004e0000 */
[----:B------:R-:W-:-:S12]  /*1ba00*/  UIADD3 UR56, UPT, UPT, UR5, 0x33800, URZ ;  /* 0x0003380005387890 */ /* 0x000fd8000fffe0ff */
[----:B------:R1:W-:Y:S01]  /*1ba10*/  UTMASTG.5D [UR56], [UR6] ;  /* 0x00000038060073b5 */ /* 0x0003e20008020000 */
[----:B------:R-:W-:Y:S01]  /*1ba20*/  UMOV UR8, UR58 ;  /* 0x0000003a00087c82 */ /* 0x000fe20008000000 */
[----:B------:R2:W-:Y:S01]  /*1ba30*/  UTMASTG.5D [UR64], [UR6] ;  /* 0x00000040060073b5 */ /* 0x0005e20008020000 */
[----:B------:R3:W-:Y:S01]  /*1ba40*/  UTMASTG.5D [UR72], [UR6] ;  /* 0x00000048060073b5 */ /* 0x0007e20008020000 */
[----:B-1----:R-:W-:Y:S02]  /*1ba50*/  R2UR.FILL UR61, R15 ;  /* 0x000000000f3d72ca */ /* 0x002fe400004e0000 */
[----:B------:R-:W-:Y:S02]  /*1ba60*/  R2UR.FILL UR60, R14 ;  /* 0x000000000e3c72ca */ /* 0x000fe400004e0000 */
[----:B------:R-:W-:Y:S02]  /*1ba70*/  R2UR.FILL UR59, R13 ;  /* 0x000000000d3b72ca */ /* 0x000fe400004e0000 */
[----:B------:R-:W-:-:S02]  /*1ba80*/  R2UR.FILL UR58, R12 ;  /* 0x000000000c3a72ca */ /* 0x000fc400004e0000 */
[----:B--2---:R-:W-:Y:S02]  /*1ba90*/  R2UR.FILL UR69, R8 ;  /* 0x00000000084572ca */ /* 0x004fe400004e0000 */
[----:B------:R-:W-:Y:S02]  /*1baa0*/  R2UR.FILL UR68, R7 ;  /* 0x00000000074472ca */ /* 0x000fe400004e0000 */
[----:B------:R-:W-:Y:S02]  /*1bab0*/  R2UR.FILL UR67, R6 ;  /* 0x00000000064372ca */ /* 0x000fe400004e0000 */
[----:B------:R-:W-:Y:S02]  /*1bac0*/  R2UR.FILL UR66, R5 ;  /* 0x00000000054272ca */ /* 0x000fe400004e0000 */
[----:B------:R-:W-:Y:S01]  /*1bad0*/  R2UR.FILL UR64, R4 ;  /* 0x00000000044072ca */ /* 0x000fe200004e0000 */
[----:B---3--:R-:W-:Y:S01]  /*1bae0*/  UMOV UR76, UR8 ;  /* 0x00000008004c7c82 */ /* 0x008fe20008000000 */
[----:B------:R-:W-:Y:S01]  /*1baf0*/  R2UR.FILL UR56, R11 ;  /* 0x000000000b3872ca */ /* 0x000fe200004e0000 */
[----:B------:R-:W-:Y:S01]  /*1bb00*/  UIADD3 UR8, UPT, UPT, UR5, 0x30c00, URZ ;  /* 0x00030c0005087890 */ /* 0x000fe2000fffe0ff */
[----:B------:R-:W-:Y:S01]  /*1bb10*/  UMOV UR75, UR33 ;  /* 0x00000021004b7c82 */ /* 0x000fe20008000000 */
[----:B------:R-:W-:Y:S01]  /*1bb20*/  UMOV UR33, UR25 ;  /* 0x0000001900217c82 */ /* 0x000fe20008000000 */
[----:B------:R-:W-:Y:S01]  /*1bb30*/  UMOV UR73, UR12 ;  /* 0x0000000c00497c82 */ /* 0x000fe20008000000 */
[----:B------:R-:W-:Y:S01]  /*1bb40*/  UMOV UR77, UR11 ;  /* 0x0000000b004d7c82 */ /* 0x000fe20008000000 */
[----:B------:R-:W-:Y:S01]  /*1bb50*/  UMOV UR72, UR9 ;  /* 0x0000000900487c82 */ /* 0x000fe20008000000 */
[----:B------:R-:W-:Y:S01]  /*1bb60*/  UMOV UR9, 0x40 ;  /* 0x0000004000097882 */ /* 0x000fe20000000000 */
[----:B------:R-:W-:Y:S01]  /*1bb70*/  UMOV UR11, UR23 ;  /* 0x00000017000b7c82 */ /* 0x000fe20008000000 */
[----:B------:R-:W-:-:S02]  /*1bb80*/  UMOV UR12, UR22 ;  /* 0x00000016000c7c82 */ /* 0x000fc40008000000 */
[----:B------:R1:W-:Y:S01]  /*1bb90*/  UTMASTG.5D [UR64], [UR6] ;  /* 0x00000040060073b5 */ /* 0x0003e20008020000 */
[----:B------:R-:W2:Y:S01]  /*1bba0*/  LDCU UR23, c[0x0][0x904] ;  /* 0x00012080ff1777ac */ /* 0x000ea20008000800 */
[----:B------:R-:W3:Y:S01]  /*1bbb0*/  LDCU UR22, c[0x0][0x38c] ;  /* 0x00007180ff1677ac */ /* 0x000ee20008000800 */
[----:B------:R-:W-:Y:S01]  /*1bbc0*/  UTMASTG.5D [UR56], [UR6] ;  /* 0x00000038060073b5 */ /* 0x000fe20008020000 */
[----:B------:R-:W-:Y:S01]  /*1bbd0*/  UTMASTG.5D [UR48], [UR6] ;  /* 0x00000030060073b5 */ /* 0x000fe20008020000 */
[----:B------:R-:W-:Y:S01]  /*1bbe0*/  UTMASTG.5D [UR40], [UR6] ;  /* 0x00000028060073b5 */ /* 0x000fe20008020000 */
[----:B------:R-:W-:Y:S01]  /*1bbf0*/  UTMASTG.5D [UR32], [UR6] ;  /* 0x00000020060073b5 */ /* 0x000fe20008020000 */
[----:B-1----:R-:W-:Y:S01]  /*1bc00*/  UMOV UR69, UR13 ;  /* 0x0000000d00457c82 */ /* 0x002fe20008000000 */
[----:B------:R-:W-:Y:S01]  /*1bc10*/  UMOV UR13, UR4 ;  /* 0x00000004000d7c82 */ /* 0x000fe20008000000 */
[----:B------:R-:W-:Y:S01]  /*1bc20*/  UTMASTG.5D [UR24], [UR6] ;  /* 0x00000018060073b5 */ /* 0x000fe20008020000 */
[----:B------:R1:W-:Y:S01]  /*1bc30*/  UTMASTG.5D [UR16], [UR6] ;  /* 0x00000010060073b5 */ /* 0x0003e20008020000 */
[----:B------:R4:W-:Y:S01]  /*1bc40*/  UTMASTG.5D [UR8], [UR6] ;  /* 0x00000008060073b5 */ /* 0x0009e20008020000 */
[----:B-1----:R-:W-:Y:S01]  /*1bc50*/  UIADD3 UR16, UPT, UPT, UR5, 0x31400, URZ ;  /* 0x0003140005107890 */ /* 0x002fe2000fffe0ff */
[----:B------:R-:W-:Y:S01]  /*1bc60*/  UMOV UR18, UR69 ;  /* 0x0000004500127c82 */ /* 0x000fe20008000000 */
[----:B----4-:R-:W-:-:S07]  /*1bc70*/  UIADD3 UR8, UPT, UPT, UR5, 0x31c00, URZ ;  /* 0x00031c0005087890 */ /* 0x010fce000fffe0ff */
[----:B------:R1:W-:Y:S01]  /*1bc80*/  UTMASTG.5D [UR16], [UR6] ;  /* 0x00000010060073b5 */ /* 0x0003e20008020000 */
[----:B------:R-:W-:Y:S02]  /*1bc90*/  UMOV UR10, UR72 ;  /* 0x00000048000a7c82 */ /* 0x000fe40008000000 */
[----:B------:R4:W-:Y:S01]  /*1bca0*/  UTMASTG.5D [UR8], [UR6] ;  /* 0x00000008060073b5 */ /* 0x0009e20008020000 */
[----:B-1----:R-:W-:Y:S01]  /*1bcb0*/  UIADD3 UR16, UPT, UPT, UR5, 0x32400, URZ ;  /* 0x0003240005107890 */ /* 0x002fe2000fffe0ff */
[----:B------:R-:W-:Y:S01]  /*1bcc0*/  UMOV UR18, UR73 ;  /* 0x0000004900127c82 */ /* 0x000fe20008000000 */
[----:B----4-:R-:W-:-:S07]  /*1bcd0*/  UIADD3 UR8, UPT, UPT, UR5, 0x32c00, URZ ;  /* 0x00032c0005087890 */ /* 0x010fce000fffe0ff */
[----:B------:R1:W-:Y:S01]  /*1bce0*/  UTMASTG.5D [UR16], [UR6] ;  /* 0x00000010060073b5 */ /* 0x0003e20008020000 */
[----:B------:R-:W-:Y:S01]  /*1bcf0*/  UMOV UR10, UR55 ;  /* 0x00000037000a7c82 */ /* 0x000fe20008000000 */
[----:B------:R-:W4:Y:S01]  /*1bd00*/  LDCU UR55, c[0x0][0x91c] ;  /* 0x00012380ff3777ac */ /* 0x000f220008000800 */
[----:B------:R5:W-:Y:S01]  /*1bd10*/  UTMASTG.5D [UR8], [UR6] ;  /* 0x00000008060073b5 */ /* 0x000be20008020000 */
[----:B-1----:R-:W-:Y:S01]  /*1bd20*/  UIADD3 UR16, UPT, UPT, UR5, 0x33400, URZ ;  /* 0x0003340005107890 */ /* 0x002fe2000fffe0ff */
[----:B------:R-:W-:Y:S01]  /*1bd30*/  UMOV UR18, UR75 ;  /* 0x0000004b00127c82 */ /* 0x000fe20008000000 */
[----:B-----5:R-:W-:-:S07]  /*1bd40*/  UIADD3 UR8, UPT, UPT, UR5, 0x33c00, URZ ;  /* 0x00033c0005087890 */ /* 0x020fce000fffe0ff */
[----:B------:R1:W-:Y:S01]  /*1bd50*/  UTMASTG.5D [UR16], [UR6] ;  /* 0x00000010060073b5 */ /* 0x0003e20008020000 */
[----:B------:R-:W-:Y:S02]  /*1bd60*/  UMOV UR10, UR76 ;  /* 0x0000004c000a7c82 */ /* 0x000fe40008000000 */
        /* <DEDUP_REMOVED lines=24> */
[----:B------:R1:W-:Y:S02]  /*1bef0*/  UTMASTG.5D [UR8], [UR6] ;  /* 0x00000008060073b5 */ /* 0x0003e40008020000 */
[----:B-1234-:R-:W-:Y:S01]  /*1bf00*/  NOP ;  /* 0x0000000000007918 */ /* 0x01efe20000000000 */
.L_x_395:
[----:B------:R-:W-:Y:S05]  /*1bf10*/  BSYNC.RECONVERGENT B0 ;  /* 0x0000000000007941 */ /* 0x000fea0003800200 */
.L_x_394:
[----:B------:R0:W-:Y:S01]  /*1bf20*/  UTMACMDFLUSH ;  /* 0x00000000000079b7 */ /* 0x0001e20000000000 */
[----:B------:R-:W-:-:S04]  /*1bf30*/  DEPBAR.LE SB0, 0x1 ;  /* 0x000080400000791a */ /* 0x000fc80000000000 */
[----:B------:R-:W-:Y:S05]  /*1bf40*/  BRA.U UP6, `(.L_x_396) ;  /* 0x0000000106047547 */ /* 0x000fea000b800000 */
[----:B------:R-:W-:Y:S05]  /*1bf50*/  BPT.TRAP 0x1 ;  /* 0x000000040000795c */ /* 0x000fea0000300000 */
.L_x_396:
[----:B------:R-:W-:-:S04]  /*1bf60*/  UIADD3 UR4, UPT, UPT, UR5, 0x380c0, URZ ;  /* 0x000380c005047890 */ /* 0x000fc8000fffe0ff */
[----:B------:R-:W-:-:S09]  /*1bf70*/  UPRMT UR4, UR62, 0x654, UR4 ;  /* 0x000006543e047896 */ /* 0x000fd20008000004 */
[----:B------:R-:W-:Y:S01]  /*1bf80*/  SYNCS.ARRIVE.TRANS64.RED.A1T0 RZ, [UR4], RZ ;  /* 0x000000ffffff79a7 */ /* 0x000fe20008100404 */
[----:B------:R-:W-:-:S04]  /*1bf90*/  DEPBAR.LE SB0, 0x0 ;  /* 0x000080000000791a */ /* 0x000fc80000000000 */
[----:B------:R-:W-:Y:S05]  /*1bfa0*/  BRA.U UP6, `(.L_x_397) ;  /* 0x0000000106047547 */ /* 0x000fea000b800000 */
[----:B------:R-:W-:Y:S05]  /*1bfb0*/  BPT.TRAP 0x1 ;  /* 0x000000040000795c */ /* 0x000fea0000300000 */
.L_x_397:
[----:B------:R-:W-:Y:S01]  /*1bfc0*/  UIADD3 UR4, UPT, UPT, UR5, 0x380c8, URZ ;  /* 0x000380c805047890 */ /* 0x000fe2000fffe0ff */
[----:B-1----:R-:W-:Y:S01]  /*1bfd0*/  HFMA2 R0, -RZ, RZ, 0, 5.9604644775390625e-08 ;  /* 0x00000001ff007431 */ /* 0x002fe200000001ff */
[----:B------:R-:W-:Y:S02]  /*1bfe0*/  LOP3.LUT R2, R2, 0x1, RZ, 0x3c, !PT ;  /* 0x0000000102027812 */ /* 0x000fe400078e3cff */
[----:B------:R-:W-:-:S09]  /*1bff0*/  UPRMT UR4, UR62, 0x654, UR4 ;  /* 0x000006543e047896 */ /* 0x000fd20008000004 */
[----:B------:R-:W-:Y:S03]  /*1c000*/  SYNCS.ARRIVE.TRANS64.RED.A1T0 RZ, [UR4], RZ ;  /* 0x000000ffffff79a7 */ /* 0x000fe60008100404 */
.L_x_387:
[----:B------:R-:W1:Y:S02]  /*1c010*/  LDCU UR4, c[0x0][0x370] ;  /* 0x00006e00ff0477ac */ /* 0x000e640008000800 */
[----:B-1----:R-:W-:-:S04]  /*1c020*/  UIADD3 UR54, UPT, UPT, UR4, UR54, URZ ;  /* 0x0000003604367290 */ /* 0x002fc8000fffe0ff */
[----:B--2---:R-:W-:-:S09]  /*1c030*/  UISETP.GE.AND UP0, UPT, UR54, UR63, UPT ;  /* 0x0000003f3600728c */ /* 0x004fd2000bf06270 */
[----:B------:R-:W-:Y:S05]  /*1c040*/  BRA.U !UP0, `(.L_x_398) ;  /* 0xffffffd908f47547 */ /* 0x000fea000b83ffff */
[----:B------:R-:W-:-:S13]  /*1c050*/  LOP3.LUT P0, RZ, R0, 0xff, RZ, 0xc0, !PT ;  /* 0x000000ff00ff7812 */ /* 0x000fda000780c0ff */
[----:B------:R-:W-:Y:S05]  /*1c060*/  @!P0 EXIT ;  /* 0x000000000000894d */ /* 0x000fea0003800000 */
[----:B------:R-:W1:Y:S01]  /*1c070*/  S2UR UR5, SR_CgaCtaId ;  /* 0x00000000000579c3 */ /* 0x000e620000008800 */
[----:B------:R-:W-:Y:S01]  /*1c080*/  UMOV UR4, 0x400 ;  /* 0x0000040000047882 */ /* 0x000fe20000000000 */
[----:B------:R-:W-:Y:S02]  /*1c090*/  IMAD.MOV.U32 R2, RZ, RZ, 0xffff ;  /* 0x0000ffffff027424 */ /* 0x000fe400078e00ff */
[----:B------:R-:W-:Y:S01]  /*1c0a0*/  IMAD.MOV.U32 R0, RZ, RZ, 0x1 ;  /* 0x00000001ff007424 */ /* 0x000fe200078e00ff */
[----:B-1----:R-:W-:-:S09]  /*1c0b0*/  ULEA UR4, UR5, UR4, 0x18 ;  /* 0x0000000405047291 */ /* 0x002fd2000f8ec0ff */
[----:B------:R-:W1:Y:S01]  /*1c0c0*/  LDS R3, [UR4+0x380e0] ;  /* 0x0380e004ff037984 */ /* 0x000e620008000800 */
[----:B------:R-:W-:Y:S02]  /*1c0d0*/  UMOV UR4, 0x40 ;  /* 0x0000004000047882 */ /* 0x000fe40000000000 */
[----:B------:R-:W-:Y:S01]  /*1c0e0*/  ULEA UR5, UR5, UR4, 0x18 ;  /* 0x0000000405057291 */ /* 0x000fe2000f8ec0ff */
[----:B------:R-:W-:-:S08]  /*1c0f0*/  NOP ;  /* 0x0000000000007918 */ /* 0x000fd00000000000 */
[----:B------:R-:W2:Y:S01]  /*1c100*/  LDS R5, [UR5+0x14] ;  /* 0x00001405ff057984 */ /* 0x000ea20008000800 */
[----:B-1----:R-:W-:-:S04]  /*1c110*/  LOP3.LUT R3, R3, 0xffff, RZ, 0xc0, !PT ;  /* 0x0000ffff03037812 */ /* 0x002fc800078ec0ff */
[----:B------:R-:W-:-:S04]  /*1c120*/  SHF.R.U32.HI R3, RZ, 0x5, R3 ;  /* 0x00000005ff037819 */ /* 0x000fc80000011603 */
[-C--:B------:R-:W-:Y:S02]  /*1c130*/  SHF.L.U32 R2, R2, R3.reuse, RZ ;  /* 0x0000000302027219 */ /* 0x080fe400000006ff */
[----:B------:R-:W-:Y:S02]  /*1c140*/  SHF.L.U32 R0, R0, R3, RZ ;  /* 0x0000000300007219 */ /* 0x000fe400000006ff */
[----:B--2---:R-:W-:-:S04]  /*1c150*/  LOP3.LUT R5, R5, R2, RZ, 0xc0, !PT ;  /* 0x0000000205057212 */ /* 0x004fc800078ec0ff */
[----:B------:R-:W-:-:S13]  /*1c160*/  ISETP.NE.AND P0, PT, R5, R2, PT ;  /* 0x000000020500720c */ /* 0x000fda0003f05270 */
[----:B------:R-:W-:Y:S05]  /*1c170*/  @P0 BRA `(.L_x_399) ;  /* 0x00000000005c0947 */ /* 0x000fea0003800000 */
[----:B------:R-:W1:Y:S02]  /*1c180*/  LDS R3, [UR5+0x18] ;  /* 0x00001805ff037984 */ /* 0x000e640008000800 */
[----:B-1----:R-:W-:-:S04]  /*1c190*/  LOP3.LUT R3, R3, R0, RZ, 0xc0, !PT ;  /* 0x0000000003037212 */ /* 0x002fc800078ec0ff */
[----:B------:R-:W-:-:S13]  /*1c1a0*/  ISETP.NE.AND P0, PT, R3, R0, PT ;  /* 0x000000000300720c */ /* 0x000fda0003f05270 */
[----:B------:R-:W-:Y:S05]  /*1c1b0*/  @P0 BRA `(.L_x_400) ;  /* 0x0000000000400947 */ /* 0x000fea0003800000 */
[----:B------:R-:W-:Y:S01]  /*1c1c0*/  R2UR UR4, R2 ;  /* 0x00000000020472ca */ /* 0x000fe200000e0000 */
[----:B------:R-:W1:Y:S01]  /*1c1d0*/  S2R R3, SR_LANEID ;  /* 0x0000000000037919 */ /* 0x000e620000000000 */
[----:B------:R-:W-:-:S04]  /*1c1e0*/  LOP3.LUT R4, RZ, R0, RZ, 0x33, !PT ;  /* 0x00000000ff047212 */ /* 0x000fc800078e33ff */
[----:B------:R-:W2:Y:S07]  /*1c1f0*/  REDUX UR7, R4 ;  /* 0x00000000040773c4 */ /* 0x000eae0000000000 */
[----:B------:R-:W-:-:S03]  /*1c200*/  ULOP3.LUT UR6, URZ, UR4, URZ, 0x33, !UPT ;  /* 0x00000004ff067292 */ /* 0x000fc6000f8e33ff */
[----:B------:R-:W-:Y:S02]  /*1c210*/  VOTEU.ANY UR4, UPT, PT ;  /* 0x0000000000047886 */ /* 0x000fe400038e0100 */
[----:B------:R-:W-:Y:S01]  /*1c220*/  UFLO.U32 UR4, UR4 ;  /* 0x00000004000472bd */ /* 0x000fe200080e0000 */
[----:B------:R-:W-:-:S04]  /*1c230*/  IMAD.U32 R2, RZ, RZ, UR6 ;  /* 0x00000006ff027e24 */ /* 0x000fc8000f8e00ff */
[----:B------:R-:W3:Y:S02]  /*1c240*/  REDUX UR8, R2 ;  /* 0x00000000020873c4 */ /* 0x000ee40000000000 */
[----:B------:R4:W-:Y:S01]  /*1c250*/  UTCATOMSWS.AND URZ, UR6 ;  /* 0x0000000600ff79e3 */ /* 0x0009e20008000000 */
[----:B--2---:R-:W-:Y:S01]  /*1c260*/  IMAD.U32 R0, RZ, RZ, UR7 ;  /* 0x00000007ff007e24 */ /* 0x004fe2000f8e00ff */
[----:B-1----:R-:W-:Y:S01]  /*1c270*/  ISETP.EQ.U32.AND P0, PT, R3, UR4, PT ;  /* 0x0000000403007c0c */ /* 0x002fe2000bf02070 */
[----:B---3--:R-:W-:-:S12]  /*1c280*/  IMAD.U32 R3, RZ, RZ, UR8 ;  /* 0x00000008ff037e24 */ /* 0x008fd8000f8e00ff */
[----:B------:R4:W-:Y:S04]  /*1c290*/  @P0 ATOMS.AND RZ, [UR5+0x14], R3 ;  /* 0x00001403ffff098c */ /* 0x0009e8000a800005 */
[----:B------:R4:W-:Y:S01]  /*1c2a0*/  @P0 ATOMS.AND RZ, [UR5+0x18], R0 ;  /* 0x00001800ffff098c */ /* 0x0009e2000a800005 */
[----:B------:R-:W-:Y:S05]  /*1c2b0*/  BRA `(.L_x_401) ;  /* 0x0000000000147947 */ /* 0x000fea0003800000 */
.L_x_400:
[----:B------:R-:W-:Y:S02]  /*1c2c0*/  MOV R2, 0x1c2e0 ;  /* 0x0001c2e000027802 */ /* 0x000fe40000000f00 */
[----:B------:R-:W-:Y:S05]  /*1c2d0*/  CALL.REL.NOINC `($__internal_0_$__cuda_sm10x_tcgen05_guardrail_trap_col_being_dealloced_not_returned_by_alloc) ;  /* 0x00000014002c7944 */ /* 0x000fea0003c00000 */
[----:B------:R-:W-:Y:S05]  /*1c2e0*/  BRA `(.L_x_401) ;  /* 0x0000000000087947 */ /* 0x000fea0003800000 */
.L_x_399:
[----:B------:R-:W-:Y:S02]  /*1c2f0*/  MOV R2, 0x1c310 ;  /* 0x0001c31000027802 */ /* 0x000fe40000000f00 */
[----:B------:R-:W-:Y:S05]  /*1c300*/  CALL.REL.NOINC `($__internal_2_$__cuda_sm10x_tcgen05_guardrail_trap_unallocated_columns_being_dealloced) ;  /* 0x0000001400387944 */ /* 0x000fea0003c00000 */
.L_x_401:
[----:B------:R-:W-:Y:S01]  /*1c310*/  NOP ;  /* 0x0000000000007918 */ /* 0x000fe20000000000 */
[----:B----4-:R-:W-:Y:S05]  /*1c320*/  EXIT ;  /* 0x000000000000794d */ /* 0x010fea0003800000 */
.L_x_37:
[----:B-1----:R-:W-:-:S07]  /*1c330*/  MOV R0, UR22 ;  /* 0x0000001600007c02 */ /* 0x002fce0008000f00 */
.L_x_402:
[----:B-1----:R1:W2:Y:S02]  /*1c340*/  SYNCS.PHASECHK.TRANS64.TRYWAIT P0, [R0+URZ+0x38000], R5 ;  /* 0x03800005000075a7 */ /* 0x0022a400080011ff */
[----:B--2---:R-:W-:Y:S05]  /*1c350*/  @!P0 NANOSLEEP.SYNCS 0x989680 ;  /* 0x009896800000895d */ /* 0x004fea0003900000 */
[----:B------:R-:W2:Y:S02]  /*1c360*/  @!P0 SYNCS.PHASECHK.TRANS64 P0, [R0+URZ+0x38000], R5 ;  /* 0x03800005000085a7 */ /* 0x000ea400080010ff */
[----:B--2---:R-:W-:Y:S05]  /*1c370*/  @!P0 BRA `(.L_x_402) ;  /* 0xfffffffc00f08947 */ /* 0x004fea000383ffff */
[----:B------:R-:W-:Y:S05]  /*1c380*/  BRA `(.L_x_403) ;  /* 0xfffffe5800687947 */ /* 0x000fea000383ffff */
.L_x_39:
[----:B------:R-:W-:-:S07]  /*1c390*/  MOV R0, UR23 ;  /* 0x0000001700007c02 */ /* 0x000fce0008000f00 */
.L_x_404:
[----:B-1----:R1:W2:Y:S02]  /*1c3a0*/  SYNCS.PHASECHK.TRANS64.TRYWAIT P0, [R0+URZ+0x38020], R3 ;  /* 0x03802003000075a7 */ /* 0x0022a400080011ff */
[----:B--2---:R-:W-:Y:S05]  /*1c3b0*/  @!P0 NANOSLEEP.SYNCS 0x989680 ;  /* 0x009896800000895d */ /* 0x004fea0003900000 */
[----:B------:R-:W2:Y:S02]  /*1c3c0*/  @!P0 SYNCS.PHASECHK.TRANS64 P0, [R0+URZ+0x38020], R3 ;  /* 0x03802003000085a7 */ /* 0x000ea400080010ff */
[----:B--2---:R-:W-:Y:S05]  /*1c3d0*/  @!P0 BRA `(.L_x_404) ;  /* 0xfffffffc00f08947 */ /* 0x004fea000383ffff */
[----:B------:R-:W-:Y:S05]  /*1c3e0*/  BRA `(.L_x_405) ;  /* 0xfffffe5800747947 */ /* 0x000fea000383ffff */
.L_x_41:
[----:B------:R-:W-:-:S07]  /*1c3f0*/  MOV R0, UR22 ;  /* 0x0000001600007c02 */ /* 0x000fce0008000f00 */
.L_x_406:
[----:B-1----:R1:W2:Y:S02]  /*1c400*/  SYNCS.PHASECHK.TRANS64.TRYWAIT P0, [R0+URZ+0x38058], R13 ;  /* 0x0380580d000075a7 */ /* 0x0022a400080011ff */
[----:B--2---:R-:W-:Y:S05]  /*1c410*/  @!P0 NANOSLEEP.SYNCS 0x989680 ;  /* 0x009896800000895d */ /* 0x004fea0003900000 */
[----:B------:R-:W2:Y:S02]  /*1c420*/  @!P0 SYNCS.PHASECHK.TRANS64 P0, [R0+URZ+0x38058], R13 ;  /* 0x0380580d000085a7 */ /* 0x000ea400080010ff */
[----:B--2---:R-:W-:Y:S05]  /*1c430*/  @!P0 BRA `(.L_x_406) ;  /* 0xfffffffc00f08947 */ /* 0x004fea000383ffff */
[----:B------:R-:W-:Y:S05]  /*1c440*/  BRA `(.L_x_407) ;  /* 0xfffffe58009c7947 */ /* 0x000fea000383ffff */
.L_x_45:
[----:B------:R-:W-:-:S07]  /*1c450*/  MOV R0, UR22 ;  /* 0x0000001600007c02 */ /* 0x000fce0008000f00 */
.L_x_408:
[----:B-1----:R1:W2:Y:S02]  /*1c460*/  SYNCS.PHASECHK.TRANS64.TRYWAIT P0, [R0+URZ+0x38008], R5 ;  /* 0x03800805000075a7 */ /* 0x0022a400080011ff */
[----:B--2---:R-:W-:Y:S05]  /*1c470*/  @!P0 NANOSLEEP.SYNCS 0x989680 ;  /* 0x009896800000895d */ /* 0x004fea0003900000 */
[----:B------:R-:W2:Y:S02]  /*1c480*/  @!P0 SYNCS.PHASECHK.TRANS64 P0, [R0+URZ+0x38008], R5 ;  /* 0x03800805000085a7 */ /* 0x000ea400080010ff */
[----:B--2---:R-:W-:Y:S05]  /*1c490*/  @!P0 BRA `(.L_x_408) ;  /* 0xfffffffc00f08947 */ /* 0x004fea000383ffff */
[----:B------:R-:W-:Y:S05]  /*1c4a0*/  BRA `(.L_x_409) ;  /* 0xfffffe5c00b87947 */ /* 0x000fea000383ffff */
.L_x_47:
[----:B------:R-:W-:-:S07]  /*1c4b0*/  MOV R0, UR22 ;  /* 0x0000001600007c02 */ /* 0x000fce0008000f00 */
.L_x_410:
[----:B-1----:R1:W2:Y:S02]  /*1c4c0*/  SYNCS.PHASECHK.TRANS64.TRYWAIT P0, [R0+URZ+0x38068], R5 ;  /* 0x03806805000075a7 */ /* 0x0022a400080011ff */
[----:B--2---:R-:W-:Y:S05]  /*1c4d0*/  @!P0 NANOSLEEP.SYNCS 0x989680 ;  /* 0x009896800000895d */ /* 0x004fea0003900000 */
[----:B------:R-:W2:Y:S02]  /*1c4e0*/  @!P0 SYNCS.PHASECHK.TRANS64 P0, [R0+URZ+0x38068], R5 ;  /* 0x03806805000085a7 */ /* 0x000ea400080010ff */
[----:B--2---:R-:W-:Y:S05]  /*1c4f0*/  @!P0 BRA `(.L_x_410) ;  /* 0xfffffffc00f08947 */ /* 0x004fea000383ffff */
[----:B------:R-:W-:Y:S05]  /*1c500*/  BRA `(.L_x_411) ;  /* 0xfffffe5c00c07947 */ /* 0x000fea000383ffff */
.L_x_51:
[----:B------:R-:W-:-:S07]  /*1c510*/  MOV R0, UR4 ;  /* 0x0000000400007c02 */ /* 0x000fce0008000f00 */
.L_x_412:
[----:B-1----:R1:W2:Y:S02]  /*1c520*/  SYNCS.PHASECHK.TRANS64.TRYWAIT P0, [R0+URZ+0x38020], R3 ;  /* 0x03802003000075a7 */ /* 0x0022a400080011ff */
[----:B--2---:R-:W-:Y:S05]  /*1c530*/  @!P0 NANOSLEEP.SYNCS 0x989680 ;  /* 0x009896800000895d */ /* 0x004fea0003900000 */
[----:B------:R-:W2:Y:S02]  /*1c540*/  @!P0 SYNCS.PHASECHK.TRANS64 P0, [R0+URZ+0x38020], R3 ;  /* 0x03802003000085a7 */ /* 0x000ea400080010ff */
[----:B--2---:R-:W-:Y:S05]  /*1c550*/  @!P0 BRA `(.L_x_412) ;  /* 0xfffffffc00f08947 */ /* 0x004fea000383ffff */
[----:B------:R-:W-:Y:S05]  /*1c560*/  BRA `(.L_x_413) ;  /* 0xfffffe6000e47947 */ /* 0x000fea000383ffff */
.L_x_53:
[----:B------:R-:W-:-:S07]  /*1c570*/  MOV R0, UR22 ;  /* 0x0000001600007c02 */ /* 0x000fce0008000f00 */
.L_x_414:
[----:B-1----:R1:W2:Y:S02]  /*1c580*/  SYNCS.PHASECHK.TRANS64.TRYWAIT P0, [R0+URZ+0x380a0], R3 ;  /* 0x0380a003000075a7 */ /* 0x0022a400080011ff */
[----:B--2---:R-:W-:Y:S05]  /*1c590*/  @!P0 NANOSLEEP.SYNCS 0x989680 ;  /* 0x009896800000895d */ /* 0x004fea0003900000 */
[----:B------:R-:W2:Y:S02]  /*1c5a0*/  @!P0 SYNCS.PHASECHK.TRANS64 P0, [R0+URZ+0x380a0], R3 ;  /* 0x0380a003000085a7 */ /* 0x000ea400080010ff */
[----:B--2---:R-:W-:Y:S05]  /*1c5b0*/  @!P0 BRA `(.L_x_414) ;  /* 0xfffffffc00f08947 */ /* 0x004fea000383ffff */
[----:B------:R-:W-:Y:S05]  /*1c5c0*/  BRA `(.L_x_415) ;  /* 0xfffffe6000f87947 */ /* 0x000fea000383ffff */
.L_x_55:
[----:B------:R-:W-:Y:S01]  /*1c5d0*/  IMAD.U32 R4, RZ, RZ, UR20 ;  /* 0x00000014ff047e24 */ /* 0x000fe2000f8e00ff */
[----:B------:R-:W-:-:S04]  /*1c5e0*/  MOV R5, UR22 ;  /* 0x0000001600057c02 */ /* 0x000fc80008000f00 */
[----:B------:R-:W-:-:S07]  /*1c5f0*/  SHF.L.U32 R4, R4, 0x1f, RZ ;  /* 0x0000001f04047819 */ /* 0x000fce00000006ff */
.L_x_416:
[----:B-1----:R1:W2:Y:S02]  /*1c600*/  SYNCS.PHASECHK.TRANS64.TRYWAIT P0, [R5+URZ+0x38058], R4 ;  /* 0x03805804050075a7 */ /* 0x0022a400080011ff */
[----:B--2---:R-:W-:Y:S05]  /*1c610*/  @!P0 NANOSLEEP.SYNCS 0x989680 ;  /* 0x009896800000895d */ /* 0x004fea0003900000 */
[----:B------:R-:W2:Y:S02]  /*1c620*/  @!P0 SYNCS.PHASECHK.TRANS64 P0, [R5+URZ+0x38058], R4 ;  /* 0x03805804050085a7 */ /* 0x000ea400080010ff */
[----:B--2---:R-:W-:Y:S05]  /*1c630*/  @!P0 BRA `(.L_x_416) ;  /* 0xfffffffc00f08947 */ /* 0x004fea000383ffff */
[----:B------:R-:W-:Y:S05]  /*1c640*/  BRA `(.L_x_417) ;  /* 0xfffffe6400007947 */ /* 0x000fea000383ffff */
.L_x_59:
[----:B------:R-:W-:Y:S07]  /*1c650*/  MOV R0, UR4 ;  /* 0x0000000400007c02 */ /* 0x000fee0008000f00 */
.L_x_418:
[----:B--2---:R2:W3:Y:S02]  /*1c660*/  SYNCS.PHASECHK.TRANS64.TRYWAIT P0, [R0+URZ+0x38020], R3 ;  /* 0x03802003000075a7 */ /* 0x0044e400080011ff */
[----:B---3--:R-:W-:Y:S05]  /*1c670*/  @!P0 NANOSLEEP.SYNCS 0x989680 ;  /* 0x009896800000895d */ /* 0x008fea0003900000 */
[----:B------:R-:W3:Y:S02]  /*1c680*/  @!P0 SYNCS.PHASECHK.TRANS64 P0, [R0+URZ+0x38020], R3 ;  /* 0x03802003000085a7 */ /* 0x000ee400080010ff */
[----:B---3--:R-:W-:Y:S05]  /*1c690*/  @!P0 BRA `(.L_x_418) ;  /* 0xfffffffc00f08947 */ /* 0x008fea000383ffff */
[----:B------:R-:W-:Y:S05]  /*1c6a0*/  BRA `(.L_x_419) ;  /* 0xfffffe6800887947 */ /* 0x000fea000383ffff */
.L_x_62:
[----:B------:R-:W-:Y:S07]  /*1c6b0*/  MOV R0, UR22 ;  /* 0x0000001600007c02 */ /* 0x000fee0008000f00 */
.L_x_420:
[----:B--2---:R2:W3:Y:S02]  /*1c6c0*/  SYNCS.PHASECHK.TRANS64.TRYWAIT P0, [R0+URZ+0x380a8], R3 ;  /* 0x0380a803000075a7 */ /* 0x0044e400080011ff */
[----:B---3--:R-:W-:Y:S05]  /*1c6d0*/  @!P0 NANOSLEEP.SYNCS 0x989680 ;  /* 0x009896800000895d */ /* 0x008fea0003900000 */
[----:B------:R-:W3:Y:S02]  /*1c6e0*/  @!P0 SYNCS.PHASECHK.TRANS64 P0, [R0+URZ+0x380a8], R3 ;  /* 0x0380a803000085a7 */ /* 0x000ee400080010ff */
[----:B---3--:R-:W-:Y:S05]  /*1c6f0*/  @!P0 BRA `(.L_x_420) ;  /* 0xfffffffc00f08947 */ /* 0x008fea000383ffff */
[----:B------:R-:W-:Y:S05]  /*1c700*/  BRA `(.L_x_421) ;  /* 0xfffffe7000207947 */ /* 0x000fea000383ffff */
.L_x_64:
[----:B------:R-:W-:Y:S07]  /*1c710*/  MOV R3, UR22 ;  /* 0x0000001600037c02 */ /* 0x000fee0008000f00 */
.L_x_422:
[----:B-1----:R1:W2:Y:S02]  /*1c720*/  SYNCS.PHASECHK.TRANS64.TRYWAIT P0, [R3+URZ+0x38068], R4 ;  /* 0x03806804030075a7 */ /* 0x0022a400080011ff */
[----:B--2---:R-:W-:Y:S05]  /*1c730*/  @!P0 NANOSLEEP.SYNCS 0x989680 ;  /* 0x009896800000895d */ /* 0x004fea0003900000 */
[----:B------:R-:W2:Y:S02]  /*1c740*/  @!P0 SYNCS.PHASECHK.TRANS64 P0, [R3+URZ+0x38068], R4 ;  /* 0x03806804030085a7 */ /* 0x000ea400080010ff */
[----:B--2---:R-:W-:Y:S05]  /*1c750*/  @!P0 BRA `(.L_x_422) ;  /* 0xfffffffc00f08947 */ /* 0x004fea000383ffff */
[----:B------:R-:W-:Y:S05]  /*1c760*/  BRA `(.L_x_423) ;  /* 0xfffffe7000287947 */ /* 0x000fea000383ffff */
.L_x_70:
[----:B------:R-:W-:Y:S07]  /*1c770*/  MOV R0, UR4 ;  /* 0x0000000400007c02 */ /* 0x000fee0008000f00 */
.L_x_424:
[----:B--2---:R2:W3:Y:S02]  /*1c780*/  SYNCS.PHASECHK.TRANS64.TRYWAIT P0, [R0+URZ+0x38020], R3 ;  /* 0x03802003000075a7 */ /* 0x0044e400080011ff */
[----:B---3--:R-:W-:Y:S05]  /*1c790*/  @!P0 NANOSLEEP.SYNCS 0x989680 ;  /* 0x009896800000895d */ /* 0x008fea0003900000 */
[----:B------:R-:W3:Y:S02]  /*1c7a0*/  @!P0 SYNCS.PHASECHK.TRANS64 P0, [R0+URZ+0x38020], R3 ;  /* 0x03802003000085a7 */ /* 0x000ee400080010ff */
[----:B---3--:R-:W-:Y:S05]  /*1c7b0*/  @!P0 BRA `(.L_x_424) ;  /* 0xfffffffc00f08947 */ /* 0x008fea000383ffff */
[----:B------:R-:W-:Y:S05]  /*1c7c0*/  BRA `(.L_x_425) ;  /* 0xfffffe7800f07947 */ /* 0x000fea000383ffff */
.L_x_72:
[----:B------:R-:W-:Y:S07]  /*1c7d0*/  MOV R0, UR22 ;  /* 0x0000001600007c02 */ /* 0x000fee0008000f00 */
.L_x_426:
[----:B-1----:R1:W2:Y:S02]  /*1c7e0*/  SYNCS.PHASECHK.TRANS64.TRYWAIT P0, [R0+URZ+0x380a0], R3 ;  /* 0x0380a003000075a7 */ /* 0x0022a400080011ff */
[----:B--2---:R-:W-:Y:S05]  /*1c7f0*/  @!P0 NANOSLEEP.SYNCS 0x989680 ;  /* 0x009896800000895d */ /* 0x004fea0003900000 */
[----:B------:R-:W2:Y:S02]  /*1c800*/  @!P0 SYNCS.PHASECHK.TRANS64 P0, [R0+URZ+0x380a0], R3 ;  /* 0x0380a003000085a7 */ /* 0x000ea400080010ff */
[----:B--2---:R-:W-:Y:S05]  /*1c810*/  @!P0 BRA `(.L_x_426) ;  /* 0xfffffffc00f08947 */ /* 0x004fea000383ffff */
[----:B------:R-:W-:Y:S05]  /*1c820*/  BRA `(.L_x_427) ;  /* 0xfffffe7c00047947 */ /* 0x000fea000383ffff */
.L_x_74:
[----:B------:R-:W-:Y:S01]  /*1c830*/  MOV R6, UR22 ;  /* 0x0000001600067c02 */ /* 0x000fe20008000f00 */
[----:B------:R-:W-:Y:S05]  /*1c840*/  IMAD.U32 R5, RZ, RZ, UR20 ;  /* 0x00000014ff057e24 */ /* 0x000fea000f8e00ff */
[----:B------:R-:W-:Y:S07]  /*1c850*/  SHF.L.U32 R5, R5, 0x1f, RZ ;  /* 0x0000001f05057819 */ /* 0x000fee00000006ff */
.L_x_428:
[----:B-1----:R1:W2:Y:S02]  /*1c860*/  SYNCS.PHASECHK.TRANS64.TRYWAIT P0, [R6+URZ+0x38058], R5 ;  /* 0x03805805060075a7 */ /* 0x0022a400080011ff */
[----:B--2---:R-:W-:Y:S05]  /*1c870*/  @!P0 NANOSLEEP.SYNCS 0x989680 ;  /* 0x009896800000895d */ /* 0x004fea0003900000 */
[----:B------:R-:W2:Y:S02]  /*1c880*/  @!P0 SYNCS.PHASECHK.TRANS64 P0, [R6+URZ+0x38058], R5 ;  /* 0x03805805060085a7 */ /* 0x000ea400080010ff */
[----:B--2---:R-:W-:Y:S05]  /*1c890*/  @!P0 BRA `(.L_x_428) ;  /* 0xfffffffc00f08947 */ /* 0x004fea000383ffff */
[----:B------:R-:W-:Y:S05]  /*1c8a0*/  BRA `(.L_x_429) ;  /* 0xfffffe7c00107947 */ /* 0x000fea000383ffff */
.L_x_82:
[----:B------:R-:W-:-:S07]  /*1c8b0*/  MOV R0, UR22 ;  /* 0x0000001600007c02 */ /* 0x000fce0008000f00 */
.L_x_430:
[----:B---3--:R3:W4:Y:S02]  /*1c8c0*/  SYNCS.PHASECHK.TRANS64.TRYWAIT P0, [R0+URZ+0x380a8], R3 ;  /* 0x0380a803000075a7 */ /* 0x00872400080011ff */
[----:B----4-:R-:W-:Y:S05]  /*1c8d0*/  @!P0 NANOSLEEP.SYNCS 0x989680 ;  /* 0x009896800000895d */ /* 0x010fea0003900000 */
[----:B------:R-:W4:Y:S02]  /*1c8e0*/  @!P0 SYNCS.PHASECHK.TRANS64 P0, [R0+URZ+0x380a8], R3 ;  /* 0x0380a803000085a7 */ /* 0x000f2400080010ff */
[----:B----4-:R-:W-:Y:S05]  /*1c8f0*/  @!P0 BRA `(.L_x_430) ;  /* 0xfffffffc00f08947 */ /* 0x010fea000383ffff */
[----:B------:R-:W-:Y:S05]  /*1c900*/  BRA `(.L_x_431) ;  /* 0xfffffe8000607947 */ /* 0x000fea000383ffff */
.L_x_84:
[----:B------:R-:W-:-:S07]  /*1c910*/  MOV R0, UR22 ;  /* 0x0000001600007c02 */ /* 0x000fce0008000f00 */
.L_x_432:
[----:B-1----:R1:W3:Y:S02]  /*1c920*/  SYNCS.PHASECHK.TRANS64.TRYWAIT P0, [R0+URZ+0x38068], R5 ;  /* 0x03806805000075a7 */ /* 0x0022e400080011ff */
[----:B---3--:R-:W-:Y:S05]  /*1c930*/  @!P0 NANOSLEEP.SYNCS 0x989680 ;  /* 0x009896800000895d */ /* 0x008fea0003900000 */
[----:B------:R-:W3:Y:S02]  /*1c940*/  @!P0 SYNCS.PHASECHK.TRANS64 P0, [R0+URZ+0x38068], R5 ;  /* 0x03806805000085a7 */ /* 0x000ee400080010ff */
[----:B---3--:R-:W-:Y:S05]  /*1c950*/  @!P0 BRA `(.L_x_432) ;  /* 0xfffffffc00f08947 */ /* 0x008fea000383ffff */
[----:B------:R-:W-:Y:S05]  /*1c960*/  BRA `(.L_x_433) ;  /* 0xfffffe8000687947 */ /* 0x000fea000383ffff */
.L_x_96:
[----:B-1----:R1:W2:Y:S02]  /*1c970*/  SYNCS.PHASECHK.TRANS64.TRYWAIT P0, [R16+URZ+0x380c0], R3 ;  /* 0x0380c003100075a7 */ /* 0x0022a400080011ff */
[----:B--2---:R-:W-:Y:S05]  /*1c980*/  @!P0 NANOSLEEP.SYNCS 0x989680 ;  /* 0x009896800000895d */ /* 0x004fea0003900000 */
[----:B------:R-:W2:Y:S02]  /*1c990*/  @!P0 SYNCS.PHASECHK.TRANS64 P0, [R16+URZ+0x380c0], R3 ;  /* 0x0380c003100085a7 */ /* 0x000ea400080010ff */
[----:B--2---:R-:W-:Y:S05]  /*1c9a0*/  @!P0 BRA `(.L_x_96) ;  /* 0xfffffffc00f08947 */ /* 0x004fea000383ffff */
[----:B------:R-:W-:Y:S05]  /*1c9b0*/  BRA `(.L_x_434) ;  /* 0xfffffe8800d87947 */ /* 0x000fea000383ffff */
.L_x_163:
[----:B-1----:R1:W3:Y:S02]  /*1c9c0*/  SYNCS.PHASECHK.TRANS64.TRYWAIT P0, [R0+URZ+0x380c8], R3 ;  /* 0x0380c803000075a7 */ /* 0x0022e400080011ff */
[----:B---3--:R-:W-:Y:S05]  /*1c9d0*/  @!P0 NANOSLEEP.SYNCS 0x989680 ;  /* 0x009896800000895d */ /* 0x008fea0003900000 */
[----:B------:R-:W3:Y:S02]  /*1c9e0*/  @!P0 SYNCS.PHASECHK.TRANS64 P0, [R0+URZ+0x380c8], R3 ;  /* 0x0380c803000085a7 */ /* 0x000ee400080010ff */
[----:B---3--:R-:W-:Y:S05]  /*1c9f0*/  @!P0 BRA `(.L_x_163) ;  /* 0xfffffffc00f08947 */ /* 0x008fea000383ffff */
[----:B------:R-:W-:Y:S05]  /*1ca00*/  BRA `(.L_x_435) ;  /* 0xfffffedc00dc7947 */ /* 0x000fea000383ffff */
.L_x_169:
[----:B-1----:R1:W2:Y:S02]  /*1ca10*/  SYNCS.PHASECHK.TRANS64.TRYWAIT P0, [R59+URZ+0x38070], R0 ;  /* 0x038070003b0075a7 */ /* 0x0022a400080011ff */
[----:B--2---:R-:W-:Y:S05]  /*1ca20*/  @!P0 NANOSLEEP.SYNCS 0x989680 ;  /* 0x009896800000895d */ /* 0x004fea0003900000 */
[----:B------:R-:W2:Y:S02]  /*1ca30*/  @!P0 SYNCS.PHASECHK.TRANS64 P0, [R59+URZ+0x38070], R0 ;  /* 0x038070003b0085a7 */ /* 0x000ea400080010ff */
[----:B--2---:R-:W-:Y:S05]  /*1ca40*/  @!P0 BRA `(.L_x_169) ;  /* 0xfffffffc00f08947 */ /* 0x004fea000383ffff */
[----:B------:R-:W-:Y:S05]  /*1ca50*/  BRA `(.L_x_436) ;  /* 0xfffffee000f87947 */ /* 0x000fea000383ffff */
.L_x_172:
[----:B--2---:R2:W3:Y:S02]  /*1ca60*/  SYNCS.PHASECHK.TRANS64.TRYWAIT P1, [R59+URZ+0x38080], R6 ;  /* 0x038080063b0075a7 */ /* 0x0044e400080211ff */
[----:B---3--:R-:W-:Y:S05]  /*1ca70*/  @!P1 NANOSLEEP.SYNCS 0x989680 ;  /* 0x009896800000995d */ /* 0x008fea0003900000 */
[----:B------:R-:W3:Y:S02]  /*1ca80*/  @!P1 SYNCS.PHASECHK.TRANS64 P1, [R59+URZ+0x38080], R6 ;  /* 0x038080063b0095a7 */ /* 0x000ee400080210ff */
[----:B---3--:R-:W-:Y:S05]  /*1ca90*/  @!P1 BRA `(.L_x_172) ;  /* 0xfffffffc00f09947 */ /* 0x008fea000383ffff */
[----:B------:R-:W-:Y:S05]  /*1caa0*/  BRA `(.L_x_437) ;  /* 0xfffffee400207947 */ /* 0x000fea000383ffff */
.L_x_175:
[----:B-1----:R1:W3:Y:S02]  /*1cab0*/  SYNCS.PHASECHK.TRANS64.TRYWAIT P0, [R59+URZ+0x38070], R0 ;  /* 0x038070003b0075a7 */ /* 0x0022e400080011ff */
[----:B---3--:R-:W-:Y:S05]  /*1cac0*/  @!P0 NANOSLEEP.SYNCS 0x989680 ;  /* 0x009896800000895d */ /* 0x008fea0003900000 */
[----:B------:R-:W3:Y:S02]  /*1cad0*/  @!P0 SYNCS.PHASECHK.TRANS64 P0, [R59+URZ+0x38070], R0 ;  /* 0x038070003b0085a7 */ /* 0x000ee400080010ff */
[----:B---3--:R-:W-:Y:S05]  /*1cae0*/  @!P0 BRA `(.L_x_175) ;  /* 0xfffffffc00f08947 */ /* 0x008fea000383ffff */
[----:B------:R-:W-:Y:S05]  /*1caf0*/  BRA `(.L_x_438) ;  /* 0xfffffee4006c7947 */ /* 0x000fea000383ffff */
.L_x_177:
[----:B-1----:R1:W3:Y:S02]  /*1cb00*/  SYNCS.PHASECHK.TRANS64.TRYWAIT P0, [R59+URZ+0x38090], R0 ;  /* 0x038090003b0075a7 */ /* 0x0022e400080011ff */
[----:B---3--:R-:W-:Y:S05]  /*1cb10*/  @!P0 NANOSLEEP.SYNCS 0x989680 ;  /* 0x009896800000895d */ /* 0x008fea0003900000 */
[----:B------:R-:W3:Y:S02]  /*1cb20*/  @!P0 SYNCS.PHASECHK.TRANS64 P0, [R59+URZ+0x38090], R0 ;  /* 0x038090003b0085a7 */ /* 0x000ee400080010ff */
[----:B---3--:R-:W-:Y:S05]  /*1cb30*/  @!P0 BRA `(.L_x_177) ;  /* 0xfffffffc00f08947 */ /* 0x008fea000383ffff */
[----:B------:R-:W-:Y:S05]  /*1cb40*/  BRA `(.L_x_439) ;  /* 0xfffffee400b47947 */ /* 0x000fea000383ffff */
.L_x_196:
[----:B------:R1:W1:Y:S02]  /*1cb50*/  SYNCS.PHASECHK.TRANS64.TRYWAIT P0, [R59+URZ+0x38080], R0 ;  /* 0x038080003b0075a7 */ /* 0x00026400080011ff */
[----:B-1----:R-:W-:Y:S05]  /*1cb60*/  @!P0 NANOSLEEP.SYNCS 0x989680 ;  /* 0x009896800000895d */ /* 0x002fea0003900000 */
[----:B------:R-:W1:Y:S02]  /*1cb70*/  @!P0 SYNCS.PHASECHK.TRANS64 P0, [R59+URZ+0x38080], R0 ;  /* 0x038080003b0085a7 */ /* 0x000e6400080010ff */
[----:B-1----:R-:W-:Y:S05]  /*1cb80*/  @!P0 BRA `(.L_x_196) ;  /* 0xfffffffc00f08947 */ /* 0x002fea000383ffff */
[----:B------:R-:W-:Y:S05]  /*1cb90*/  BRA `(.L_x_440) ;  /* 0xfffffef800187947 */ /* 0x000fea000383ffff */
.L_x_198:
[----:B-1----:R1:W3:Y:S02]  /*1cba0*/  SYNCS.PHASECHK.TRANS64.TRYWAIT P0, [R59+URZ+0x38098], R0 ;  /* 0x038098003b0075a7 */ /* 0x0022e400080011ff */
[----:B---3--:R-:W-:Y:S05]  /*1cbb0*/  @!P0 NANOSLEEP.SYNCS 0x989680 ;  /* 0x009896800000895d */ /* 0x008fea0003900000 */
[----:B------:R-:W3:Y:S02]  /*1cbc0*/  @!P0 SYNCS.PHASECHK.TRANS64 P0, [R59+URZ+0x38098], R0 ;  /* 0x038098003b0085a7 */ /* 0x000ee400080010ff */
[----:B---3--:R-:W-:Y:S05]  /*1cbd0*/  @!P0 BRA `(.L_x_198) ;  /* 0xfffffffc00f08947 */ /* 0x008fea000383ffff */
[----:B------:R-:W-:Y:S05]  /*1cbe0*/  BRA `(.L_x_441) ;  /* 0xfffffef8005c7947 */ /* 0x000fea000383ffff */
.L_x_219:
[----:B---3--:R3:W1:Y:S02]  /*1cbf0*/  SYNCS.PHASECHK.TRANS64.TRYWAIT P0, [R59+URZ+0x38070], R4 ;  /* 0x038070043b0075a7 */ /* 0x00866400080011ff */
[----:B-1----:R-:W-:Y:S05]  /*1cc00*/  @!P0 NANOSLEEP.SYNCS 0x989680 ;  /* 0x009896800000895d */ /* 0x002fea0003900000 */
[----:B------:R-:W1:Y:S02]  /*1cc10*/  @!P0 SYNCS.PHASECHK.TRANS64 P0, [R59+URZ+0x38070], R4 ;  /* 0x038070043b0085a7 */ /* 0x000e6400080010ff */
[----:B-1----:R-:W-:Y:S05]  /*1cc20*/  @!P0 BRA `(.L_x_219) ;  /* 0xfffffffc00f08947 */ /* 0x002fea000383ffff */
[----:B------:R-:W-:Y:S05]  /*1cc30*/  BRA `(.L_x_442) ;  /* 0xffffff0800e47947 */ /* 0x000fea000383ffff */
.L_x_222:
[----:B------:R1:W1:Y:S02]  /*1cc40*/  SYNCS.PHASECHK.TRANS64.TRYWAIT P0, [R59+URZ+0x38090], R0 ;  /* 0x038090003b0075a7 */ /* 0x00026400080011ff */
[----:B-1----:R-:W-:Y:S05]  /*1cc50*/  @!P0 NANOSLEEP.SYNCS 0x989680 ;  /* 0x009896800000895d */ /* 0x002fea0003900000 */
[----:B------:R-:W1:Y:S02]  /*1cc60*/  @!P0 SYNCS.PHASECHK.TRANS64 P0, [R59+URZ+0x38090], R0 ;  /* 0x038090003b0085a7 */ /* 0x000e6400080010ff */
[----:B-1----:R-:W-:Y:S05]  /*1cc70*/  @!P0 BRA `(.L_x_222) ;  /* 0xfffffffc00f08947 */ /* 0x002fea000383ffff */
[----:B------:R-:W-:Y:S05]  /*1cc80*/  BRA `(.L_x_443) ;  /* 0xffffff0c00087947 */ /* 0x000fea000383ffff */
.L_x_225:
[----:B------:R1:W1:Y:S02]  /*1cc90*/  SYNCS.PHASECHK.TRANS64.TRYWAIT P0, [R59+URZ+0x380c0], R0 ;  /* 0x0380c0003b0075a7 */ /* 0x00026400080011ff */
[----:B-1----:R-:W-:Y:S05]  /*1cca0*/  @!P0 NANOSLEEP.SYNCS 0x989680 ;  /* 0x009896800000895d */ /* 0x002fea0003900000 */
[----:B------:R-:W1:Y:S02]  /*1ccb0*/  @!P0 SYNCS.PHASECHK.TRANS64 P0, [R59+URZ+0x380c0], R0 ;  /* 0x0380c0003b0085a7 */ /* 0x000e6400080010ff */
[----:B-1----:R-:W-:Y:S05]  /*1ccc0*/  @!P0 BRA `(.L_x_225) ;  /* 0xfffffffc00f08947 */ /* 0x002fea000383ffff */
[----:B------:R-:W-:Y:S05]  /*1ccd0*/  BRA `(.L_x_444) ;  /* 0xffffff0c00147947 */ /* 0x000fea000383ffff */
.L_x_239:
[----:B-1----:R1:W2:Y:S02]  /*1cce0*/  SYNCS.PHASECHK.TRANS64.TRYWAIT P0, [R59+URZ+0x38080], R4 ;  /* 0x038080043b0075a7 */ /* 0x0022a400080011ff */
[----:B--2---:R-:W-:Y:S05]  /*1ccf0*/  @!P0 NANOSLEEP.SYNCS 0x989680 ;  /* 0x009896800000895d */ /* 0x004fea0003900000 */
[----:B------:R-:W2:Y:S02]  /*1cd00*/  @!P0 SYNCS.PHASECHK.TRANS64 P0, [R59+URZ+0x38080], R4 ;  /* 0x038080043b0085a7 */ /* 0x000ea400080010ff */
[----:B--2---:R-:W-:Y:S05]  /*1cd10*/  @!P0 BRA `(.L_x_239) ;  /* 0xfffffffc00f08947 */ /* 0x004fea000383ffff */
[----:B------:R-:W-:Y:S05]  /*1cd20*/  BRA `(.L_x_445) ;  /* 0xffffff2c00407947 */ /* 0x000fea000383ffff */
.L_x_242:
[----:B------:R1:W1:Y:S02]  /*1cd30*/  SYNCS.PHASECHK.TRANS64.TRYWAIT P0, [R59+URZ+0x38098], R0 ;  /* 0x038098003b0075a7 */ /* 0x00026400080011ff */
[----:B-1----:R-:W-:Y:S05]  /*1cd40*/  @!P0 NANOSLEEP.SYNCS 0x989680 ;  /* 0x009896800000895d */ /* 0x002fea0003900000 */
[----:B------:R-:W1:Y:S02]  /*1cd50*/  @!P0 SYNCS.PHASECHK.TRANS64 P0, [R59+URZ+0x38098], R0 ;  /* 0x038098003b0085a7 */ /* 0x000e6400080010ff */
[----:B-1----:R-:W-:Y:S05]  /*1cd60*/  @!P0 BRA `(.L_x_242) ;  /* 0xfffffffc00f08947 */ /* 0x002fea000383ffff */
[----:B------:R-:W-:Y:S05]  /*1cd70*/  BRA `(.L_x_446) ;  /* 0xffffff2c00647947 */ /* 0x000fea000383ffff */
.L_x_245:
[----:B------:R1:W1:Y:S02]  /*1cd80*/  SYNCS.PHASECHK.TRANS64.TRYWAIT P0, [R59+URZ+0x380c8], R0 ;  /* 0x0380c8003b0075a7 */ /* 0x00026400080011ff */
[----:B-1----:R-:W-:Y:S05]  /*1cd90*/  @!P0 NANOSLEEP.SYNCS 0x989680 ;  /* 0x009896800000895d */ /* 0x002fea0003900000 */
[----:B------:R-:W1:Y:S02]  /*1cda0*/  @!P0 SYNCS.PHASECHK.TRANS64 P0, [R59+URZ+0x380c8], R0 ;  /* 0x0380c8003b0085a7 */ /* 0x000e6400080010ff */
[----:B-1----:R-:W-:Y:S05]  /*1cdb0*/  @!P0 BRA `(.L_x_245) ;  /* 0xfffffffc00f08947 */ /* 0x002fea000383ffff */
[----:B------:R-:W-:Y:S05]  /*1cdc0*/  BRA `(.L_x_447) ;  /* 0xffffff2c00707947 */ /* 0x000fea000383ffff */
.L_x_261:
[----:B------:R-:W-:-:S07]  /*1cdd0*/  MOV R0, UR4 ;  /* 0x0000000400007c02 */ /* 0x000fce0008000f00 */
.L_x_448:
[----:B-1----:R1:W2:Y:S02]  /*1cde0*/  SYNCS.PHASECHK.TRANS64.TRYWAIT P0, [R0+URZ], R3 ;  /* 0x00000003000075a7 */ /* 0x0022a400080011ff */
[----:B--2---:R-:W-:Y:S05]  /*1cdf0*/  @!P0 NANOSLEEP.SYNCS 0x989680 ;  /* 0x009896800000895d */ /* 0x004fea0003900000 */
[----:B------:R-:W2:Y:S02]  /*1ce00*/  @!P0 SYNCS.PHASECHK.TRANS64 P0, [R0+URZ], R3 ;  /* 0x00000003000085a7 */ /* 0x000ea400080010ff */
[----:B--2---:R-:W-:Y:S05]  /*1ce10*/  @!P0 BRA `(.L_x_448) ;  /* 0xfffffffc00f08947 */ /* 0x004fea000383ffff */
[----:B------:R-:W-:Y:S05]  /*1ce20*/  BRA `(.L_x_449) ;  /* 0xffffff50004c7947 */ /* 0x000fea000383ffff */
.L_x_264:
[----:B------:R-:W-:-:S07]  /*1ce30*/  MOV R0, UR4 ;  /* 0x0000000400007c02 */ /* 0x000fce0008000f00 */
.L_x_450:
[----:B-1----:R1:W3:Y:S02]  /*1ce40*/  SYNCS.PHASECHK.TRANS64.TRYWAIT P1, [R0+URZ], R3 ;  /* 0x00000003000075a7 */ /* 0x0022e400080211ff */
[----:B---3--:R-:W-:Y:S05]  /*1ce50*/  @!P1 NANOSLEEP.SYNCS 0x989680 ;  /* 0x009896800000995d */ /* 0x008fea0003900000 */
[----:B------:R-:W3:Y:S02]  /*1ce60*/  @!P1 SYNCS.PHASECHK.TRANS64 P1, [R0+URZ], R3 ;  /* 0x00000003000095a7 */ /* 0x000ee400080210ff */
[----:B---3--:R-:W-:Y:S05]  /*1ce70*/  @!P1 BRA `(.L_x_450) ;  /* 0xfffffffc00f09947 */ /* 0x008fea000383ffff */
[----:B------:R-:W-:Y:S05]  /*1ce80*/  BRA `(.L_x_451) ;  /* 0xffffff5000cc7947 */ /* 0x000fea000383ffff */
.L_x_271:
[----:B-1----:R-:W-:-:S04]  /*1ce90*/  MOV R4, UR48 ;  /* 0x0000003000047c02 */ /* 0x002fc80008000f00 */
[----:B------:R1:W2:Y:S03]  /*1cea0*/  SYNCS.PHASECHK.TRANS64.TRYWAIT P5, [R4+URZ], R3 ;  /* 0x00000003040075a7 */ /* 0x0002a600080a11ff */
[----:B--2---:R-:W-:Y:S05]  /*1ceb0*/  @!P5 NANOSLEEP.SYNCS 0x989680 ;  /* 0x009896800000d95d */ /* 0x004fea0003900000 */
[----:B------:R-:W2:Y:S02]  /*1cec0*/  @!P5 SYNCS.PHASECHK.TRANS64 P5, [R4+URZ], R3 ;  /* 0x000000030400d5a7 */ /* 0x000ea400080a10ff */
[----:B--2---:R-:W-:Y:S05]  /*1ced0*/  @!P5 BRA `(.L_x_271) ;  /* 0xfffffffc00ecd947 */ /* 0x004fea000383ffff */
[----:B------:R-:W-:Y:S05]  /*1cee0*/  BRA `(.L_x_452) ;  /* 0xffffff6000047947 */ /* 0x000fea000383ffff */
.L_x_276:
[----:B------:R-:W-:-:S07]  /*1cef0*/  MOV R5, UR4 ;  /* 0x0000000400057c02 */ /* 0x000fce0008000f00 */
.L_x_453:
[----:B---3--:R3:W4:Y:S02]  /*1cf00*/  SYNCS.PHASECHK.TRANS64.TRYWAIT P2, [R5+URZ], R0 ;  /* 0x00000000050075a7 */ /* 0x00872400080411ff */
[----:B----4-:R-:W-:Y:S05]  /*1cf10*/  @!P2 NANOSLEEP.SYNCS 0x989680 ;  /* 0x009896800000a95d */ /* 0x010fea0003900000 */
[----:B------:R-:W4:Y:S02]  /*1cf20*/  @!P2 SYNCS.PHASECHK.TRANS64 P2, [R5+URZ], R0 ;  /* 0x000000000500a5a7 */ /* 0x000f2400080410ff */
[----:B----4-:R-:W-:Y:S05]  /*1cf30*/  @!P2 BRA `(.L_x_453) ;  /* 0xfffffffc00f0a947 */ /* 0x010fea000383ffff */
[----:B------:R-:W-:Y:S05]  /*1cf40*/  BRA `(.L_x_454) ;  /* 0xffffff8c009c7947 */ /* 0x000fea000383ffff */
.L_x_281:
[----:B------:R-:W-:-:S07]  /*1cf50*/  MOV R3, UR4 ;  /* 0x0000000400037c02 */ /* 0x000fce0008000f00 */
.L_x_455:
[----:B-1----:R1:W2:Y:S02]  /*1cf60*/  SYNCS.PHASECHK.TRANS64.TRYWAIT P1, [R3+URZ], R0 ;  /* 0x00000000030075a7 */ /* 0x0022a400080211ff */
[----:B--2---:R-:W-:Y:S05]  /*1cf70*/  @!P1 NANOSLEEP.SYNCS 0x989680 ;  /* 0x009896800000995d */ /* 0x004fea0003900000 */
[----:B------:R-:W2:Y:S02]  /*1cf80*/  @!P1 SYNCS.PHASECHK.TRANS64 P1, [R3+URZ], R0 ;  /* 0x00000000030095a7 */ /* 0x000ea400080210ff */
[----:B--2---:R-:W-:Y:S05]  /*1cf90*/  @!P1 BRA `(.L_x_455) ;  /* 0xfffffffc00f09947 */ /* 0x004fea000383ffff */
[----:B------:R-:W-:Y:S05]  /*1cfa0*/  BRA `(.L_x_456) ;  /* 0xffffff9000fc7947 */ /* 0x000fea000383ffff */
.L_x_286:
[----:B------:R-:W-:-:S07]  /*1cfb0*/  MOV R0, UR5 ;  /* 0x0000000500007c02 */ /* 0x000fce0008000f00 */
.L_x_457:
[----:B-1----:R1:W3:Y:S02]  /*1cfc0*/  SYNCS.PHASECHK.TRANS64.TRYWAIT P0, [R0+URZ], R3 ;  /* 0x00000003000075a7 */ /* 0x0022e400080011ff */
[----:B---3--:R-:W-:Y:S05]  /*1cfd0*/  @!P0 NANOSLEEP.SYNCS 0x989680 ;  /* 0x009896800000895d */ /* 0x008fea0003900000 */
[----:B------:R-:W3:Y:S02]  /*1cfe0*/  @!P0 SYNCS.PHASECHK.TRANS64 P0, [R0+URZ], R3 ;  /* 0x00000003000085a7 */ /* 0x000ee400080010ff */
[----:B---3--:R-:W-:Y:S05]  /*1cff0*/  @!P0 BRA `(.L_x_457) ;  /* 0xfffffffc00f08947 */ /* 0x008fea000383ffff */
[----:B------:R-:W-:Y:S05]  /*1d000*/  BRA `(.L_x_458) ;  /* 0xffffff9400a47947 */ /* 0x000fea000383ffff */
.L_x_292:
[----:B------:R-:W-:-:S07]  /*1d010*/  MOV R0, UR8 ;  /* 0x0000000800007c02 */ /* 0x000fce0008000f00 */
.L_x_459:
[----:B-1----:R1:W2:Y:S02]  /*1d020*/  SYNCS.PHASECHK.TRANS64.TRYWAIT P1, [R0+URZ+0x38010], R5 ;  /* 0x03801005000075a7 */ /* 0x0022a400080211ff */
[----:B--2---:R-:W-:Y:S05]  /*1d030*/  @!P1 NANOSLEEP.SYNCS 0x989680 ;  /* 0x009896800000995d */ /* 0x004fea0003900000 */
[----:B------:R-:W2:Y:S02]  /*1d040*/  @!P1 SYNCS.PHASECHK.TRANS64 P1, [R0+URZ+0x38010], R5 ;  /* 0x03801005000095a7 */ /* 0x000ea400080210ff */
[----:B--2---:R-:W-:Y:S05]  /*1d050*/  @!P1 BRA `(.L_x_459) ;  /* 0xfffffffc00f09947 */ /* 0x004fea000383ffff */
[----:B------:R-:W-:Y:S05]  /*1d060*/  BRA `(.L_x_460) ;  /* 0xffffff9c004c7947 */ /* 0x000fea000383ffff */
.L_x_298:
[----:B------:R-:W-:-:S07]  /*1d070*/  MOV R0, UR25 ;  /* 0x0000001900007c02 */ /* 0x000fce0008000f00 */
.L_x_461:
[----:B-1----:R1:W2:Y:S02]  /*1d080*/  SYNCS.PHASECHK.TRANS64.TRYWAIT P1, [R0+URZ+0x38038], R3 ;  /* 0x03803803000075a7 */ /* 0x0022a400080211ff */
[----:B--2---:R-:W-:Y:S05]  /*1d090*/  @!P1 NANOSLEEP.SYNCS 0x989680 ;  /* 0x009896800000995d */ /* 0x004fea0003900000 */
[----:B------:R-:W2:Y:S02]  /*1d0a0*/  @!P1 SYNCS.PHASECHK.TRANS64 P1, [R0+URZ+0x38038], R3 ;  /* 0x03803803000095a7 */ /* 0x000ea400080210ff */
[----:B--2---:R-:W-:Y:S05]  /*1d0b0*/  @!P1 BRA `(.L_x_461) ;  /* 0xfffffffc00f09947 */ /* 0x004fea000383ffff */
[----:B------:R-:W-:Y:S05]  /*1d0c0*/  BRA `(.L_x_462) ;  /* 0xffffff9c00c07947 */ /* 0x000fea000383ffff */
.L_x_304:
[----:B-1----:R-:W-:-:S07]  /*1d0d0*/  MOV R0, UR8 ;  /* 0x0000000800007c02 */ /* 0x002fce0008000f00 */
.L_x_463:
[----:B-1----:R1:W2:Y:S02]  /*1d0e0*/  SYNCS.PHASECHK.TRANS64.TRYWAIT P1, [R0+URZ+0x38018], R5 ;  /* 0x03801805000075a7 */ /* 0x0022a400080211ff */
[----:B--2---:R-:W-:Y:S05]  /*1d0f0*/  @!P1 NANOSLEEP.SYNCS 0x989680 ;  /* 0x009896800000995d */ /* 0x004fea0003900000 */
[----:B------:R-:W2:Y:S02]  /*1d100*/  @!P1 SYNCS.PHASECHK.TRANS64 P1, [R0+URZ+0x38018], R5 ;  /* 0x03801805000095a7 */ /* 0x000ea400080210ff */
[----:B--2---:R-:W-:Y:S05]  /*1d110*/  @!P1 BRA `(.L_x_463) ;  /* 0xfffffffc00f09947 */ /* 0x004fea000383ffff */
[----:B------:R-:W-:Y:S05]  /*1d120*/  BRA `(.L_x_464) ;  /* 0xffffffa000407947 */ /* 0x000fea000383ffff */
.L_x_310:
[----:B------:R-:W-:-:S07]  /*1d130*/  MOV R0, UR25 ;  /* 0x0000001900007c02 */ /* 0x000fce0008000f00 */
.L_x_465:
[----:B-1----:R1:W2:Y:S02]  /*1d140*/  SYNCS.PHASECHK.TRANS64.TRYWAIT P1, [R0+URZ+0x38038], R3 ;  /* 0x03803803000075a7 */ /* 0x0022a400080211ff */
[----:B--2---:R-:W-:Y:S05]  /*1d150*/  @!P1 NANOSLEEP.SYNCS 0x989680 ;  /* 0x009896800000995d */ /* 0x004fea0003900000 */
[----:B------:R-:W2:Y:S02]  /*1d160*/  @!P1 SYNCS.PHASECHK.TRANS64 P1, [R0+URZ+0x38038], R3 ;  /* 0x03803803000095a7 */ /* 0x000ea400080210ff */
[----:B--2---:R-:W-:Y:S05]  /*1d170*/  @!P1 BRA `(.L_x_465) ;  /* 0xfffffffc00f09947 */ /* 0x004fea000383ffff */
[----:B------:R-:W-:Y:S05]  /*1d180*/  BRA `(.L_x_466) ;  /* 0xffffffa000bc7947 */ /* 0x000fea000383ffff */
.L_x_316:
[----:B------:R-:W-:-:S07]  /*1d190*/  MOV R0, UR25 ;  /* 0x0000001900007c02 */ /* 0x000fce0008000f00 */
.L_x_467:
[----:B-1----:R1:W2:Y:S02]  /*1d1a0*/  SYNCS.PHASECHK.TRANS64.TRYWAIT P1, [R0+URZ+0x38038], R3 ;  /* 0x03803803000075a7 */ /* 0x0022a400080211ff */
[----:B--2---:R-:W-:Y:S05]  /*1d1b0*/  @!P1 NANOSLEEP.SYNCS 0x989680 ;  /* 0x009896800000995d */ /* 0x004fea0003900000 */
[----:B------:R-:W2:Y:S02]  /*1d1c0*/  @!P1 SYNCS.PHASECHK.TRANS64 P1, [R0+URZ+0x38038], R3 ;  /* 0x03803803000095a7 */ /* 0x000ea400080210ff */
[----:B--2---:R-:W-:Y:S05]  /*1d1d0*/  @!P1 BRA `(.L_x_467) ;  /* 0xfffffffc00f09947 */ /* 0x004fea000383ffff */
[----:B------:R-:W-:Y:S05]  /*1d1e0*/  BRA `(.L_x_468) ;  /* 0xffffffa400907947 */ /* 0x000fea000383ffff */
.L_x_321:
[----:B------:R-:W-:-:S07]  /*1d1f0*/  MOV R0, UR25 ;  /* 0x0000001900007c02 */ /* 0x000fce0008000f00 */
.L_x_469:
[----:B-1----:R1:W2:Y:S02]  /*1d200*/  SYNCS.PHASECHK.TRANS64.TRYWAIT P1, [R0+URZ+0x38038], R3 ;  /* 0x03803803000075a7 */ /* 0x0022a400080211ff */
[----:B--2---:R-:W-:Y:S05]  /*1d210*/  @!P1 NANOSLEEP.SYNCS 0x989680 ;  /* 0x009896800000995d */ /* 0x004fea0003900000 */
[----:B------:R-:W2:Y:S02]  /*1d220*/  @!P1 SYNCS.PHASECHK.TRANS64 P1, [R0+URZ+0x38038], R3 ;  /* 0x03803803000095a7 */ /* 0x000ea400080210ff */
[----:B--2---:R-:W-:Y:S05]  /*1d230*/  @!P1 BRA `(.L_x_469) ;  /* 0xfffffffc00f09947 */ /* 0x004fea000383ffff */
[----:B------:R-:W-:Y:S05]  /*1d240*/  BRA `(.L_x_470) ;  /* 0xffffffa800207947 */ /* 0x000fea000383ffff */
.L_x_326:
[----:B------:R-:W-:-:S07]  /*1d250*/  MOV R0, UR25 ;  /* 0x0000001900007c02 */ /* 0x000fce0008000f00 */
.L_x_471:
[----:B-1----:R1:W2:Y:S02]  /*1d260*/  SYNCS.PHASECHK.TRANS64.TRYWAIT P1, [R0+URZ+0x38038], R3 ;  /* 0x03803803000075a7 */ /* 0x0022a400080211ff */
[----:B--2---:R-:W-:Y:S05]  /*1d270*/  @!P1 NANOSLEEP.SYNCS 0x989680 ;  /* 0x009896800000995d */ /* 0x004fea0003900000 */
[----:B------:R-:W2:Y:S02]  /*1d280*/  @!P1 SYNCS.PHASECHK.TRANS64 P1, [R0+URZ+0x38038], R3 ;  /* 0x03803803000095a7 */ /* 0x000ea400080210ff */
[----:B--2---:R-:W-:Y:S05]  /*1d290*/  @!P1 BRA `(.L_x_471) ;  /* 0xfffffffc00f09947 */ /* 0x004fea000383ffff */
[----:B------:R-:W-:Y:S05]  /*1d2a0*/  BRA `(.L_x_472) ;  /* 0xffffffa800a47947 */ /* 0x000fea000383ffff */
.L_x_331:
[----:B------:R-:W-:-:S07]  /*1d2b0*/  MOV R0, UR25 ;  /* 0x0000001900007c02 */ /* 0x000fce0008000f00 */
.L_x_473:
[----:B-1----:R1:W2:Y:S02]  /*1d2c0*/  SYNCS.PHASECHK.TRANS64.TRYWAIT P1, [R0+URZ+0x38038], R3 ;  /* 0x03803803000075a7 */ /* 0x0022a400080211ff */
[----:B--2---:R-:W-:Y:S05]  /*1d2d0*/  @!P1 NANOSLEEP.SYNCS 0x989680 ;  /* 0x009896800000995d */ /* 0x004fea0003900000 */
[----:B------:R-:W2:Y:S02]  /*1d2e0*/  @!P1 SYNCS.PHASECHK.TRANS64 P1, [R0+URZ+0x38038], R3 ;  /* 0x03803803000095a7 */ /* 0x000ea400080210ff */
[----:B--2---:R-:W-:Y:S05]  /*1d2f0*/  @!P1 BRA `(.L_x_473) ;  /* 0xfffffffc00f09947 */ /* 0x004fea000383ffff */
[----:B------:R-:W-:Y:S05]  /*1d300*/  BRA `(.L_x_474) ;  /* 0xffffffac00287947 */ /* 0x000fea000383ffff */
.L_x_336:
[----:B------:R-:W-:-:S07]  /*1d310*/  MOV R0, UR25 ;  /* 0x0000001900007c02 */ /* 0x000fce0008000f00 */
.L_x_475:
[----:B-1----:R1:W2:Y:S02]  /*1d320*/  SYNCS.PHASECHK.TRANS64.TRYWAIT P1, [R0+URZ+0x38038], R3 ;  /* 0x03803803000075a7 */ /* 0x0022a400080211ff */
[----:B--2---:R-:W-:Y:S05]  /*1d330*/  @!P1 NANOSLEEP.SYNCS 0x989680 ;  /* 0x009896800000995d */ /* 0x004fea0003900000 */
[----:B------:R-:W2:Y:S02]  /*1d340*/  @!P1 SYNCS.PHASECHK.TRANS64 P1, [R0+URZ+0x38038], R3 ;  /* 0x03803803000095a7 */ /* 0x000ea400080210ff */
[----:B--2---:R-:W-:Y:S05]  /*1d350*/  @!P1 BRA `(.L_x_475) ;  /* 0xfffffffc00f09947 */ /* 0x004fea000383ffff */
[----:B------:R-:W-:Y:S05]  /*1d360*/  BRA `(.L_x_476) ;  /* 0xffffffac00ac7947 */ /* 0x000fea000383ffff */
.L_x_341:
[----:B------:R-:W-:-:S07]  /*1d370*/  MOV R0, UR25 ;  /* 0x0000001900007c02 */ /* 0x000fce0008000f00 */
.L_x_477:
[----:B-1----:R1:W2:Y:S02]  /*1d380*/  SYNCS.PHASECHK.TRANS64.TRYWAIT P1, [R0+URZ+0x38038], R3 ;  /* 0x03803803000075a7 */ /* 0x0022a400080211ff */
[----:B--2---:R-:W-:Y:S05]  /*1d390*/  @!P1 NANOSLEEP.SYNCS 0x989680 ;  /* 0x009896800000995d */ /* 0x004fea0003900000 */
[----:B------:R-:W2:Y:S02]  /*1d3a0*/  @!P1 SYNCS.PHASECHK.TRANS64 P1, [R0+URZ+0x38038], R3 ;  /* 0x03803803000095a7 */ /* 0x000ea400080210ff */
[----:B--2---:R-:W-:Y:S05]  /*1d3b0*/  @!P1 BRA `(.L_x_477) ;  /* 0xfffffffc00f09947 */ /* 0x004fea000383ffff */
[----:B------:R-:W-:Y:S05]  /*1d3c0*/  BRA `(.L_x_478) ;  /* 0xffffffb000307947 */ /* 0x000fea000383ffff */
.L_x_346:
[----:B------:R-:W-:-:S07]  /*1d3d0*/  MOV R0, UR25 ;  /* 0x0000001900007c02 */ /* 0x000fce0008000f00 */
.L_x_479:
[----:B-1----:R1:W2:Y:S02]  /*1d3e0*/  SYNCS.PHASECHK.TRANS64.TRYWAIT P1, [R0+URZ+0x38038], R3 ;  /* 0x03803803000075a7 */ /* 0x0022a400080211ff */
[----:B--2---:R-:W-:Y:S05]  /*1d3f0*/  @!P1 NANOSLEEP.SYNCS 0x989680 ;  /* 0x009896800000995d */ /* 0x004fea0003900000 */
[----:B------:R-:W2:Y:S02]  /*1d400*/  @!P1 SYNCS.PHASECHK.TRANS64 P1, [R0+URZ+0x38038], R3 ;  /* 0x03803803000095a7 */ /* 0x000ea400080210ff */
[----:B--2---:R-:W-:Y:S05]  /*1d410*/  @!P1 BRA `(.L_x_479) ;  /* 0xfffffffc00f09947 */ /* 0x004fea000383ffff */
[----:B------:R-:W-:Y:S05]  /*1d420*/  BRA `(.L_x_480) ;  /* 0xffffffb000b87947 */ /* 0x000fea000383ffff */
.L_x_351:
[----:B------:R-:W-:-:S07]  /*1d430*/  MOV R0, UR25 ;  /* 0x0000001900007c02 */ /* 0x000fce0008000f00 */
.L_x_481:
[----:B-1----:R1:W2:Y:S02]  /*1d440*/  SYNCS.PHASECHK.TRANS64.TRYWAIT P1, [R0+URZ+0x38038], R3 ;  /* 0x03803803000075a7 */ /* 0x0022a400080211ff */
[----:B--2---:R-:W-:Y:S05]  /*1d450*/  @!P1 NANOSLEEP.SYNCS 0x989680 ;  /* 0x009896800000995d */ /* 0x004fea0003900000 */
[----:B------:R-:W2:Y:S02]  /*1d460*/  @!P1 SYNCS.PHASECHK.TRANS64 P1, [R0+URZ+0x38038], R3 ;  /* 0x03803803000095a7 */ /* 0x000ea400080210ff */
[----:B--2---:R-:W-:Y:S05]  /*1d470*/  @!P1 BRA `(.L_x_481) ;  /* 0xfffffffc00f09947 */ /* 0x004fea000383ffff */
[----:B------:R-:W-:Y:S05]  /*1d480*/  BRA `(.L_x_482) ;  /* 0xffffffb4003c7947 */ /* 0x000fea000383ffff */
.L_x_357:
[----:B------:R-:W-:-:S07]  /*1d490*/  MOV R0, UR25 ;  /* 0x0000001900007c02 */ /* 0x000fce0008000f00 */
.L_x_483:
[----:B-1----:R1:W2:Y:S02]  /*1d4a0*/  SYNCS.PHASECHK.TRANS64.TRYWAIT P1, [R0+URZ+0x38038], R3 ;  /* 0x03803803000075a7 */ /* 0x0022a400080211ff */
[----:B--2---:R-:W-:Y:S05]  /*1d4b0*/  @!P1 NANOSLEEP.SYNCS 0x989680 ;  /* 0x009896800000995d */ /* 0x004fea0003900000 */
[----:B------:R-:W2:Y:S02]  /*1d4c0*/  @!P1 SYNCS.PHASECHK.TRANS64 P1, [R0+URZ+0x38038], R3 ;  /* 0x03803803000095a7 */ /* 0x000ea400080210ff */
[----:B--2---:R-:W-:Y:S05]  /*1d4d0*/  @!P1 BRA `(.L_x_483) ;  /* 0xfffffffc00f09947 */ /* 0x004fea000383ffff */
[----:B------:R-:W-:Y:S05]  /*1d4e0*/  BRA `(.L_x_484) ;  /* 0xffffffb400d47947 */ /* 0x000fea000383ffff */
.L_x_362:
[----:B------:R-:W-:-:S07]  /*1d4f0*/  MOV R0, UR25 ;  /* 0x0000001900007c02 */ /* 0x000fce0008000f00 */
.L_x_485:
[----:B-1----:R1:W2:Y:S02]  /*1d500*/  SYNCS.PHASECHK.TRANS64.TRYWAIT P1, [R0+URZ+0x38038], R3 ;  /* 0x03803803000075a7 */ /* 0x0022a400080211ff */
[----:B--2---:R-:W-:Y:S05]  /*1d510*/  @!P1 NANOSLEEP.SYNCS 0x989680 ;  /* 0x009896800000995d */ /* 0x004fea0003900000 */
[----:B------:R-:W2:Y:S02]  /*1d520*/  @!P1 SYNCS.PHASECHK.TRANS64 P1, [R0+URZ+0x38038], R3 ;  /* 0x03803803000095a7 */ /* 0x000ea400080210ff */
[----:B--2---:R-:W-:Y:S05]  /*1d530*/  @!P1 BRA `(.L_x_485) ;  /* 0xfffffffc00f09947 */ /* 0x004fea000383ffff */
[----:B------:R-:W-:Y:S05]  /*1d540*/  BRA `(.L_x_486) ;  /* 0xffffffb800587947 */ /* 0x000fea000383ffff */
.L_x_367:
[----:B------:R-:W-:-:S07]  /*1d550*/  MOV R0, UR25 ;  /* 0x0000001900007c02 */ /* 0x000fce0008000f00 */
.L_x_487:
[----:B-1----:R1:W2:Y:S02]  /*1d560*/  SYNCS.PHASECHK.TRANS64.TRYWAIT P1, [R0+URZ+0x38038], R3 ;  /* 0x03803803000075a7 */ /* 0x0022a400080211ff */
[----:B--2---:R-:W-:Y:S05]  /*1d570*/  @!P1 NANOSLEEP.SYNCS 0x989680 ;  /* 0x009896800000995d */ /* 0x004fea0003900000 */
[----:B------:R-:W2:Y:S02]  /*1d580*/  @!P1 SYNCS.PHASECHK.TRANS64 P1, [R0+URZ+0x38038], R3 ;  /* 0x03803803000095a7 */ /* 0x000ea400080210ff */
[----:B--2---:R-:W-:Y:S05]  /*1d590*/  @!P1 BRA `(.L_x_487) ;  /* 0xfffffffc00f09947 */ /* 0x004fea000383ffff */
[----:B------:R-:W-:Y:S05]  /*1d5a0*/  BRA `(.L_x_488) ;  /* 0xffffffb800e47947 */ /* 0x000fea000383ffff */
.L_x_372:
[----:B------:R-:W-:-:S07]  /*1d5b0*/  MOV R0, UR25 ;  /* 0x0000001900007c02 */ /* 0x000fce0008000f00 */
.L_x_489:
[----:B-1----:R1:W2:Y:S02]  /*1d5c0*/  SYNCS.PHASECHK.TRANS64.TRYWAIT P1, [R0+URZ+0x38038], R3 ;  /* 0x03803803000075a7 */ /* 0x0022a400080211ff */
[----:B--2---:R-:W-:Y:S05]  /*1d5d0*/  @!P1 NANOSLEEP.SYNCS 0x989680 ;  /* 0x009896800000995d */ /* 0x004fea0003900000 */
[----:B------:R-:W2:Y:S02]  /*1d5e0*/  @!P1 SYNCS.PHASECHK.TRANS64 P1, [R0+URZ+0x38038], R3 ;  /* 0x03803803000095a7 */ /* 0x000ea400080210ff */
[----:B--2---:R-:W-:Y:S05]  /*1d5f0*/  @!P1 BRA `(.L_x_489) ;  /* 0xfffffffc00f09947 */ /* 0x004fea000383ffff */
[----:B------:R-:W-:Y:S05]  /*1d600*/  BRA `(.L_x_490) ;  /* 0xffffffbc00687947 */ /* 0x000fea000383ffff */
.L_x_377:
[----:B------:R-:W-:-:S07]  /*1d610*/  MOV R0, UR25 ;  /* 0x0000001900007c02 */ /* 0x000fce0008000f00 */
.L_x_491:
[----:B-1----:R1:W2:Y:S02]  /*1d620*/  SYNCS.PHASECHK.TRANS64.TRYWAIT P1, [R0+URZ+0x38038], R3 ;  /* 0x03803803000075a7 */ /* 0x0022a400080211ff */
[----:B--2---:R-:W-:Y:S05]  /*1d630*/  @!P1 NANOSLEEP.SYNCS 0x989680 ;  /* 0x009896800000995d */ /* 0x004fea0003900000 */
[----:B------:R-:W2:Y:S02]  /*1d640*/  @!P1 SYNCS.PHASECHK.TRANS64 P1, [R0+URZ+0x38038], R3 ;  /* 0x03803803000095a7 */ /* 0x000ea400080210ff */
[----:B--2---:R-:W-:Y:S05]  /*1d650*/  @!P1 BRA `(.L_x_491) ;  /* 0xfffffffc00f09947 */ /* 0x004fea000383ffff */
[----:B------:R-:W-:Y:S05]  /*1d660*/  BRA `(.L_x_492) ;  /* 0xffffffbc00f87947 */ /* 0x000fea000383ffff */
.L_x_382:
[----:B------:R-:W-:-:S07]  /*1d670*/  MOV R0, UR17 ;  /* 0x0000001100007c02 */ /* 0x000fce0008000f00 */
.L_x_493:
[----:B-1----:R1:W2:Y:S02]  /*1d680*/  SYNCS.PHASECHK.TRANS64.TRYWAIT P1, [R0+URZ+0x38038], R3 ;  /* 0x03803803000075a7 */ /* 0x0022a400080211ff */
[----:B--2---:R-:W-:Y:S05]  /*1d690*/  @!P1 NANOSLEEP.SYNCS 0x989680 ;  /* 0x009896800000995d */ /* 0x004fea0003900000 */
[----:B------:R-:W2:Y:S02]  /*1d6a0*/  @!P1 SYNCS.PHASECHK.TRANS64 P1, [R0+URZ+0x38038], R3 ;  /* 0x03803803000095a7 */ /* 0x000ea400080210ff */
[----:B--2---:R-:W-:Y:S05]  /*1d6b0*/  @!P1 BRA `(.L_x_493) ;  /* 0xfffffffc00f09947 */ /* 0x004fea000383ffff */
[----:B------:R-:W-:Y:S05]  /*1d6c0*/  BRA `(.L_x_494) ;  /* 0xffffffc0007c7947 */ /* 0x000fea000383ffff */
.L_x_389:
[----:B------:R-:W-:-:S07]  /*1d6d0*/  MOV R3, UR5 ;  /* 0x0000000500037c02 */ /* 0x000fce0008000f00 */
.L_x_495:
[----:B-1----:R1:W3:Y:S02]  /*1d6e0*/  SYNCS.PHASECHK.TRANS64.TRYWAIT P0, [R3+URZ+0x380b0], R0 ;  /* 0x0380b000030075a7 */ /* 0x0022e400080011ff */
[----:B---3--:R-:W-:Y:S05]  /*1d6f0*/  @!P0 NANOSLEEP.SYNCS 0x989680 ;  /* 0x009896800000895d */ /* 0x008fea0003900000 */
[----:B------:R-:W3:Y:S02]  /*1d700*/  @!P0 SYNCS.PHASECHK.TRANS64 P0, [R3+URZ+0x380b0], R0 ;  /* 0x0380b000030085a7 */ /* 0x000ee400080010ff */
[----:B---3--:R-:W-:Y:S05]  /*1d710*/  @!P0 BRA `(.L_x_495) ;  /* 0xfffffffc00f08947 */ /* 0x008fea000383ffff */
[----:B------:R-:W-:Y:S05]  /*1d720*/  BRA `(.L_x_496) ;  /* 0xffffffc800407947 */ /* 0x000fea000383ffff */
.L_x_393:
[----:B-1----:R-:W-:-:S07]  /*1d730*/  MOV R3, UR5 ;  /* 0x0000000500037c02 */ /* 0x002fce0008000f00 */
.L_x_497:
[----:B-1----:R1:W2:Y:S02]  /*1d740*/  SYNCS.PHASECHK.TRANS64.TRYWAIT P0, [R3+URZ+0x380b8], R0 ;  /* 0x0380b800030075a7 */ /* 0x0022a400080011ff */
[----:B--2---:R-:W-:Y:S05]  /*1d750*/  @!P0 NANOSLEEP.SYNCS 0x989680 ;  /* 0x009896800000895d */ /* 0x004fea0003900000 */
[----:B------:R-:W2:Y:S02]  /*1d760*/  @!P0 SYNCS.PHASECHK.TRANS64 P0, [R3+URZ+0x380b8], R0 ;  /* 0x0380b800030085a7 */ /* 0x000ea400080010ff */
[----:B--2---:R-:W-:Y:S05]  /*1d770*/  @!P0 BRA `(.L_x_497) ;  /* 0xfffffffc00f08947 */ /* 0x004fea000383ffff */
[----:B------:R-:W-:Y:S05]  /*1d780*/  BRA `(.L_x_498) ;  /* 0xffffffd800c47947 */ /* 0x000fea000383ffff */
        .weak           $__internal_0_$__cuda_sm10x_tcgen05_guardrail_trap_col_being_dealloced_not_returned_by_alloc
        .type           $__internal_0_$__cuda_sm10x_tcgen05_guardrail_trap_col_being_dealloced_not_returned_by_alloc,@function
        .size           $__internal_0_$__cuda_sm10x_tcgen05_guardrail_trap_col_being_dealloced_not_returned_by_alloc,($__internal_1_$__cuda_sm10x_tcgen05_guardrail_trap_phase_invalid_during_alloc - $__internal_0_$__cuda_sm10x_tcgen05_guardrail_trap_col_being_dealloced_not_returned_by_alloc)
$__internal_0_$__cuda_sm10x_tcgen05_guardrail_trap_col_being_dealloced_not_returned_by_alloc:
[----:B------:R-:W-:Y:S05]  /*1d790*/  BPT.TRAP 0x1 ;  /* 0x000000040000795c */ /* 0x000fea0000300000 */
[----:B------:R-:W-:-:S04]  /*1d7a0*/  MOV R3, 0x0 ;  /* 0x0000000000037802 */ /* 0x000fc80000000f00 */
[----:B------:R-:W-:Y:S05]  /*1d7b0*/  RET.REL.NODEC R2 `(_ZN7cutlass13device_kernelINS_4fmha6kernel36Sm100FmhaFwdKernelTmaWarpspecializedIN4cute5tupleIJiiiNS5_IJNS5_IJiiEEEiEEEEEENS1_10collective38Sm100FmhaFwdMainloopTmaWarpspecializedINS_10bfloat16_tEffNS5_IJNS4_1CILi256EEENSC_ILi128EEESE_EEENS5_IJiNSC_ILi1EEES7_EEENS5_IJiSG_NS5_IJNS5_IJNSC_ILi0EEEiEEEiEEEEEESL_NS9_6NoMaskENS5_IJNSC_ILi2EEESG_SG_EEENSC_ILb0EEEEENS9_38Sm100FmhaFwdEpilogueTmaWarpspecializedINS_6half_tEfNS5_IJSE_SE_SE_EEESH_NS5_IJSG_S7_EEESP_EENS2_23PersistentTileSchedulerENS2_41Sm100FmhaCtxKernelWarpspecializedScheduleEEEEEvNT_6ParamsE) ;  /* 0xfffffe2802107950 */ /* 0x000fea0003c3ffff */
        .weak           $__internal_1_$__cuda_sm10x_tcgen05_guardrail_trap_phase_invalid_during_alloc
        .type           $__internal_1_$__cuda_sm10x_tcgen05_guardrail_trap_phase_invalid_during_alloc,@function
        .size           $__internal_1_$__cuda_sm10x_tcgen05_guardrail_trap_phase_invalid_during_alloc,($__internal_2_$__cuda_sm10x_tcgen05_guardrail_trap_unallocated_columns_being_dealloced - $__internal_1_$__cuda_sm10x_tcgen05_guardrail_trap_phase_invalid_during_alloc)
$__internal_1_$__cuda_sm10x_tcgen05_guardrail_trap_phase_invalid_during_alloc:
[----:B------:R-:W-:Y:S05]  /*1d7c0*/  BPT.TRAP 0x1 ;  /* 0x000000040000795c */ /* 0x000fea0000300000 */
[----:B------:R-:W-:-:S04]  /*1d7d0*/  HFMA2 R3, -RZ, RZ, 0, 0 ;  /* 0x00000000ff037431 */ /* 0x000fc800000001ff */
[----:B------:R-:W-:Y:S05]  /*1d7e0*/  RET.REL.NODEC R2 `(_ZN7cutlass13device_kernelINS_4fmha6kernel36Sm100FmhaFwdKernelTmaWarpspecializedIN4cute5tupleIJiiiNS5_IJNS5_IJiiEEEiEEEEEENS1_10collective38Sm100FmhaFwdMainloopTmaWarpspecializedINS_10bfloat16_tEffNS5_IJNS4_1CILi256EEENSC_ILi128EEESE_EEENS5_IJiNSC_ILi1EEES7_EEENS5_IJiSG_NS5_IJNS5_IJNSC_ILi0EEEiEEEiEEEEEESL_NS9_6NoMaskENS5_IJNSC_ILi2EEESG_SG_EEENSC_ILb0EEEEENS9_38Sm100FmhaFwdEpilogueTmaWarpspecializedINS_6half_tEfNS5_IJSE_SE_SE_EEESH_NS5_IJSG_S7_EEESP_EENS2_23PersistentTileSchedulerENS2_41Sm100FmhaCtxKernelWarpspecializedScheduleEEEEEvNT_6ParamsE) ;  /* 0xfffffe2802047950 */ /* 0x000fea0003c3ffff */
        .weak           $__internal_2_$__cuda_sm10x_tcgen05_guardrail_trap_unallocated_columns_being_dealloced
        .type           $__internal_2_$__cuda_sm10x_tcgen05_guardrail_trap_unallocated_columns_being_dealloced,@function
        .size           $__internal_2_$__cuda_sm10x_tcgen05_guardrail_trap_unallocated_columns_being_dealloced,($__internal_3_$__cuda_sm3x_div_rn_noftz_f32_slowpath - $__internal_2_$__cuda_sm10x_tcgen05_guardrail_trap_unallocated_columns_being_dealloced)
$__internal_2_$__cuda_sm10x_tcgen05_guardrail_trap_unallocated_columns_being_dealloced:
[----:B------:R-:W-:Y:S05]  /*1d7f0*/  BPT.TRAP 0x1 ;  /* 0x000000040000795c */ /* 0x000fea0000300000 */
[----:B------:R-:W-:-:S04]  /*1d800*/  MOV R3, 0x0 ;  /* 0x0000000000037802 */ /* 0x000fc80000000f00 */
[----:B------:R-:W-:Y:S05]  /*1d810*/  RET.REL.NODEC R2 `(_ZN7cutlass13device_kernelINS_4fmha6kernel36Sm100FmhaFwdKernelTmaWarpspecializedIN4cute5tupleIJiiiNS5_IJNS5_IJiiEEEiEEEEEENS1_10collective38Sm100FmhaFwdMainloopTmaWarpspecializedINS_10bfloat16_tEffNS5_IJNS4_1CILi256EEENSC_ILi128EEESE_EEENS5_IJiNSC_ILi1EEES7_EEENS5_IJiSG_NS5_IJNS5_IJNSC_ILi0EEEiEEEiEEEEEESL_NS9_6NoMaskENS5_IJNSC_ILi2EEESG_SG_EEENSC_ILb0EEEEENS9_38Sm100FmhaFwdEpilogueTmaWarpspecializedINS_6half_tEfNS5_IJSE_SE_SE_EEESH_NS5_IJSG_S7_EEESP_EENS2_23PersistentTileSchedulerENS2_41Sm100FmhaCtxKernelWarpspecializedScheduleEEEEEvNT_6ParamsE) ;  /* 0xfffffe2402f87950 */ /* 0x000fea0003c3ffff */
        .weak           $__internal_3_$__cuda_sm3x_div_rn_noftz_f32_slowpath
        .type           $__internal_3_$__cuda_sm3x_div_rn_noftz_f32_slowpath,@function
        .size           $__internal_3_$__cuda_sm3x_div_rn_noftz_f32_slowpath,(.L_x_515 - $__internal_3_$__cuda_sm3x_div_rn_noftz_f32_slowpath)
$__internal_3_$__cuda_sm3x_div_rn_noftz_f32_slowpath:
[----:B------:R-:W-:Y:S01]  /*1d820*/  SHF.R.U32.HI R3, RZ, 0x17, R24 ;  /* 0x00000017ff037819 */ /* 0x000fe20000011618 */
[----:B------:R-:W-:Y:S01]  /*1d830*/  BSSY B1, `(.L_x_499) ;  /* 0x0000065000017945 */ /* 0x000fe20003800000 */
[--C-:B------:R-:W-:Y:S01]  /*1d840*/  SHF.R.U32.HI R8, RZ, 0x17, R32.reuse ;  /* 0x00000017ff087819 */ /* 0x100fe20000011620 */
[----:B------:R-:W-:Y:S01]  /*1d850*/  IMAD.MOV.U32 R7, RZ, RZ, R32 ;  /* 0x000000ffff077224 */ /* 0x000fe200078e0020 */
[----:B------:R-:W-:Y:S01]  /*1d860*/  LOP3.LUT R3, R3, 0xff, RZ, 0xc0, !PT ;  /* 0x000000ff03037812 */ /* 0x000fe200078ec0ff */
[----:B------:R-:W-:Y:S01]  /*1d870*/  IMAD.MOV.U32 R6, RZ, RZ, R24 ;  /* 0x000000ffff067224 */ /* 0x000fe200078e0018 */
[----:B------:R-:W-:-:S03]  /*1d880*/  LOP3.LUT R8, R8, 0xff, RZ, 0xc0, !PT ;  /* 0x000000ff08087812 */ /* 0x000fc600078ec0ff */
[----:B------:R-:W-:Y:S02]  /*1d890*/  VIADD R0, R3, 0xffffffff ;  /* 0xffffffff03007836 */ /* 0x000fe40000000000 */
[----:B------:R-:W-:-:S03]  /*1d8a0*/  VIADD R5, R8, 0xffffffff ;  /* 0xffffffff08057836 */ /* 0x000fc60000000000 */
[----:B------:R-:W-:-:S04]  /*1d8b0*/  ISETP.GT.U32.AND P0, PT, R0, 0xfd, PT ;  /* 0x000000fd0000780c */ /* 0x000fc80003f04070 */
[----:B------:R-:W-:-:S13]  /*1d8c0*/  ISETP.GT.U32.OR P0, PT, R5, 0xfd, P0 ;  /* 0x000000fd0500780c */ /* 0x000fda0000704470 */
[----:B------:R-:W-:Y:S01]  /*1d8d0*/  @!P0 IMAD.MOV.U32 R10, RZ, RZ, RZ ;  /* 0x000000ffff0a8224 */ /* 0x000fe200078e00ff */
[----:B------:R-:W-:Y:S06]  /*1d8e0*/  @!P0 BRA `(.L_x_500) ;  /* 0x00000000005c8947 */ /* 0x000fec0003800000 */
[----:B------:R-:W-:Y:S02]  /*1d8f0*/  FSETP.GTU.FTZ.AND P1, PT, |R32|, +INF , PT ;  /* 0x7f8000002000780b */ /* 0x000fe40003f3c200 */
[----:B------:R-:W-:-:S04]  /*1d900*/  FSETP.GTU.FTZ.AND P0, PT, |R24|, +INF , PT ;  /* 0x7f8000001800780b */ /* 0x000fc80003f1c200 */
[----:B------:R-:W-:-:S13]  /*1d910*/  PLOP3.LUT P0, PT, P1, P0, PT, 0xf8, 0x8f ;  /* 0x00000000008f781c */ /* 0x000fda0000f01f70 */
[----:B------:R-:W-:Y:S05]  /*1d920*/  @P0 BRA `(.L_x_501) ;  /* 0x0000000400500947 */ /* 0x000fea0003800000 */
[----:B------:R-:W-:-:S13]  /*1d930*/  LOP3.LUT P0, RZ, R6, 0x7fffffff, R7, 0xc8, !PT ;  /* 0x7fffffff06ff7812 */ /* 0x000fda000780c807 */
[----:B------:R-:W-:Y:S05]  /*1d940*/  @!P0 BRA `(.L_x_502) ;  /* 0x0000000400408947 */ /* 0x000fea0003800000 */
[----:B------:R-:W-:Y:S02]  /*1d950*/  FSETP.NEU.FTZ.AND P0, PT, |R32|, +INF , PT ;  /* 0x7f8000002000780b */ /* 0x000fe40003f1d200 */
[----:B------:R-:W-:Y:S02]  /*1d960*/  FSETP.NEU.FTZ.AND P1, PT, |R24|, +INF , PT ;  /* 0x7f8000001800780b */ /* 0x000fe40003f3d200 */
[----:B------:R-:W-:-:S11]  /*1d970*/  FSETP.NEU.FTZ.AND P2, PT, |R32|, +INF , PT ;  /* 0x7f8000002000780b */ /* 0x000fd60003f5d200 */
[----:B------:R-:W-:Y:S05]  /*1d980*/  @!P1 BRA !P0, `(.L_x_502) ;  /* 0x0000000400309947 */ /* 0x000fea0004000000 */
[----:B------:R-:W-:-:S04]  /*1d990*/  LOP3.LUT P0, RZ, R7, 0x7fffffff, RZ, 0xc0, !PT ;  /* 0x7fffffff07ff7812 */ /* 0x000fc8000780c0ff */
[----:B------:R-:W-:-:S13]  /*1d9a0*/  PLOP3.LUT P0, PT, P1, P0, PT, 0x2f, 0xf2 ;  /* 0x0000000000f2781c */ /* 0x000fda0000f00577 */
[----:B------:R-:W-:Y:S05]  /*1d9b0*/  @P0 BRA `(.L_x_503) ;  /* 0x00000004001c0947 */ /* 0x000fea0003800000 */
[----:B------:R-:W-:-:S04]  /*1d9c0*/  LOP3.LUT P0, RZ, R6, 0x7fffffff, RZ, 0xc0, !PT ;  /* 0x7fffffff06ff7812 */ /* 0x000fc8000780c0ff */
[----:B------:R-:W-:-:S13]  /*1d9d0*/  PLOP3.LUT P0, PT, P2, P0, PT, 0x2f, 0xf2 ;  /* 0x0000000000f2781c */ /* 0x000fda0001700577 */
[----:B------:R-:W-:Y:S05]  /*1d9e0*/  @P0 BRA `(.L_x_504) ;  /* 0x0000000400040947 */ /* 0x000fea0003800000 */
[----:B------:R-:W-:Y:S02]  /*1d9f0*/  ISETP.GE.AND P1, PT, R5, RZ, PT ;  /* 0x000000ff0500720c */ /* 0x000fe40003f26270 */
[----:B------:R-:W-:-:S11]  /*1da00*/  ISETP.GE.AND P0, PT, R0, RZ, PT ;  /* 0x000000ff0000720c */ /* 0x000fd60003f06270 */
[----:B------:R-:W-:Y:S01]  /*1da10*/  @P1 MOV R10, RZ ;  /* 0x000000ff000a1202 */ /* 0x000fe20000000f00 */
[----:B------:R-:W-:Y:S01]  /*1da20*/  @!P1 FFMA R7, R32, 1.84467440737095516160e+19, RZ ;  /* 0x5f80000020079823 */ /* 0x000fe200000000ff */
[----:B------:R-:W-:Y:S01]  /*1da30*/  @!P1 MOV R10, 0xffffffc0 ;  /* 0xffffffc0000a9802 */ /* 0x000fe20000000f00 */
[----:B------:R-:W-:-:S03]  /*1da40*/  @!P0 FFMA R6, R24, 1.84467440737095516160e+19, RZ ;  /* 0x5f80000018068823 */ /* 0x000fc600000000ff */
[----:B------:R-:W-:-:S07]  /*1da50*/  @!P0 IADD3 R10, PT, PT, R10, 0x40, RZ ;  /* 0x000000400a0a8810 */ /* 0x000fce0007ffe0ff */
.L_x_500:
[----:B------:R-:W-:Y:S01]  /*1da60*/  LEA R11, R3, 0xc0800000, 0x17 ;  /* 0xc0800000030b7811 */ /* 0x000fe200078eb8ff */
[----:B------:R-:W-:Y:S01]  /*1da70*/  BSSY B0, `(.L_x_505) ;  /* 0x0000036000007945 */ /* 0x000fe20003800000 */
[----:B------:R-:W-:Y:S02]  /*1da80*/  IADD3 R8, PT, PT, R8, -0x7f, RZ ;  /* 0xffffff8108087810 */ /* 0x000fe40007ffe0ff */
[----:B------:R-:W-:-:S03]  /*1da90*/  IADD3 R11, PT, PT, -R11, R6, RZ ;  /* 0x000000060b0b7210 */ /* 0x000fc60007ffe1ff */
[----:B------:R-:W-:Y:S01]  /*1daa0*/  IMAD R9, R8, -0x800000, R7 ;  /* 0xff80000008097824 */ /* 0x000fe200078e0207 */
[----:B------:R-:W1:Y:S01]  /*1dab0*/  MUFU.RCP R5, R11 ;  /* 0x0000000b00057308 */ /* 0x000e620000001000 */
[----:B------:R-:W-:-:S04]  /*1dac0*/  FADD.FTZ R6, -R11, -RZ ;  /* 0x800000ff0b067221 */ /* 0x000fc80000010100 */
[----:B-1----:R-:W-:-:S04]  /*1dad0*/  FFMA R0, R5, R6, 1 ;  /* 0x3f80000005007423 */ /* 0x002fc80000000006 */
[----:B------:R-:W-:-:S04]  /*1dae0*/  FFMA R0, R5, R0, R5 ;  /* 0x0000000005007223 */ /* 0x000fc80000000005 */
[----:B------:R-:W-:-:S04]  /*1daf0*/  FFMA R7, R9, R0, RZ ;  /* 0x0000000009077223 */ /* 0x000fc800000000ff */
[----:B------:R-:W-:-:S04]  /*1db00*/  FFMA R5, R6, R7, R9 ;  /* 0x0000000706057223 */ /* 0x000fc80000000009 */
[----:B------:R-:W-:-:S04]  /*1db10*/  FFMA R5, R0, R5, R7 ;  /* 0x0000000500057223 */ /* 0x000fc80000000007 */
[----:B------:R-:W-:Y:S01]  /*1db20*/  FFMA R6, R6, R5, R9 ;  /* 0x0000000506067223 */ /* 0x000fe20000000009 */
[----:B------:R-:W-:-:S03]  /*1db30*/  IADD3 R9, PT, PT, R8, 0x7f, -R3 ;  /* 0x0000007f08097810 */ /* 0x000fc60007ffe803 */
[----:B------:R-:W-:Y:S01]  /*1db40*/  FFMA R7, R0, R6, R5 ;  /* 0x0000000600077223 */ /* 0x000fe20000000005 */
[----:B------:R-:W-:-:S04]  /*1db50*/  IADD3 R10, PT, PT, R9, R10, RZ ;  /* 0x0000000a090a7210 */ /* 0x000fc80007ffe0ff */
[----:B------:R-:W-:-:S04]  /*1db60*/  SHF.R.U32.HI R3, RZ, 0x17, R7 ;  /* 0x00000017ff037819 */ /* 0x000fc80000011607 */
[----:B------:R-:W-:-:S04]  /*1db70*/  LOP3.LUT R3, R3, 0xff, RZ, 0xc0, !PT ;  /* 0x000000ff03037812 */ /* 0x000fc800078ec0ff */
[----:B------:R-:W-:-:S04]  /*1db80*/  IADD3 R3, PT, PT, R3, R10, RZ ;  /* 0x0000000a03037210 */ /* 0x000fc80007ffe0ff */
[----:B------:R-:W-:-:S04]  /*1db90*/  IADD3 R8, PT, PT, R3, -0x1, RZ ;  /* 0xffffffff03087810 */ /* 0x000fc80007ffe0ff */
[----:B------:R-:W-:-:S13]  /*1dba0*/  ISETP.GE.U32.AND P0, PT, R8, 0xfe, PT ;  /* 0x000000fe0800780c */ /* 0x000fda0003f06070 */
[----:B------:R-:W-:Y:S05]  /*1dbb0*/  @!P0 BRA `(.L_x_506) ;  /* 0x0000000000808947 */ /* 0x000fea0003800000 */
[----:B------:R-:W-:-:S13]  /*1dbc0*/  ISETP.GT.AND P0, PT, R3, 0xfe, PT ;  /* 0x000000fe0300780c */ /* 0x000fda0003f04270 */
[----:B------:R-:W-:Y:S05]  /*1dbd0*/  @P0 BRA `(.L_x_507) ;  /* 0x00000000006c0947 */ /* 0x000fea0003800000 */
[----:B------:R-:W-:-:S13]  /*1dbe0*/  ISETP.GE.AND P0, PT, R3, 0x1, PT ;  /* 0x000000010300780c */ /* 0x000fda0003f06270 */
[----:B------:R-:W-:Y:S05]  /*1dbf0*/  @P0 BRA `(.L_x_508) ;  /* 0x0000000000740947 */ /* 0x000fea0003800000 */
[----:B------:R-:W-:Y:S02]  /*1dc00*/  ISETP.GE.AND P0, PT, R3, -0x18, PT ;  /* 0xffffffe80300780c */ /* 0x000fe40003f06270 */
[----:B------:R-:W-:-:S11]  /*1dc10*/  LOP3.LUT R7, R7, 0x80000000, RZ, 0xc0, !PT ;  /* 0x8000000007077812 */ /* 0x000fd600078ec0ff */
[----:B------:R-:W-:Y:S05]  /*1dc20*/  @!P0 BRA `(.L_x_508) ;  /* 0x0000000000688947 */ /* 0x000fea0003800000 */
[CCC-:B------:R-:W-:Y:S01]  /*1dc30*/  FFMA.RZ R8, R0.reuse, R6.reuse, R5.reuse ;  /* 0x0000000600087223 */ /* 0x1c0fe2000000c005 */
[CCC-:B------:R-:W-:Y:S01]  /*1dc40*/  FFMA.RP R9, R0.reuse, R6.reuse, R5.reuse ;  /* 0x0000000600097223 */ /* 0x1c0fe20000008005 */
[----:B------:R-:W-:Y:S01]  /*1dc50*/  FFMA.RM R6, R0, R6, R5 ;  /* 0x0000000600067223 */ /* 0x000fe20000004005 */
[C---:B------:R-:W-:Y:S01]  /*1dc60*/  VIADD R0, R3.reuse, 0x20 ;  /* 0x0000002003007836 */ /* 0x040fe20000000000 */
[C---:B------:R-:W-:Y:S02]  /*1dc70*/  ISETP.NE.AND P0, PT, R3.reuse, RZ, PT ;  /* 0x000000ff0300720c */ /* 0x040fe40003f05270 */
[----:B------:R-:W-:Y:S02]  /*1dc80*/  LOP3.LUT R8, R8, 0x7fffff, RZ, 0xc0, !PT ;  /* 0x007fffff08087812 */ /* 0x000fe400078ec0ff */
[----:B------:R-:W-:Y:S01]  /*1dc90*/  ISETP.NE.AND P1, PT, R3, RZ, PT ;  /* 0x000000ff0300720c */ /* 0x000fe20003f25270 */
[----:B------:R-:W-:Y:S01]  /*1dca0*/  IMAD.MOV R3, RZ, RZ, -R3 ;  /* 0x000000ffff037224 */ /* 0x000fe200078e0a03 */
[----:B------:R-:W-:-:S02]  /*1dcb0*/  LOP3.LUT R5, R8, 0x800000, RZ, 0xfc, !PT ;  /* 0x0080000008057812 */ /* 0x000fc400078efcff */
[----:B------:R-:W-:Y:S02]  /*1dcc0*/  FSETP.NEU.FTZ.AND P2, PT, R9, R6, PT ;  /* 0x000000060900720b */ /* 0x000fe40003f5d000 */
[----:B------:R-:W-:Y:S02]  /*1dcd0*/  SHF.L.U32 R0, R5, R0, RZ ;  /* 0x0000000005007219 */ /* 0x000fe400000006ff */
[----:B------:R-:W-:Y:S02]  /*1dce0*/  SEL R6, R3, RZ, P0 ;  /* 0x000000ff03067207 */ /* 0x000fe40000000000 */
[----:B------:R-:W-:Y:S02]  /*1dcf0*/  ISETP.NE.AND P1, PT, R0, RZ, P1 ;  /* 0x000000ff0000720c */ /* 0x000fe40000f25270 */
[----:B------:R-:W-:Y:S02]  /*1dd00*/  SHF.R.U32.HI R5, RZ, R6, R5 ;  /* 0x00000006ff057219 */ /* 0x000fe40000011605 */
[----:B------:R-:W-:-:S02]  /*1dd10*/  PLOP3.LUT P1, PT, P2, P1, PT, 0xf8, 0x8f ;  /* 0x00000000008f781c */ /* 0x000fc40001723f70 */
[----:B------:R-:W-:Y:S02]  /*1dd20*/  SHF.R.U32.HI R3, RZ, 0x1, R5 ;  /* 0x00000001ff037819 */ /* 0x000fe40000011605 */
[----:B------:R-:W-:-:S04]  /*1dd30*/  SEL R0, RZ, 0x1, !P1 ;  /* 0x00000001ff007807 */ /* 0x000fc80004800000 */
[----:B------:R-:W-:-:S04]  /*1dd40*/  LOP3.LUT R0, R0, 0x1, R3, 0xf8, !PT ;  /* 0x0000000100007812 */ /* 0x000fc800078ef803 */
[----:B------:R-:W-:-:S05]  /*1dd50*/  LOP3.LUT R0, R0, R5, RZ, 0xc0, !PT ;  /* 0x0000000500007212 */ /* 0x000fca00078ec0ff */
[----:B------:R-:W-:-:S05]  /*1dd60*/  IMAD.IADD R0, R3, 0x1, R0 ;  /* 0x0000000103007824 */ /* 0x000fca00078e0200 */
[----:B------:R-:W-:Y:S01]  /*1dd70*/  LOP3.LUT R7, R0, R7, RZ, 0xfc, !PT ;  /* 0x0000000700077212 */ /* 0x000fe200078efcff */
[----:B------:R-:W-:Y:S05]  /*1dd80*/  BRA `(.L_x_508) ;  /* 0x0000000000107947 */ /* 0x000fea0003800000 */
.L_x_507:
[----:B------:R-:W-:-:S04]  /*1dd90*/  LOP3.LUT R7, R7, 0x80000000, RZ, 0xc0, !PT ;  /* 0x8000000007077812 */ /* 0x000fc800078ec0ff */
[----:B------:R-:W-:Y:S01]  /*1dda0*/  LOP3.LUT R7, R7, 0x7f800000, RZ, 0xfc, !PT ;  /* 0x7f80000007077812 */ /* 0x000fe200078efcff */
[----:B------:R-:W-:Y:S05]  /*1ddb0*/  BRA `(.L_x_508) ;  /* 0x0000000000047947 */ /* 0x000fea0003800000 */
.L_x_506:
[----:B------:R-:W-:Y:S02]  /*1ddc0*/  LEA R7, R10, R7, 0x17 ;  /* 0x000000070a077211 */ /* 0x000fe400078eb8ff */
.L_x_508:
[----:B------:R-:W-:Y:S05]  /*1ddd0*/  BSYNC B0 ;  /* 0x0000000000007941 */ /* 0x000fea0003800000 */
.L_x_505:
[----:B------:R-:W-:Y:S01]  /*1dde0*/  MOV R33, R7 ;  /* 0x0000000700217202 */ /* 0x000fe20000000f00 */
[----:B------:R-:W-:Y:S05]  /*1ddf0*/  BRA `(.L_x_509) ;  /* 0x0000000000207947 */ /* 0x000fea0003800000 */
.L_x_504:
[----:B------:R-:W-:-:S04]  /*1de00*/  LOP3.LUT R6, R6, 0x80000000, R7, 0x48, !PT ;  /* 0x8000000006067812 */ /* 0x000fc800078e4807 */
[----:B------:R-:W-:Y:S01]  /*1de10*/  LOP3.LUT R33, R6, 0x7f800000, RZ, 0xfc, !PT ;  /* 0x7f80000006217812 */ /* 0x000fe200078efcff */
[----:B------:R-:W-:Y:S05]  /*1de20*/  BRA `(.L_x_509) ;  /* 0x0000000000147947 */ /* 0x000fea0003800000 */
.L_x_503:
[----:B------:R-:W-:Y:S01]  /*1de30*/  LOP3.LUT R33, R6, 0x80000000, R7, 0x48, !PT ;  /* 0x8000000006217812 */ /* 0x000fe200078e4807 */
[----:B------:R-:W-:Y:S05]  /*1de40*/  BRA `(.L_x_509) ;  /* 0x00000000000c7947 */ /* 0x000fea0003800000 */
.L_x_502:
[----:B------:R-:W1:Y:S01]  /*1de50*/  MUFU.RSQ R33, -QNAN ;  /* 0xffc0000000217908 */ /* 0x000e620000001400 */
[----:B------:R-:W-:Y:S05]  /*1de60*/  BRA `(.L_x_509) ;  /* 0x0000000000047947 */ /* 0x000fea0003800000 */
.L_x_501:
[----:B------:R-:W-:-:S07]  /*1de70*/  FADD.FTZ R33, R32, R24 ;  /* 0x0000001820217221 */ /* 0x000fce0000010000 */
.L_x_509:
[----:B------:R-:W-:Y:S05]  /*1de80*/  BSYNC B1 ;  /* 0x0000000000017941 */ /* 0x000fea0003800000 */
.L_x_499:
[----:B------:R-:W-:-:S04]  /*1de90*/  HFMA2 R5, -RZ, RZ, 0, 0 ;  /* 0x00000000ff057431 */ /* 0x000fc800000001ff */
[----:B-1----:R-:W-:Y:S05]  /*1dea0*/  RET.REL.NODEC R4 `(_ZN7cutlass13device_kernelINS_4fmha6kernel36Sm100FmhaFwdKernelTmaWarpspecializedIN4cute5tupleIJiiiNS5_IJNS5_IJiiEEEiEEEEEENS1_10collective38Sm100FmhaFwdMainloopTmaWarpspecializedINS_10bfloat16_tEffNS5_IJNS4_1CILi256EEENSC_ILi128EEESE_EEENS5_IJiNSC_ILi1EEES7_EEENS5_IJiSG_NS5_IJNS5_IJNSC_ILi0EEEiEEEiEEEEEESL_NS9_6NoMaskENS5_IJNSC_ILi2EEESG_SG_EEENSC_ILb0EEEEENS9_38Sm100FmhaFwdEpilogueTmaWarpspecializedINS_6half_tEfNS5_IJSE_SE_SE_EEESH_NS5_IJSG_S7_EEESP_EENS2_23PersistentTileSchedulerENS2_41Sm100FmhaCtxKernelWarpspecializedScheduleEEEEEvNT_6ParamsE) ;  /* 0xfffffe2004547950 */ /* 0x002fea0003c3ffff */
.L_x_510:
[----:B------:R-:W-:-:S00]  /*1deb0*/  BRA `(.L_x_510) ;  /* 0xfffffffc00fc7947 */ /* 0x000fc0000383ffff */
[----:B------:R-:W-:-:S00]  /*1dec0*/  NOP ;  /* 0x0000000000007918 */ /* 0x000fc00000000000 */
        /* <DEDUP_REMOVED lines=11> */
.L_x_515:


//--------------------- .nv.global.init           --------------------------
	.section	.nv.global.init,"aw",@progbits
.nv.global.init:
	.type		$str$23,@object
	.size		$str$23,($str$37 - $str$23)
$str$23:
        /*0000*/ 	.byte	0x0a, 0x00
	.type		$str$37,@object
	.size		$str$37,($str$32 - $str$37)
$str$37:
        /*0002*/ 	.byte	0x3a, 0x00
	.type		$str$32,@object
	.size		$str$32,($str$29 - $str$32)
$str$32:
        /*0004*/ 	.byte	0x5f, 0x00
	.type		$str$29,@object
	.size		$str$29,($str$28 - $str$29)
$str$29:
        /*0006*/ 	.byte	0x25, 0x64, 0x00
	.type		$str$28,@object
	.size		$str$28,($str$30 - $str$28)
$str$28:
        /*0009*/ 	.byte	0x25, 0x63, 0x00
	.type		$str$30,@object
	.size		$str$30,($str$31 - $str$30)
$str$30:
        /*000c*/ 	.byte	0x25, 0x73, 0x00
	.type		$str$31,@object
	.size		$str$31,($str$35 - $str$31)
$str$31:
        /*000f*/ 	.byte	0x20, 0x6f, 0x20, 0x00
	.type		$str$35,@object
	.size		$str$35,($str$22 - $str$35)
$str$35:
        /*0013*/ 	.byte	0x70, 0x74, 0x72, 0x5b, 0x00
	.type		$str$22,@object
	.size		$str$22,($str$34 - $str$22)
$str$22:
        /*0018*/ 	.byte	0x73, 0x4f, 0x3a, 0x20, 0x00
	.type		$str$34,@object
	.size		$str$34,($str$36 - $str$34)
$str$34:
        /*001d*/ 	.byte	0x73, 0x6d, 0x65, 0x6d, 0x5f, 0x00
	.type		$str$36,@object
	.size		$str$36,($str$33 - $str$36)
$str$36:
        /*0023*/ 	.byte	0x62, 0x5d, 0x28, 0x25, 0x70, 0x29, 0x00
	.type		$str$33,@object
	.size		$str$33,($str$27 - $str$33)
$str$33:
        /*002a*/ 	.byte	0x53, 0x77, 0x3c, 0x25, 0x64, 0x2c, 0x25, 0x64, 0x2c, 0x25, 0x64, 0x3e, 0x00
	.type		$str$27,@object
	.size		$str$27,($str$26 - $str$27)
$str$27:
        /*0037*/ 	.byte	0x2f, 0x74, 0x6d, 0x70, 0x2f, 0x63, 0x75, 0x74, 0x6c, 0x61, 0x73, 0x73, 0x5f, 0x73, 0x77, 0x65
        /*0047*/ 	.byte	0x65, 0x70, 0x5f, 0x73, 0x72, 0x63, 0x2f, 0x69, 0x6e, 0x63, 0x6c, 0x75, 0x64, 0x65, 0x2f, 0x63
        /*0057*/ 	.byte	0x75, 0x74, 0x65, 0x2f, 0x61, 0x74, 0x6f, 0x6d, 0x2f, 0x63, 0x6f, 0x70, 0x79, 0x5f, 0x74, 0x72
        /*0067*/ 	.byte	0x61, 0x69, 0x74, 0x73, 0x5f, 0x73, 0x6d, 0x31, 0x30, 0x30, 0x2e, 0x68, 0x70, 0x70, 0x00
	.type		$str$26,@object
	.size		$str$26,(__unnamed_4 - $str$26)
$str$26:
        /*0076*/ 	.byte	0x28, 0x28, 0x75, 0x69, 0x6e, 0x74, 0x33, 0x32, 0x5f, 0x74, 0x28, 0x74, 0x68, 0x72, 0x65, 0x61
        /*0086*/ 	.byte	0x64, 0x49, 0x64, 0x78, 0x2e, 0x78, 0x29, 0x20, 0x2f, 0x20, 0x33, 0x32, 0x29, 0x20, 0x25, 0x20
        /*0096*/ 	.byte	0x34, 0x29, 0x20, 0x3d, 0x3d, 0x20, 0x28, 0x28, 0x28, 0x74, 0x6d, 0x65, 0x6d, 0x5f, 0x61, 0x64
        /*00a6*/ 	.byte	0x64, 0x72, 0x20, 0x3e, 0x3e, 0x20, 0x31, 0x36, 0x29, 0x20, 0x2f, 0x20, 0x33, 0x32, 0x29, 0x20
        /*00b6*/ 	.byte	0x25, 0x20, 0x34, 0x29, 0x00
	.type		__unnamed_4,@object
	.size		__unnamed_4,(__unnamed_1 - __unnamed_4)
__unnamed_4:
        /* <DEDUP_REMOVED lines=37> */
        /*030b*/ 	.byte	0x30, 0x3e, 0x3e, 0x3e, 0x3e, 0x5d, 0x00
	.type		__unnamed_1,@object
	.size		__unnamed_1,(__unnamed_5 - __unnamed_1)
__unnamed_1:
        /* <DEDUP_REMOVED lines=37> */
        /*0562*/ 	.byte	0x3a, 0x43, 0x3c, 0x30, 0x3e, 0x3e, 0x3e, 0x3e, 0x5d, 0x00
	.type		__unnamed_5,@object
	.size		__unnamed_5,(__unnamed_6 - __unnamed_5)
__unnamed_5:
        /* <DEDUP_REMOVED lines=38> */
	.type		__unnamed_6,@object
	.size		__unnamed_6,(__unnamed_7 - __unnamed_6)
__unnamed_6:
        /* <DEDUP_REMOVED lines=37> */
        /*0a16*/ 	.byte	0x74, 0x65, 0x3a, 0x3a, 0x43, 0x3c, 0x30, 0x3e, 0x3e, 0x3e, 0x3e, 0x5d, 0x00
	.type		__unnamed_7,@object
	.size		__unnamed_7,(__unnamed_2 - __unnamed_7)
__unnamed_7:
        /* <DEDUP_REMOVED lines=37> */
        /*0c73*/ 	.byte	0x63, 0x75, 0x74, 0x65, 0x3a, 0x3a, 0x43, 0x3c, 0x30, 0x3e, 0x3e, 0x3e, 0x3e, 0x5d, 0x00
	.type		__unnamed_2,@object
	.size		__unnamed_2,(__unnamed_3 - __unnamed_2)
__unnamed_2:
        /* <DEDUP_REMOVED lines=38> */
	.type		__unnamed_3,@object
	.size		__unnamed_3,(.L_3 - __unnamed_3)
__unnamed_3:
        /* <DEDUP_REMOVED lines=38> */
        /*1142*/ 	.byte	0x3e, 0x3e, 0x5d, 0x00
.L_3:


//--------------------- .nv.shared._ZN7cutlass13device_kernelINS_4fmha6kernel36Sm100FmhaFwdKernelTmaWarpspecializedIN4cute5tupleIJiiiNS5_IJNS5_IJiiEEEiEEEEEENS1_10collective38Sm100FmhaFwdMainloopTmaWarpspecializedINS_10bfloat16_tEffNS5_IJNS4_1CILi256EEENSC_ILi128EEESE_EEENS5_IJiNSC_ILi1EEES7_EEENS5_IJiSG_NS5_IJNS5_IJNSC_ILi0EEEiEEEiEEEEEESL_NS9_6NoMaskENS5_IJNSC_ILi2EEESG_SG_EEENSC_ILb0EEEEENS9_38Sm100FmhaFwdEpilogueTmaWarpspecializedINS_6half_tEfNS5_IJSE_SE_SE_EEESH_NS5_IJSG_S7_EEESP_EENS2_23PersistentTileSchedulerENS2_41Sm100FmhaCtxKernelWarpspecializedScheduleEEEEEvNT_6ParamsE --------------------------
	.section	.nv.shared._ZN7cutlass13device_kernelINS_4fmha6kernel36Sm100FmhaFwdKernelTmaWarpspecializedIN4cute5tupleIJiiiNS5_IJNS5_IJiiEEEiEEEEEENS1_10collective38Sm100FmhaFwdMainloopTmaWarpspecializedINS_10bfloat16_tEffNS5_IJNS4_1CILi256EEENSC_ILi128EEESE_EEENS5_IJiNSC_ILi1EEES7_EEENS5_IJiSG_NS5_IJNS5_IJNSC_ILi0EEEiEEEiEEEEEESL_NS9_6NoMaskENS5_IJNSC_ILi2EEESG_SG_EEENSC_ILb0EEEEENS9_38Sm100FmhaFwdEpilogueTmaWarpspecializedINS_6half_tEfNS5_IJSE_SE_SE_EEESH_NS5_IJSG_S7_EEESP_EENS2_23PersistentTileSchedulerENS2_41Sm100FmhaCtxKernelWarpspecializedScheduleEEEEEvNT_6ParamsE,"aw",@nobits
	.sectionflags	@""
	.align	16
	.zero		1024


//--------------------- .nv.shared.reserved.0     --------------------------
	.section	.nv.shared.reserved.0,"aw",@nobits
	.weak		__nv_reservedSMEM_offset_0_alias
	.size		__nv_reservedSMEM_offset_0_alias, 0, 64
	.other		__nv_reservedSMEM_offset_0_alias,@"STO_CUDA_RESERVED_SHARED STV_DEFAULT"
__nv_reservedSMEM_offset_0_alias:
	.zero		0
.nv.shared.reserved.0:
	.zero		64
	.weak		__nv_reservedSMEM_tcgen05_partition
	.type		__nv_reservedSMEM_tcgen05_partition,@object
	.size		__nv_reservedSMEM_tcgen05_partition,(.L_0 - __nv_reservedSMEM_tcgen05_partition)
__nv_reservedSMEM_tcgen05_partition:
	.zero		32
.L_0:


//--------------------- .nv.global                --------------------------
	.section	.nv.global,"aw",@nobits
.nv.global:
	.type		_ZN39_INTERNAL_939cfa25_4_k_cu_fc051ce5_31634cute1_E,@object
	.size		_ZN39_INTERNAL_939cfa25_4_k_cu_fc051ce5_31634cute1_E,(_ZN39_INTERNAL_939cfa25_4_k_cu_fc051ce5_31634cuda3std3__45__cpo6cbeginE - _ZN39_INTERNAL_939cfa25_4_k_cu_fc051ce5_31634cute1_E)
_ZN39_INTERNAL_939cfa25_4_k_cu_fc051ce5_31634cute1_E:
	.zero		1
	.type		_ZN39_INTERNAL_939cfa25_4_k_cu_fc051ce5_31634cuda3std3__45__cpo6cbeginE,@object
	.size		_ZN39_INTERNAL_939cfa25_4_k_cu_fc051ce5_31634cuda3std3__45__cpo6cbeginE,(_ZN39_INTERNAL_939cfa25_4_k_cu_fc051ce5_31634cuda3std3__48in_placeE - _ZN39_INTERNAL_939cfa25_4_k_cu_fc051ce5_31634cuda3std3__45__cpo6cbeginE)
_ZN39_INTERNAL_939cfa25_4_k_cu_fc051ce5_31634cuda3std3__45__cpo6cbeginE:
	.zero		1
	.type		_ZN39_INTERNAL_939cfa25_4_k_cu_fc051ce5_31634cuda3std3__48in_placeE,@object
	.size		_ZN39_INTERNAL_939cfa25_4_k_cu_fc051ce5_31634cuda3std3__48in_placeE,(_ZN39_INTERNAL_939cfa25_4_k_cu_fc051ce5_31634cuda3std6ranges3__45__cpo9iter_moveE - _ZN39_INTERNAL_939cfa25_4_k_cu_fc051ce5_31634cuda3std3__48in_placeE)
_ZN39_INTERNAL_939cfa25_4_k_cu_fc051ce5_31634cuda3std3__48in_placeE:
	.zero		1
	.type		_ZN39_INTERNAL_939cfa25_4_k_cu_fc051ce5_31634cuda3std6ranges3__45__cpo9iter_moveE,@object
	.size		_ZN39_INTERNAL_939cfa25_4_k_cu_fc051ce5_31634cuda3std6ranges3__45__cpo9iter_moveE,(_ZN39_INTERNAL_939cfa25_4_k_cu_fc051ce5_31634cuda3std3__45__cpo5beginE - _ZN39_INTERNAL_939cfa25_4_k_cu_fc051ce5_31634cuda3std6ranges3__45__cpo9iter_moveE)
_ZN39_INTERNAL_939cfa25_4_k_cu_fc051ce5_31634cuda3std6ranges3__45__cpo9iter_moveE:
	.zero		1
	.type		_ZN39_INTERNAL_939cfa25_4_k_cu_fc051ce5_31634cuda3std3__45__cpo5beginE,@object
	.size		_ZN39_INTERNAL_939cfa25_4_k_cu_fc051ce5_31634cuda3std3__45__cpo5beginE,(_ZN39_INTERNAL_939cfa25_4_k_cu_fc051ce5_31634cuda3std3__441_GLOBAL__N__939cfa25_4_k_cu_fc051ce5_31636ignoreE - _ZN39_INTERNAL_939cfa25_4_k_cu_fc051ce5_31634cuda3std3__45__cpo5beginE)
_ZN39_INTERNAL_939cfa25_4_k_cu_fc051ce5_31634cuda3std3__45__cpo5beginE:
	.zero		1
	.type		_ZN39_INTERNAL_939cfa25_4_k_cu_fc051ce5_31634cuda3std3__441_GLOBAL__N__939cfa25_4_k_cu_fc051ce5_31636ignoreE,@object
	.size		_ZN39_INTERNAL_939cfa25_4_k_cu_fc051ce5_31634cuda3std3__441_GLOBAL__N__939cfa25_4_k_cu_fc051ce5_31636ignoreE,(_ZN39_INTERNAL_939cfa25_4_k_cu_fc051ce5_31634cute7productE - _ZN39_INTERNAL_939cfa25_4_k_cu_fc051ce5_31634cuda3std3__441_GLOBAL__N__939cfa25_4_k_cu_fc051ce5_31636ignoreE)
_ZN39_INTERNAL_939cfa25_4_k_cu_fc051ce5_31634cuda3std3__441_GLOBAL__N__939cfa25_4_k_cu_fc051ce5_31636ignoreE:
	.zero		1
	.type		_ZN39_INTERNAL_939cfa25_4_k_cu_fc051ce5_31634cute7productE,@object
	.size		_ZN39_INTERNAL_939cfa25_4_k_cu_fc051ce5_31634cute7productE,(_ZN39_INTERNAL_939cfa25_4_k_cu_fc051ce5_31634cuda3std3__45__cpo3endE - _ZN39_INTERNAL_939cfa25_4_k_cu_fc051ce5_31634cute7productE)
_ZN39_INTERNAL_939cfa25_4_k_cu_fc051ce5_31634cute7productE:
	.zero		1
	.type		_ZN39_INTERNAL_939cfa25_4_k_cu_fc051ce5_31634cuda3std3__45__cpo3endE,@object
	.size		_ZN39_INTERNAL_939cfa25_4_k_cu_fc051ce5_31634cuda3std3__45__cpo3endE,(_ZN39_INTERNAL_939cfa25_4_k_cu_fc051ce5_31634cuda3std3__419piecewise_constructE - _ZN39_INTERNAL_939cfa25_4_k_cu_fc051ce5_31634cuda3std3__45__cpo3endE)
_ZN39_INTERNAL_939cfa25_4_k_cu_fc051ce5_31634cuda3std3__45__cpo3endE:
	.zero		1
	.type		_ZN39_INTERNAL_939cfa25_4_k_cu_fc051ce5_31634cuda3std3__419piecewise_constructE,@object
	.size		_ZN39_INTERNAL_939cfa25_4_k_cu_fc051ce5_31634cuda3std3__419piecewise_constructE,(_ZN39_INTERNAL_939cfa25_4_k_cu_fc051ce5_31634cuda3std3__45__cpo4cendE - _ZN39_INTERNAL_939cfa25_4_k_cu_fc051ce5_31634cuda3std3__419piecewise_constructE)
_ZN39_INTERNAL_939cfa25_4_k_cu_fc051ce5_31634cuda3std3__419piecewise_constructE:
	.zero		1
	.type		_ZN39_INTERNAL_939cfa25_4_k_cu_fc051ce5_31634cuda3std3__45__cpo4cendE,@object
	.size		_ZN39_INTERNAL_939cfa25_4_k_cu_fc051ce5_31634cuda3std3__45__cpo4cendE,(_ZN39_INTERNAL_939cfa25_4_k_cu_fc051ce5_31634cuda3std6ranges3__45__cpo4swapE - _ZN39_INTERNAL_939cfa25_4_k_cu_fc051ce5_31634cuda3std3__45__cpo4cendE)
_ZN39_INTERNAL_939cfa25_4_k_cu_fc051ce5_31634cuda3std3__45__cpo4cendE:
	.zero		1
	.type		_ZN39_INTERNAL_939cfa25_4_k_cu_fc051ce5_31634cuda3std6ranges3__45__cpo4swapE,@object
	.size		_ZN39_INTERNAL_939cfa25_4_k_cu_fc051ce5_31634cuda3std6ranges3__45__cpo4swapE,(.L_15 - _ZN39_INTERNAL_939cfa25_4_k_cu_fc051ce5_31634cuda3std6ranges3__45__cpo4swapE)
_ZN39_INTERNAL_939cfa25_4_k_cu_fc051ce5_31634cuda3std6ranges3__45__cpo4swapE:
	.zero		1
.L_15:


//--------------------- .nv.constant0._ZN7cutlass13device_kernelINS_4fmha6kernel36Sm100FmhaFwdKernelTmaWarpspecializedIN4cute5tupleIJiiiNS5_IJNS5_IJiiEEEiEEEEEENS1_10collective38Sm100FmhaFwdMainloopTmaWarpspecializedINS_10bfloat16_tEffNS5_IJNS4_1CILi256EEENSC_ILi128EEESE_EEENS5_IJiNSC_ILi1EEES7_EEENS5_IJiSG_NS5_IJNS5_IJNSC_ILi0EEEiEEEiEEEEEESL_NS9_6NoMaskENS5_IJNSC_ILi2EEESG_SG_EEENSC_ILb0EEEEENS9_38Sm100FmhaFwdEpilogueTmaWarpspecializedINS_6half_tEfNS5_IJSE_SE_SE_EEESH_NS5_IJSG_S7_EEESP_EENS2_23PersistentTileSchedulerENS2_41Sm100FmhaCtxKernelWarpspecializedScheduleEEEEEvNT_6ParamsE --------------------------
	.section	.nv.constant0._ZN7cutlass13device_kernelINS_4fmha6kernel36Sm100FmhaFwdKernelTmaWarpspecializedIN4cute5tupleIJiiiNS5_IJNS5_IJiiEEEiEEEEEENS1_10collective38Sm100FmhaFwdMainloopTmaWarpspecializedINS_10bfloat16_tEffNS5_IJNS4_1CILi256EEENSC_ILi128EEESE_EEENS5_IJiNSC_ILi1EEES7_EEENS5_IJiSG_NS5_IJNS5_IJNSC_ILi0EEEiEEEiEEEEEESL_NS9_6NoMaskENS5_IJNSC_ILi2EEESG_SG_EEENSC_ILb0EEEEENS9_38Sm100FmhaFwdEpilogueTmaWarpspecializedINS_6half_tEfNS5_IJSE_SE_SE_EEESH_NS5_IJSG_S7_EEESP_EENS2_23PersistentTileSchedulerENS2_41Sm100FmhaCtxKernelWarpspecializedScheduleEEEEEvNT_6ParamsE,"a",@progbits
	.sectionflags	@""
	.align	4
.nv.constant0._ZN7cutlass13device_kernelINS_4fmha6kernel36Sm100FmhaFwdKernelTmaWarpspecializedIN4cute5tupleIJiiiNS5_IJNS5_IJiiEEEiEEEEEENS1_10collective38Sm100FmhaFwdMainloopTmaWarpspecializedINS_10bfloat16_tEffNS5_IJNS4_1CILi256EEENSC_ILi128EEESE_EEENS5_IJiNSC_ILi1EEES7_EEENS5_IJiSG_NS5_IJNS5_IJNSC_ILi0EEEiEEEiEEEEEESL_NS9_6NoMaskENS5_IJNSC_ILi2EEESG_SG_EEENSC_ILb0EEEEENS9_38Sm100FmhaFwdEpilogueTmaWarpspecializedINS_6half_tEfNS5_IJSE_SE_SE_EEESH_NS5_IJSG_S7_EEESP_EENS2_23PersistentTileSchedulerENS2_41Sm100FmhaCtxKernelWarpspecializedScheduleEEEEEvNT_6ParamsE:
	.zero		2432


//--------------------- SYMBOLS --------------------------

	.type		.nv.reservedSmem.offset0,@object
	.size		.nv.reservedSmem.offset0,0x4
	.type		.nv.reservedSmem.cap,@object
	.size		.nv.reservedSmem.cap,0x4
	.type		vprintf,@function
	.type		__assertfail,@function
